//
// Generated by NVIDIA NVVM Compiler
//
// Compiler Build ID: CL-36424714
// Cuda compilation tools, release 13.0, V13.0.88
// Based on NVVM 20.0.0
//

.version 9.0
.target sm_100
.address_size 64

	// .globl	seq2col

.visible .entry seq2col(
	.param .u64 .ptr .align 1 seq2col_param_0,
	.param .u64 .ptr .align 1 seq2col_param_1,
	.param .u32 seq2col_param_2,
	.param .u32 seq2col_param_3,
	.param .u32 seq2col_param_4
)
{
	.reg .pred 	%p<9>;
	.reg .b32 	%r<57>;
	.reg .b32 	%f<8>;
	.reg .b64 	%rd<23>;

	ld.param.u64 	%rd9, [seq2col_param_0];
	ld.param.u64 	%rd10, [seq2col_param_1];
	ld.param.u32 	%r26, [seq2col_param_2];
	ld.param.u32 	%r27, [seq2col_param_3];
	ld.param.u32 	%r28, [seq2col_param_4];
	cvta.to.global.u64 	%rd1, %rd9;
	cvta.to.global.u64 	%rd2, %rd10;
	mov.u32 	%r29, %ctaid.x;
	mov.u32 	%r30, %ntid.x;
	mov.u32 	%r31, %tid.x;
	mad.lo.s32 	%r53, %r29, %r30, %r31;
	mov.u32 	%r32, %nctaid.x;
	mul.lo.s32 	%r2, %r30, %r32;
	setp.ge.s32 	%p1, %r53, %r27;
	@%p1 bra 	$L__BB0_11;
	shl.b32 	%r34, %r26, 1;
	or.b32  	%r35, %r34, 1;
	mad.lo.s32 	%r3, %r28, %r34, %r28;
	sub.s32 	%r4, %r35, %r26;
	mul.lo.s32 	%r5, %r28, %r27;
	add.s32 	%r36, %r53, %r26;
	mad.lo.s32 	%r6, %r28, %r36, %r28;
	mul.lo.s32 	%r7, %r2, %r28;
	sub.s32 	%r37, %r53, %r26;
	mul.lo.s32 	%r8, %r28, %r37;
	add.s64 	%rd3, %rd1, 8;
	mov.b32 	%r52, 0;
$L__BB0_2:
	mul.lo.s32 	%r38, %r7, %r52;
	add.s32 	%r39, %r6, %r38;
	min.s32 	%r11, %r39, %r5;
	add.s32 	%r40, %r8, %r38;
	max.s32 	%r12, %r40, 0;
	sub.s32 	%r13, %r11, %r12;
	mul.lo.s32 	%r41, %r3, %r53;
	sub.s32 	%r42, %r53, %r26;
	mul.lo.s32 	%r43, %r42, %r28;
	add.s32 	%r44, %r4, %r53;
	mul.lo.s32 	%r45, %r44, %r28;
	min.s32 	%r46, %r43, 0;
	sub.s32 	%r14, %r41, %r46;
	max.s32 	%r15, %r43, 0;
	min.s32 	%r47, %r45, %r5;
	setp.le.s32 	%p2, %r47, %r15;
	@%p2 bra 	$L__BB0_10;
	and.b32  	%r16, %r13, 3;
	sub.s32 	%r49, %r12, %r11;
	setp.gt.u32 	%p3, %r49, -4;
	mov.b32 	%r56, 0;
	@%p3 bra 	$L__BB0_6;
	and.b32  	%r56, %r13, -4;
	neg.s32 	%r55, %r56;
	mul.wide.u32 	%rd11, %r15, 4;
	add.s64 	%rd12, %rd2, %rd11;
	add.s64 	%rd22, %rd12, 8;
	mov.u32 	%r54, %r14;
$L__BB0_5:
	mul.wide.s32 	%rd13, %r54, 4;
	add.s64 	%rd14, %rd3, %rd13;
	ld.global.f32 	%f1, [%rd22+-8];
	st.global.f32 	[%rd14+-8], %f1;
	ld.global.f32 	%f2, [%rd22+-4];
	st.global.f32 	[%rd14+-4], %f2;
	ld.global.f32 	%f3, [%rd22];
	st.global.f32 	[%rd14], %f3;
	ld.global.f32 	%f4, [%rd22+4];
	st.global.f32 	[%rd14+4], %f4;
	add.s32 	%r55, %r55, 4;
	add.s64 	%rd22, %rd22, 16;
	add.s32 	%r54, %r54, 4;
	setp.ne.s32 	%p4, %r55, 0;
	@%p4 bra 	$L__BB0_5;
$L__BB0_6:
	setp.eq.s32 	%p5, %r16, 0;
	@%p5 bra 	$L__BB0_10;
	add.s32 	%r50, %r56, %r15;
	mul.wide.u32 	%rd15, %r50, 4;
	add.s64 	%rd16, %rd2, %rd15;
	ld.global.f32 	%f5, [%rd16];
	add.s32 	%r51, %r14, %r56;
	mul.wide.s32 	%rd17, %r51, 4;
	add.s64 	%rd7, %rd1, %rd17;
	st.global.f32 	[%rd7], %f5;
	setp.eq.s32 	%p6, %r16, 1;
	@%p6 bra 	$L__BB0_10;
	cvt.u64.u32 	%rd18, %r15;
	cvt.u64.u32 	%rd19, %r56;
	add.s64 	%rd20, %rd19, %rd18;
	shl.b64 	%rd21, %rd20, 2;
	add.s64 	%rd8, %rd2, %rd21;
	ld.global.f32 	%f6, [%rd8+4];
	st.global.f32 	[%rd7+4], %f6;
	setp.eq.s32 	%p7, %r16, 2;
	@%p7 bra 	$L__BB0_10;
	ld.global.f32 	%f7, [%rd8+8];
	st.global.f32 	[%rd7+8], %f7;
$L__BB0_10:
	add.s32 	%r53, %r53, %r2;
	setp.lt.s32 	%p8, %r53, %r27;
	add.s32 	%r52, %r52, 1;
	@%p8 bra 	$L__BB0_2;
$L__BB0_11:
	ret;

}
	// .globl	maxout
.visible .entry maxout(
	.param .u64 .ptr .align 1 maxout_param_0,
	.param .u64 .ptr .align 1 maxout_param_1,
	.param .u64 .ptr .align 1 maxout_param_2,
	.param .u32 maxout_param_3,
	.param .u32 maxout_param_4,
	.param .u32 maxout_param_5
)
{
	.reg .pred 	%p<55>;
	.reg .b32 	%r<114>;
	.reg .b32 	%f<147>;
	.reg .b64 	%rd<66>;

	ld.param.u64 	%rd13, [maxout_param_0];
	ld.param.u64 	%rd14, [maxout_param_1];
	ld.param.u64 	%rd15, [maxout_param_2];
	ld.param.u32 	%r33, [maxout_param_3];
	ld.param.u32 	%r34, [maxout_param_4];
	ld.param.u32 	%r35, [maxout_param_5];
	cvta.to.global.u64 	%rd1, %rd13;
	cvta.to.global.u64 	%rd2, %rd15;
	cvta.to.global.u64 	%rd3, %rd14;
	mov.u32 	%r36, %ctaid.x;
	mov.u32 	%r37, %ntid.x;
	mov.u32 	%r38, %tid.x;
	mad.lo.s32 	%r103, %r36, %r37, %r38;
	mov.u32 	%r39, %nctaid.x;
	mul.lo.s32 	%r2, %r37, %r39;
	setp.ge.s32 	%p1, %r103, %r33;
	setp.lt.s32 	%p2, %r34, 1;
	or.pred  	%p3, %p1, %p2;
	@%p3 bra 	$L__BB1_93;
	setp.lt.s32 	%p4, %r35, 2;
	@%p4 bra 	$L__BB1_80;
	add.s32 	%r59, %r35, -1;
	add.s32 	%r3, %r35, -2;
	add.s32 	%r60, %r35, 7;
	and.b32  	%r61, %r60, 7;
	add.s32 	%r4, %r61, -1;
	and.b32  	%r5, %r59, 15;
	and.b32  	%r6, %r59, -16;
	and.b32  	%r7, %r60, 3;
$L__BB1_3:
	mul.lo.s32 	%r63, %r103, %r34;
	cvt.s64.s32 	%rd4, %r63;
	mov.b32 	%r104, 0;
$L__BB1_4:
	cvt.u32.u64 	%r65, %rd4;
	setp.lt.u32 	%p13, %r3, 15;
	add.s32 	%r66, %r104, %r65;
	mul.lo.s32 	%r67, %r66, %r35;
	mul.wide.s32 	%rd58, %r67, 4;
	add.s64 	%rd5, %rd2, %rd58;
	cvt.u64.u32 	%rd59, %r104;
	add.s64 	%rd60, %rd59, %rd4;
	shl.b64 	%rd61, %rd60, 2;
	add.s64 	%rd6, %rd3, %rd61;
	mov.b32 	%r68, 0;
	st.global.u32 	[%rd6], %r68;
	ld.global.f32 	%f114, [%rd5];
	add.s64 	%rd7, %rd1, %rd61;
	st.global.f32 	[%rd7], %f114;
	mov.b32 	%r107, 1;
	@%p13 bra 	$L__BB1_39;
	mov.b32 	%r105, 1;
$L__BB1_6:
	.pragma "nounroll";
	mul.wide.u32 	%rd62, %r105, 4;
	add.s64 	%rd8, %rd5, %rd62;
	ld.global.f32 	%f81, [%rd8];
	setp.leu.f32 	%p14, %f81, %f114;
	@%p14 bra 	$L__BB1_8;
	st.global.u32 	[%rd6], %r105;
	ld.global.f32 	%f114, [%rd8];
	st.global.f32 	[%rd7], %f114;
$L__BB1_8:
	ld.global.f32 	%f82, [%rd8+4];
	setp.leu.f32 	%p15, %f82, %f114;
	@%p15 bra 	$L__BB1_10;
	add.s32 	%r70, %r105, 1;
	st.global.u32 	[%rd6], %r70;
	ld.global.f32 	%f114, [%rd8+4];
	st.global.f32 	[%rd7], %f114;
$L__BB1_10:
	ld.global.f32 	%f83, [%rd8+8];
	setp.leu.f32 	%p16, %f83, %f114;
	@%p16 bra 	$L__BB1_12;
	add.s32 	%r71, %r105, 2;
	st.global.u32 	[%rd6], %r71;
	ld.global.f32 	%f114, [%rd8+8];
	st.global.f32 	[%rd7], %f114;
$L__BB1_12:
	ld.global.f32 	%f84, [%rd8+12];
	setp.leu.f32 	%p17, %f84, %f114;
	@%p17 bra 	$L__BB1_14;
	add.s32 	%r72, %r105, 3;
	st.global.u32 	[%rd6], %r72;
	ld.global.f32 	%f114, [%rd8+12];
	st.global.f32 	[%rd7], %f114;
$L__BB1_14:
	ld.global.f32 	%f85, [%rd8+16];
	setp.leu.f32 	%p18, %f85, %f114;
	@%p18 bra 	$L__BB1_16;
	add.s32 	%r73, %r105, 4;
	st.global.u32 	[%rd6], %r73;
	ld.global.f32 	%f114, [%rd8+16];
	st.global.f32 	[%rd7], %f114;
$L__BB1_16:
	ld.global.f32 	%f86, [%rd8+20];
	setp.leu.f32 	%p19, %f86, %f114;
	@%p19 bra 	$L__BB1_18;
	add.s32 	%r74, %r105, 5;
	st.global.u32 	[%rd6], %r74;
	ld.global.f32 	%f114, [%rd8+20];
	st.global.f32 	[%rd7], %f114;
$L__BB1_18:
	ld.global.f32 	%f87, [%rd8+24];
	setp.leu.f32 	%p20, %f87, %f114;
	@%p20 bra 	$L__BB1_20;
	add.s32 	%r75, %r105, 6;
	st.global.u32 	[%rd6], %r75;
	ld.global.f32 	%f114, [%rd8+24];
	st.global.f32 	[%rd7], %f114;
$L__BB1_20:
	ld.global.f32 	%f88, [%rd8+28];
	setp.leu.f32 	%p21, %f88, %f114;
	@%p21 bra 	$L__BB1_22;
	add.s32 	%r76, %r105, 7;
	st.global.u32 	[%rd6], %r76;
	ld.global.f32 	%f114, [%rd8+28];
	st.global.f32 	[%rd7], %f114;
$L__BB1_22:
	ld.global.f32 	%f89, [%rd8+32];
	setp.leu.f32 	%p22, %f89, %f114;
	@%p22 bra 	$L__BB1_24;
	add.s32 	%r77, %r105, 8;
	st.global.u32 	[%rd6], %r77;
	ld.global.f32 	%f114, [%rd8+32];
	st.global.f32 	[%rd7], %f114;
$L__BB1_24:
	ld.global.f32 	%f90, [%rd8+36];
	setp.leu.f32 	%p23, %f90, %f114;
	@%p23 bra 	$L__BB1_26;
	add.s32 	%r78, %r105, 9;
	st.global.u32 	[%rd6], %r78;
	ld.global.f32 	%f114, [%rd8+36];
	st.global.f32 	[%rd7], %f114;
$L__BB1_26:
	ld.global.f32 	%f91, [%rd8+40];
	setp.leu.f32 	%p24, %f91, %f114;
	@%p24 bra 	$L__BB1_28;
	add.s32 	%r79, %r105, 10;
	st.global.u32 	[%rd6], %r79;
	ld.global.f32 	%f114, [%rd8+40];
	st.global.f32 	[%rd7], %f114;
$L__BB1_28:
	ld.global.f32 	%f92, [%rd8+44];
	setp.leu.f32 	%p25, %f92, %f114;
	@%p25 bra 	$L__BB1_30;
	add.s32 	%r80, %r105, 11;
	st.global.u32 	[%rd6], %r80;
	ld.global.f32 	%f114, [%rd8+44];
	st.global.f32 	[%rd7], %f114;
$L__BB1_30:
	ld.global.f32 	%f93, [%rd8+48];
	setp.leu.f32 	%p26, %f93, %f114;
	@%p26 bra 	$L__BB1_32;
	add.s32 	%r81, %r105, 12;
	st.global.u32 	[%rd6], %r81;
	ld.global.f32 	%f114, [%rd8+48];
	st.global.f32 	[%rd7], %f114;
$L__BB1_32:
	ld.global.f32 	%f94, [%rd8+52];
	setp.leu.f32 	%p27, %f94, %f114;
	@%p27 bra 	$L__BB1_34;
	add.s32 	%r82, %r105, 13;
	st.global.u32 	[%rd6], %r82;
	ld.global.f32 	%f114, [%rd8+52];
	st.global.f32 	[%rd7], %f114;
$L__BB1_34:
	ld.global.f32 	%f95, [%rd8+56];
	setp.leu.f32 	%p28, %f95, %f114;
	@%p28 bra 	$L__BB1_36;
	add.s32 	%r83, %r105, 14;
	st.global.u32 	[%rd6], %r83;
	ld.global.f32 	%f114, [%rd8+56];
	st.global.f32 	[%rd7], %f114;
$L__BB1_36:
	ld.global.f32 	%f96, [%rd8+60];
	setp.leu.f32 	%p29, %f96, %f114;
	@%p29 bra 	$L__BB1_38;
	add.s32 	%r84, %r105, 15;
	st.global.u32 	[%rd6], %r84;
	ld.global.f32 	%f114, [%rd8+60];
	st.global.f32 	[%rd7], %f114;
$L__BB1_38:
	add.s32 	%r107, %r105, 16;
	add.s32 	%r85, %r105, 15;
	setp.ne.s32 	%p30, %r85, %r6;
	mov.u32 	%r105, %r107;
	@%p30 bra 	$L__BB1_6;
$L__BB1_39:
	setp.eq.s32 	%p31, %r5, 0;
	@%p31 bra 	$L__BB1_78;
	add.s32 	%r88, %r5, -1;
	setp.lt.u32 	%p32, %r88, 7;
	@%p32 bra 	$L__BB1_58;
	mul.wide.u32 	%rd63, %r107, 4;
	add.s64 	%rd9, %rd5, %rd63;
	ld.global.f32 	%f97, [%rd9];
	setp.leu.f32 	%p33, %f97, %f114;
	@%p33 bra 	$L__BB1_43;
	st.global.u32 	[%rd6], %r107;
	ld.global.f32 	%f114, [%rd9];
	st.global.f32 	[%rd7], %f114;
$L__BB1_43:
	ld.global.f32 	%f98, [%rd9+4];
	setp.leu.f32 	%p34, %f98, %f114;
	@%p34 bra 	$L__BB1_45;
	add.s32 	%r89, %r107, 1;
	st.global.u32 	[%rd6], %r89;
	ld.global.f32 	%f114, [%rd9+4];
	st.global.f32 	[%rd7], %f114;
$L__BB1_45:
	ld.global.f32 	%f99, [%rd9+8];
	setp.leu.f32 	%p35, %f99, %f114;
	@%p35 bra 	$L__BB1_47;
	add.s32 	%r90, %r107, 2;
	st.global.u32 	[%rd6], %r90;
	ld.global.f32 	%f114, [%rd9+8];
	st.global.f32 	[%rd7], %f114;
$L__BB1_47:
	ld.global.f32 	%f100, [%rd9+12];
	setp.leu.f32 	%p36, %f100, %f114;
	@%p36 bra 	$L__BB1_49;
	add.s32 	%r91, %r107, 3;
	st.global.u32 	[%rd6], %r91;
	ld.global.f32 	%f114, [%rd9+12];
	st.global.f32 	[%rd7], %f114;
$L__BB1_49:
	ld.global.f32 	%f101, [%rd9+16];
	setp.leu.f32 	%p37, %f101, %f114;
	@%p37 bra 	$L__BB1_51;
	add.s32 	%r92, %r107, 4;
	st.global.u32 	[%rd6], %r92;
	ld.global.f32 	%f114, [%rd9+16];
	st.global.f32 	[%rd7], %f114;
$L__BB1_51:
	ld.global.f32 	%f102, [%rd9+20];
	setp.leu.f32 	%p38, %f102, %f114;
	@%p38 bra 	$L__BB1_53;
	add.s32 	%r93, %r107, 5;
	st.global.u32 	[%rd6], %r93;
	ld.global.f32 	%f114, [%rd9+20];
	st.global.f32 	[%rd7], %f114;
$L__BB1_53:
	ld.global.f32 	%f103, [%rd9+24];
	setp.leu.f32 	%p39, %f103, %f114;
	@%p39 bra 	$L__BB1_55;
	add.s32 	%r94, %r107, 6;
	st.global.u32 	[%rd6], %r94;
	ld.global.f32 	%f114, [%rd9+24];
	st.global.f32 	[%rd7], %f114;
$L__BB1_55:
	ld.global.f32 	%f104, [%rd9+28];
	setp.leu.f32 	%p40, %f104, %f114;
	@%p40 bra 	$L__BB1_57;
	add.s32 	%r95, %r107, 7;
	st.global.u32 	[%rd6], %r95;
	ld.global.f32 	%f114, [%rd9+28];
	st.global.f32 	[%rd7], %f114;
$L__BB1_57:
	add.s32 	%r107, %r107, 8;
$L__BB1_58:
	and.b32  	%r97, %r59, 7;
	setp.eq.s32 	%p41, %r97, 0;
	@%p41 bra 	$L__BB1_78;
	setp.lt.u32 	%p42, %r4, 3;
	@%p42 bra 	$L__BB1_69;
	mul.wide.u32 	%rd64, %r107, 4;
	add.s64 	%rd10, %rd5, %rd64;
	ld.global.f32 	%f105, [%rd10];
	setp.leu.f32 	%p43, %f105, %f114;
	@%p43 bra 	$L__BB1_62;
	st.global.u32 	[%rd6], %r107;
	ld.global.f32 	%f114, [%rd10];
	st.global.f32 	[%rd7], %f114;
$L__BB1_62:
	ld.global.f32 	%f106, [%rd10+4];
	setp.leu.f32 	%p44, %f106, %f114;
	@%p44 bra 	$L__BB1_64;
	add.s32 	%r98, %r107, 1;
	st.global.u32 	[%rd6], %r98;
	ld.global.f32 	%f114, [%rd10+4];
	st.global.f32 	[%rd7], %f114;
$L__BB1_64:
	ld.global.f32 	%f107, [%rd10+8];
	setp.leu.f32 	%p45, %f107, %f114;
	@%p45 bra 	$L__BB1_66;
	add.s32 	%r99, %r107, 2;
	st.global.u32 	[%rd6], %r99;
	ld.global.f32 	%f114, [%rd10+8];
	st.global.f32 	[%rd7], %f114;
$L__BB1_66:
	ld.global.f32 	%f108, [%rd10+12];
	setp.leu.f32 	%p46, %f108, %f114;
	@%p46 bra 	$L__BB1_68;
	add.s32 	%r100, %r107, 3;
	st.global.u32 	[%rd6], %r100;
	ld.global.f32 	%f114, [%rd10+12];
	st.global.f32 	[%rd7], %f114;
$L__BB1_68:
	add.s32 	%r107, %r107, 4;
$L__BB1_69:
	setp.eq.s32 	%p47, %r7, 0;
	@%p47 bra 	$L__BB1_78;
	mul.wide.u32 	%rd65, %r107, 4;
	add.s64 	%rd11, %rd5, %rd65;
	ld.global.f32 	%f109, [%rd11];
	setp.leu.f32 	%p48, %f109, %f114;
	@%p48 bra 	$L__BB1_72;
	st.global.u32 	[%rd6], %r107;
	ld.global.f32 	%f114, [%rd11];
	st.global.f32 	[%rd7], %f114;
$L__BB1_72:
	setp.eq.s32 	%p49, %r7, 1;
	@%p49 bra 	$L__BB1_78;
	ld.global.f32 	%f110, [%rd11+4];
	setp.leu.f32 	%p50, %f110, %f114;
	@%p50 bra 	$L__BB1_75;
	add.s32 	%r101, %r107, 1;
	st.global.u32 	[%rd6], %r101;
	ld.global.f32 	%f114, [%rd11+4];
	st.global.f32 	[%rd7], %f114;
$L__BB1_75:
	setp.eq.s32 	%p51, %r7, 2;
	@%p51 bra 	$L__BB1_78;
	ld.global.f32 	%f111, [%rd11+8];
	setp.leu.f32 	%p52, %f111, %f114;
	@%p52 bra 	$L__BB1_78;
	add.s32 	%r102, %r107, 2;
	st.global.u32 	[%rd6], %r102;
	ld.global.f32 	%f112, [%rd11+8];
	st.global.f32 	[%rd7], %f112;
$L__BB1_78:
	add.s32 	%r104, %r104, 1;
	setp.ne.s32 	%p53, %r104, %r34;
	@%p53 bra 	$L__BB1_4;
	add.s32 	%r103, %r103, %r2;
	setp.lt.s32 	%p54, %r103, %r33;
	@%p54 bra 	$L__BB1_3;
	bra.uni 	$L__BB1_93;
$L__BB1_80:
	and.b32  	%r19, %r34, 7;
	add.s32 	%r20, %r19, -1;
	and.b32  	%r21, %r34, 3;
	and.b32  	%r22, %r34, 2147483640;
	and.b32  	%r23, %r34, 1;
	mul.wide.s32 	%rd49, %r35, 4;
$L__BB1_81:
	setp.lt.u32 	%p5, %r34, 8;
	mul.lo.s32 	%r41, %r103, %r34;
	cvt.s64.s32 	%rd12, %r41;
	mov.b32 	%r112, 0;
	@%p5 bra 	$L__BB1_84;
	mov.b32 	%r110, 0;
$L__BB1_83:
	.pragma "nounroll";
	cvt.u32.u64 	%r43, %rd12;
	add.s32 	%r44, %r110, %r43;
	mul.lo.s32 	%r45, %r44, %r35;
	mul.wide.s32 	%rd16, %r45, 4;
	add.s64 	%rd17, %rd2, %rd16;
	cvt.u64.u32 	%rd18, %r110;
	add.s64 	%rd19, %rd18, %rd12;
	shl.b64 	%rd20, %rd19, 2;
	add.s64 	%rd21, %rd3, %rd20;
	mov.b32 	%r46, 0;
	st.global.u32 	[%rd21], %r46;
	ld.global.f32 	%f66, [%rd17];
	add.s64 	%rd22, %rd1, %rd20;
	st.global.f32 	[%rd22], %f66;
	add.s64 	%rd24, %rd17, %rd49;
	st.global.u32 	[%rd21+4], %r46;
	ld.global.f32 	%f67, [%rd24];
	st.global.f32 	[%rd22+4], %f67;
	add.s64 	%rd25, %rd24, %rd49;
	st.global.u32 	[%rd21+8], %r46;
	ld.global.f32 	%f68, [%rd25];
	st.global.f32 	[%rd22+8], %f68;
	add.s64 	%rd26, %rd25, %rd49;
	st.global.u32 	[%rd21+12], %r46;
	ld.global.f32 	%f69, [%rd26];
	st.global.f32 	[%rd22+12], %f69;
	add.s64 	%rd27, %rd26, %rd49;
	st.global.u32 	[%rd21+16], %r46;
	ld.global.f32 	%f70, [%rd27];
	st.global.f32 	[%rd22+16], %f70;
	add.s64 	%rd28, %rd27, %rd49;
	st.global.u32 	[%rd21+20], %r46;
	ld.global.f32 	%f71, [%rd28];
	st.global.f32 	[%rd22+20], %f71;
	add.s64 	%rd29, %rd28, %rd49;
	st.global.u32 	[%rd21+24], %r46;
	ld.global.f32 	%f72, [%rd29];
	st.global.f32 	[%rd22+24], %f72;
	add.s64 	%rd30, %rd29, %rd49;
	st.global.u32 	[%rd21+28], %r46;
	ld.global.f32 	%f73, [%rd30];
	st.global.f32 	[%rd22+28], %f73;
	add.s32 	%r110, %r110, 8;
	setp.ne.s32 	%p6, %r110, %r22;
	mov.u32 	%r112, %r22;
	@%p6 bra 	$L__BB1_83;
$L__BB1_84:
	setp.eq.s32 	%p7, %r19, 0;
	@%p7 bra 	$L__BB1_92;
	setp.lt.u32 	%p8, %r20, 3;
	@%p8 bra 	$L__BB1_87;
	cvt.u32.u64 	%r47, %rd12;
	add.s32 	%r48, %r112, %r47;
	mul.lo.s32 	%r49, %r48, %r35;
	mul.wide.s32 	%rd31, %r49, 4;
	add.s64 	%rd32, %rd2, %rd31;
	cvt.u64.u32 	%rd33, %r112;
	add.s64 	%rd34, %rd33, %rd12;
	shl.b64 	%rd35, %rd34, 2;
	add.s64 	%rd36, %rd3, %rd35;
	mov.b32 	%r50, 0;
	st.global.u32 	[%rd36], %r50;
	ld.global.f32 	%f74, [%rd32];
	add.s64 	%rd37, %rd1, %rd35;
	st.global.f32 	[%rd37], %f74;
	add.s64 	%rd39, %rd32, %rd49;
	st.global.u32 	[%rd36+4], %r50;
	ld.global.f32 	%f75, [%rd39];
	st.global.f32 	[%rd37+4], %f75;
	add.s64 	%rd40, %rd39, %rd49;
	st.global.u32 	[%rd36+8], %r50;
	ld.global.f32 	%f76, [%rd40];
	st.global.f32 	[%rd37+8], %f76;
	add.s64 	%rd41, %rd40, %rd49;
	st.global.u32 	[%rd36+12], %r50;
	ld.global.f32 	%f77, [%rd41];
	st.global.f32 	[%rd37+12], %f77;
	add.s32 	%r112, %r112, 4;
$L__BB1_87:
	setp.eq.s32 	%p9, %r21, 0;
	@%p9 bra 	$L__BB1_92;
	setp.eq.s32 	%p10, %r21, 1;
	@%p10 bra 	$L__BB1_90;
	cvt.u32.u64 	%r51, %rd12;
	add.s32 	%r52, %r112, %r51;
	mul.lo.s32 	%r53, %r52, %r35;
	mul.wide.s32 	%rd42, %r53, 4;
	add.s64 	%rd43, %rd2, %rd42;
	cvt.u64.u32 	%rd44, %r112;
	add.s64 	%rd45, %rd44, %rd12;
	shl.b64 	%rd46, %rd45, 2;
	add.s64 	%rd47, %rd3, %rd46;
	mov.b32 	%r54, 0;
	st.global.u32 	[%rd47], %r54;
	ld.global.f32 	%f78, [%rd43];
	add.s64 	%rd48, %rd1, %rd46;
	st.global.f32 	[%rd48], %f78;
	add.s64 	%rd50, %rd43, %rd49;
	st.global.u32 	[%rd47+4], %r54;
	ld.global.f32 	%f79, [%rd50];
	st.global.f32 	[%rd48+4], %f79;
	add.s32 	%r112, %r112, 2;
$L__BB1_90:
	setp.eq.s32 	%p11, %r23, 0;
	@%p11 bra 	$L__BB1_92;
	cvt.u32.u64 	%r55, %rd12;
	add.s32 	%r56, %r112, %r55;
	mul.lo.s32 	%r57, %r56, %r35;
	mul.wide.s32 	%rd51, %r57, 4;
	add.s64 	%rd52, %rd2, %rd51;
	cvt.u64.u32 	%rd53, %r112;
	add.s64 	%rd54, %rd53, %rd12;
	shl.b64 	%rd55, %rd54, 2;
	add.s64 	%rd56, %rd3, %rd55;
	mov.b32 	%r58, 0;
	st.global.u32 	[%rd56], %r58;
	ld.global.f32 	%f80, [%rd52];
	add.s64 	%rd57, %rd1, %rd55;
	st.global.f32 	[%rd57], %f80;
$L__BB1_92:
	add.s32 	%r103, %r103, %r2;
	setp.lt.s32 	%p12, %r103, %r33;
	@%p12 bra 	$L__BB1_81;
$L__BB1_93:
	ret;

}
	// .globl	mish
.visible .entry mish(
	.param .u64 .ptr .align 1 mish_param_0,
	.param .u64 .ptr .align 1 mish_param_1,
	.param .f32 mish_param_2,
	.param .u32 mish_param_3
)
{
	.reg .pred 	%p<9>;
	.reg .b32 	%r<17>;
	.reg .b32 	%f<54>;
	.reg .b64 	%rd<9>;

	ld.param.u64 	%rd3, [mish_param_0];
	ld.param.u64 	%rd4, [mish_param_1];
	ld.param.f32 	%f4, [mish_param_2];
	ld.param.u32 	%r6, [mish_param_3];
	mov.u32 	%r7, %ctaid.x;
	mov.u32 	%r1, %ntid.x;
	mov.u32 	%r8, %tid.x;
	mad.lo.s32 	%r16, %r7, %r1, %r8;
	setp.ge.s32 	%p1, %r16, %r6;
	@%p1 bra 	$L__BB2_5;
	mov.u32 	%r9, %nctaid.x;
	mul.lo.s32 	%r3, %r1, %r9;
	cvta.to.global.u64 	%rd1, %rd4;
	cvta.to.global.u64 	%rd2, %rd3;
$L__BB2_2:
	mul.wide.s32 	%rd5, %r16, 4;
	add.s64 	%rd6, %rd1, %rd5;
	ld.global.f32 	%f53, [%rd6];
	setp.ge.f32 	%p2, %f53, %f4;
	@%p2 bra 	$L__BB2_4;
	fma.rn.f32 	%f5, %f53, 0f3BBB989D, 0f3F000000;
	cvt.sat.f32.f32 	%f6, %f5;
	mov.f32 	%f7, 0f4B400001;
	mov.f32 	%f8, 0f437C0000;
	fma.rm.f32 	%f9, %f6, %f8, %f7;
	add.f32 	%f10, %f9, 0fCB40007F;
	neg.f32 	%f11, %f10;
	fma.rn.f32 	%f12, %f53, 0f3FB8AA3B, %f11;
	fma.rn.f32 	%f13, %f53, 0f32A57060, %f12;
	mov.b32 	%r10, %f9;
	shl.b32 	%r11, %r10, 23;
	mov.b32 	%f14, %r11;
	ex2.approx.ftz.f32 	%f15, %f13;
	fma.rn.f32 	%f16, %f15, %f14, 0f3F800000;
	setp.lt.f32 	%p3, %f16, 0f00800000;
	mul.f32 	%f17, %f16, 0f4B000000;
	selp.f32 	%f18, %f17, %f16, %p3;
	selp.f32 	%f19, 0fC1B80000, 0f00000000, %p3;
	mov.b32 	%r12, %f18;
	add.s32 	%r13, %r12, -1059760811;
	and.b32  	%r14, %r13, -8388608;
	sub.s32 	%r15, %r12, %r14;
	mov.b32 	%f20, %r15;
	cvt.rn.f32.s32 	%f21, %r14;
	fma.rn.f32 	%f22, %f21, 0f34000000, %f19;
	add.f32 	%f23, %f20, 0fBF800000;
	fma.rn.f32 	%f24, %f23, 0fBE055027, 0f3E1039F6;
	fma.rn.f32 	%f25, %f24, %f23, 0fBDF8CDCC;
	fma.rn.f32 	%f26, %f25, %f23, 0f3E0F2955;
	fma.rn.f32 	%f27, %f26, %f23, 0fBE2AD8B9;
	fma.rn.f32 	%f28, %f27, %f23, 0f3E4CED0B;
	fma.rn.f32 	%f29, %f28, %f23, 0fBE7FFF22;
	fma.rn.f32 	%f30, %f29, %f23, 0f3EAAAA78;
	fma.rn.f32 	%f31, %f30, %f23, 0fBF000000;
	mul.f32 	%f32, %f23, %f31;
	fma.rn.f32 	%f33, %f32, %f23, %f23;
	fma.rn.f32 	%f34, %f22, 0f3F317218, %f33;
	setp.gt.u32 	%p4, %r12, 2139095039;
	fma.rn.f32 	%f35, %f18, 0f7F800000, 0f7F800000;
	selp.f32 	%f36, %f35, %f34, %p4;
	setp.eq.f32 	%p5, %f18, 0f00000000;
	selp.f32 	%f37, 0fFF800000, %f36, %p5;
	abs.f32 	%f38, %f37;
	mul.f32 	%f39, %f38, 0f4038AA3B;
	ex2.approx.ftz.f32 	%f40, %f39;
	add.f32 	%f41, %f40, 0f3F800000;
	rcp.approx.ftz.f32 	%f42, %f41;
	fma.rn.f32 	%f43, %f42, 0fC0000000, 0f3F800000;
	setp.ge.f32 	%p6, %f38, 0f41102CB4;
	selp.f32 	%f44, 0f3F800000, %f43, %p6;
	copysign.f32 	%f45, %f37, %f44;
	mul.f32 	%f46, %f37, %f37;
	fma.rn.f32 	%f47, %f46, 0f3C80F082, 0fBD563CAE;
	fma.rn.f32 	%f48, %f47, %f46, 0f3E085941;
	fma.rn.f32 	%f49, %f48, %f46, 0fBEAAA9ED;
	fma.rn.f32 	%f50, %f49, %f46, 0f00000000;
	fma.rn.f32 	%f51, %f50, %f37, %f37;
	setp.ge.f32 	%p7, %f38, 0f3F19999A;
	selp.f32 	%f52, %f45, %f51, %p7;
	mul.f32 	%f53, %f53, %f52;
$L__BB2_4:
	add.s64 	%rd8, %rd2, %rd5;
	st.global.f32 	[%rd8], %f53;
	add.s32 	%r16, %r16, %r3;
	setp.lt.s32 	%p8, %r16, %r6;
	@%p8 bra 	$L__BB2_2;
$L__BB2_5:
	ret;

}
	// .globl	sum_pool
.visible .entry sum_pool(
	.param .u64 .ptr .align 1 sum_pool_param_0,
	.param .u64 .ptr .align 1 sum_pool_param_1,
	.param .u64 .ptr .align 1 sum_pool_param_2,
	.param .u32 sum_pool_param_3,
	.param .u32 sum_pool_param_4,
	.param .u32 sum_pool_param_5
)
{
	.reg .pred 	%p<24>;
	.reg .b16 	%rs<15>;
	.reg .b32 	%r<150>;
	.reg .b32 	%f<46>;
	.reg .b64 	%rd<49>;

	ld.param.u64 	%rd10, [sum_pool_param_0];
	ld.param.u64 	%rd11, [sum_pool_param_1];
	ld.param.u64 	%rd12, [sum_pool_param_2];
	ld.param.u32 	%r48, [sum_pool_param_3];
	ld.param.u32 	%r49, [sum_pool_param_5];
	cvta.to.global.u64 	%rd1, %rd10;
	cvta.to.global.u64 	%rd2, %rd11;
	cvta.to.global.u64 	%rd3, %rd12;
	mov.u32 	%r50, %ctaid.x;
	mov.u32 	%r51, %ntid.x;
	mov.u32 	%r52, %tid.x;
	mad.lo.s32 	%r132, %r50, %r51, %r52;
	mov.u32 	%r53, %nctaid.x;
	mul.lo.s32 	%r2, %r51, %r53;
	setp.ge.s32 	%p1, %r132, %r48;
	setp.lt.s32 	%p2, %r49, 1;
	or.pred  	%p3, %p1, %p2;
	@%p3 bra 	$L__BB3_31;
	add.s32 	%r3, %r132, -1;
	cvt.u16.u32 	%rs1, %r132;
	cvt.u16.u32 	%rs2, %r2;
	and.b32  	%r4, %r49, 7;
	add.s32 	%r5, %r4, -1;
	and.b32  	%r6, %r49, 3;
	and.b32  	%r7, %r49, 2147483640;
	and.b32  	%r8, %r49, 1;
	mov.b32 	%r131, 0;
	mov.b16 	%rs13, 0;
	mov.u16 	%rs14, %rs13;
$L__BB3_2:
	mul.lo.s32 	%r56, %r132, %r49;
	cvt.s64.s32 	%rd4, %r56;
	setp.gt.s32 	%p4, %r132, 0;
	mov.b32 	%r135, 0;
	@%p4 bra 	$L__BB3_16;
$L__BB3_3:
	mul.wide.s32 	%rd18, %r132, 4;
	add.s64 	%rd19, %rd3, %rd18;
	ld.global.u32 	%r16, [%rd19];
	setp.lt.s32 	%p14, %r16, 1;
	@%p14 bra 	$L__BB3_30;
	mov.b32 	%r145, 0;
$L__BB3_5:
	setp.lt.u32 	%p15, %r49, 8;
	add.s32 	%r128, %r145, %r135;
	mul.lo.s32 	%r129, %r128, %r49;
	cvt.s64.s32 	%rd9, %r129;
	mov.b32 	%r148, 0;
	@%p15 bra 	$L__BB3_8;
	mov.b32 	%r146, 0;
$L__BB3_7:
	.pragma "nounroll";
	cvt.u64.u32 	%rd20, %r146;
	add.s64 	%rd21, %rd20, %rd9;
	shl.b64 	%rd22, %rd21, 2;
	add.s64 	%rd23, %rd2, %rd22;
	ld.global.f32 	%f1, [%rd23];
	add.s64 	%rd24, %rd20, %rd4;
	shl.b64 	%rd25, %rd24, 2;
	add.s64 	%rd26, %rd1, %rd25;
	ld.global.f32 	%f2, [%rd26];
	add.f32 	%f3, %f1, %f2;
	st.global.f32 	[%rd26], %f3;
	ld.global.f32 	%f4, [%rd23+4];
	ld.global.f32 	%f5, [%rd26+4];
	add.f32 	%f6, %f4, %f5;
	st.global.f32 	[%rd26+4], %f6;
	ld.global.f32 	%f7, [%rd23+8];
	ld.global.f32 	%f8, [%rd26+8];
	add.f32 	%f9, %f7, %f8;
	st.global.f32 	[%rd26+8], %f9;
	ld.global.f32 	%f10, [%rd23+12];
	ld.global.f32 	%f11, [%rd26+12];
	add.f32 	%f12, %f10, %f11;
	st.global.f32 	[%rd26+12], %f12;
	ld.global.f32 	%f13, [%rd23+16];
	ld.global.f32 	%f14, [%rd26+16];
	add.f32 	%f15, %f13, %f14;
	st.global.f32 	[%rd26+16], %f15;
	ld.global.f32 	%f16, [%rd23+20];
	ld.global.f32 	%f17, [%rd26+20];
	add.f32 	%f18, %f16, %f17;
	st.global.f32 	[%rd26+20], %f18;
	ld.global.f32 	%f19, [%rd23+24];
	ld.global.f32 	%f20, [%rd26+24];
	add.f32 	%f21, %f19, %f20;
	st.global.f32 	[%rd26+24], %f21;
	ld.global.f32 	%f22, [%rd23+28];
	ld.global.f32 	%f23, [%rd26+28];
	add.f32 	%f24, %f22, %f23;
	st.global.f32 	[%rd26+28], %f24;
	add.s32 	%r146, %r146, 8;
	setp.ne.s32 	%p16, %r146, %r7;
	mov.u32 	%r148, %r7;
	@%p16 bra 	$L__BB3_7;
$L__BB3_8:
	setp.eq.s32 	%p17, %r4, 0;
	@%p17 bra 	$L__BB3_29;
	setp.lt.u32 	%p18, %r5, 3;
	@%p18 bra 	$L__BB3_11;
	cvt.u64.u32 	%rd27, %r148;
	add.s64 	%rd28, %rd27, %rd9;
	shl.b64 	%rd29, %rd28, 2;
	add.s64 	%rd30, %rd2, %rd29;
	ld.global.f32 	%f25, [%rd30];
	add.s64 	%rd31, %rd27, %rd4;
	shl.b64 	%rd32, %rd31, 2;
	add.s64 	%rd33, %rd1, %rd32;
	ld.global.f32 	%f26, [%rd33];
	add.f32 	%f27, %f25, %f26;
	st.global.f32 	[%rd33], %f27;
	ld.global.f32 	%f28, [%rd30+4];
	ld.global.f32 	%f29, [%rd33+4];
	add.f32 	%f30, %f28, %f29;
	st.global.f32 	[%rd33+4], %f30;
	ld.global.f32 	%f31, [%rd30+8];
	ld.global.f32 	%f32, [%rd33+8];
	add.f32 	%f33, %f31, %f32;
	st.global.f32 	[%rd33+8], %f33;
	ld.global.f32 	%f34, [%rd30+12];
	ld.global.f32 	%f35, [%rd33+12];
	add.f32 	%f36, %f34, %f35;
	st.global.f32 	[%rd33+12], %f36;
	add.s32 	%r148, %r148, 4;
$L__BB3_11:
	setp.eq.s32 	%p19, %r6, 0;
	@%p19 bra 	$L__BB3_29;
	setp.eq.s32 	%p20, %r6, 1;
	@%p20 bra 	$L__BB3_14;
	cvt.u64.u32 	%rd34, %r148;
	add.s64 	%rd35, %rd34, %rd9;
	shl.b64 	%rd36, %rd35, 2;
	add.s64 	%rd37, %rd2, %rd36;
	ld.global.f32 	%f37, [%rd37];
	add.s64 	%rd38, %rd34, %rd4;
	shl.b64 	%rd39, %rd38, 2;
	add.s64 	%rd40, %rd1, %rd39;
	ld.global.f32 	%f38, [%rd40];
	add.f32 	%f39, %f37, %f38;
	st.global.f32 	[%rd40], %f39;
	ld.global.f32 	%f40, [%rd37+4];
	ld.global.f32 	%f41, [%rd40+4];
	add.f32 	%f42, %f40, %f41;
	st.global.f32 	[%rd40+4], %f42;
	add.s32 	%r148, %r148, 2;
$L__BB3_14:
	setp.eq.s32 	%p21, %r8, 0;
	@%p21 bra 	$L__BB3_29;
	cvt.u64.u32 	%rd41, %r148;
	add.s64 	%rd42, %rd41, %rd9;
	shl.b64 	%rd43, %rd42, 2;
	add.s64 	%rd44, %rd2, %rd43;
	ld.global.f32 	%f43, [%rd44];
	add.s64 	%rd45, %rd41, %rd4;
	shl.b64 	%rd46, %rd45, 2;
	add.s64 	%rd47, %rd1, %rd46;
	ld.global.f32 	%f44, [%rd47];
	add.f32 	%f45, %f43, %f44;
	st.global.f32 	[%rd47], %f45;
	bra.uni 	$L__BB3_29;
$L__BB3_16:
	mad.lo.s32 	%r59, %r2, %r131, %r3;
	setp.lt.u32 	%p5, %r59, 15;
	mov.b32 	%r137, 0;
	mov.u32 	%r135, %r137;
	@%p5 bra 	$L__BB3_19;
	add.s64 	%rd48, %rd3, 32;
	and.b32  	%r137, %r132, 2147483632;
	neg.s32 	%r133, %r137;
	mov.b32 	%r135, 0;
$L__BB3_18:
	.pragma "nounroll";
	ld.global.u32 	%r61, [%rd48+-32];
	add.s32 	%r62, %r61, %r135;
	ld.global.u32 	%r63, [%rd48+-28];
	add.s32 	%r64, %r63, %r62;
	ld.global.u32 	%r65, [%rd48+-24];
	add.s32 	%r66, %r65, %r64;
	ld.global.u32 	%r67, [%rd48+-20];
	add.s32 	%r68, %r67, %r66;
	ld.global.u32 	%r69, [%rd48+-16];
	add.s32 	%r70, %r69, %r68;
	ld.global.u32 	%r71, [%rd48+-12];
	add.s32 	%r72, %r71, %r70;
	ld.global.u32 	%r73, [%rd48+-8];
	add.s32 	%r74, %r73, %r72;
	ld.global.u32 	%r75, [%rd48+-4];
	add.s32 	%r76, %r75, %r74;
	ld.global.u32 	%r77, [%rd48];
	add.s32 	%r78, %r77, %r76;
	ld.global.u32 	%r79, [%rd48+4];
	add.s32 	%r80, %r79, %r78;
	ld.global.u32 	%r81, [%rd48+8];
	add.s32 	%r82, %r81, %r80;
	ld.global.u32 	%r83, [%rd48+12];
	add.s32 	%r84, %r83, %r82;
	ld.global.u32 	%r85, [%rd48+16];
	add.s32 	%r86, %r85, %r84;
	ld.global.u32 	%r87, [%rd48+20];
	add.s32 	%r88, %r87, %r86;
	ld.global.u32 	%r89, [%rd48+24];
	add.s32 	%r90, %r89, %r88;
	ld.global.u32 	%r91, [%rd48+28];
	add.s32 	%r135, %r91, %r90;
	add.s32 	%r133, %r133, 16;
	add.s64 	%rd48, %rd48, 64;
	setp.eq.s32 	%p6, %r133, 0;
	@%p6 bra 	$L__BB3_19;
	bra.uni 	$L__BB3_18;
$L__BB3_19:
	and.b32  	%r92, %r132, 15;
	setp.eq.s32 	%p7, %r92, 0;
	@%p7 bra 	$L__BB3_3;
	mad.lo.s16 	%rs11, %rs14, %rs2, %rs1;
	cvt.u32.u16 	%r94, %rs11;
	and.b32  	%r24, %r94, 15;
	add.s32 	%r95, %r24, -1;
	setp.lt.u32 	%p8, %r95, 7;
	@%p8 bra 	$L__BB3_22;
	mul.wide.u32 	%rd13, %r137, 4;
	add.s64 	%rd14, %rd3, %rd13;
	ld.global.u32 	%r96, [%rd14];
	add.s32 	%r97, %r96, %r135;
	ld.global.u32 	%r98, [%rd14+4];
	add.s32 	%r99, %r98, %r97;
	ld.global.u32 	%r100, [%rd14+8];
	add.s32 	%r101, %r100, %r99;
	ld.global.u32 	%r102, [%rd14+12];
	add.s32 	%r103, %r102, %r101;
	ld.global.u32 	%r104, [%rd14+16];
	add.s32 	%r105, %r104, %r103;
	ld.global.u32 	%r106, [%rd14+20];
	add.s32 	%r107, %r106, %r105;
	ld.global.u32 	%r108, [%rd14+24];
	add.s32 	%r109, %r108, %r107;
	ld.global.u32 	%r110, [%rd14+28];
	add.s32 	%r135, %r110, %r109;
	add.s32 	%r137, %r137, 8;
$L__BB3_22:
	and.b32  	%r111, %r24, 7;
	setp.eq.s32 	%p9, %r111, 0;
	@%p9 bra 	$L__BB3_3;
	mad.lo.s16 	%rs12, %rs13, %rs2, %rs1;
	cvt.u32.u16 	%r113, %rs12;
	and.b32  	%r114, %r113, 7;
	and.b32  	%r30, %r113, 3;
	add.s32 	%r115, %r114, -1;
	setp.lt.u32 	%p10, %r115, 3;
	@%p10 bra 	$L__BB3_25;
	mul.wide.u32 	%rd15, %r137, 4;
	add.s64 	%rd16, %rd3, %rd15;
	ld.global.u32 	%r116, [%rd16];
	add.s32 	%r117, %r116, %r135;
	ld.global.u32 	%r118, [%rd16+4];
	add.s32 	%r119, %r118, %r117;
	ld.global.u32 	%r120, [%rd16+8];
	add.s32 	%r121, %r120, %r119;
	ld.global.u32 	%r122, [%rd16+12];
	add.s32 	%r135, %r122, %r121;
	add.s32 	%r137, %r137, 4;
$L__BB3_25:
	setp.eq.s32 	%p11, %r30, 0;
	@%p11 bra 	$L__BB3_3;
	mul.wide.u32 	%rd17, %r137, 4;
	add.s64 	%rd8, %rd3, %rd17;
	ld.global.u32 	%r123, [%rd8];
	add.s32 	%r135, %r123, %r135;
	setp.eq.s32 	%p12, %r30, 1;
	@%p12 bra 	$L__BB3_3;
	ld.global.u32 	%r124, [%rd8+4];
	add.s32 	%r135, %r124, %r135;
	setp.eq.s32 	%p13, %r30, 2;
	@%p13 bra 	$L__BB3_3;
	ld.global.u32 	%r125, [%rd8+8];
	add.s32 	%r135, %r125, %r135;
	bra.uni 	$L__BB3_3;
$L__BB3_29:
	add.s32 	%r145, %r145, 1;
	setp.eq.s32 	%p22, %r145, %r16;
	@%p22 bra 	$L__BB3_30;
	bra.uni 	$L__BB3_5;
$L__BB3_30:
	add.s32 	%r132, %r132, %r2;
	setp.lt.s32 	%p23, %r132, %r48;
	add.s32 	%r131, %r131, 1;
	add.s16 	%rs14, %rs14, 1;
	add.s16 	%rs13, %rs13, 1;
	@%p23 bra 	$L__BB3_2;
$L__BB3_31:
	ret;

}
	// .globl	max_pool
.visible .entry max_pool(
	.param .u64 .ptr .align 1 max_pool_param_0,
	.param .u64 .ptr .align 1 max_pool_param_1,
	.param .u64 .ptr .align 1 max_pool_param_2,
	.param .u64 .ptr .align 1 max_pool_param_3,
	.param .u32 max_pool_param_4,
	.param .u32 max_pool_param_5,
	.param .u32 max_pool_param_6
)
{
	.reg .pred 	%p<47>;
	.reg .b16 	%rs<15>;
	.reg .b32 	%r<150>;
	.reg .b32 	%f<62>;
	.reg .b64 	%rd<145>;

	ld.param.u64 	%rd40, [max_pool_param_0];
	ld.param.u64 	%rd41, [max_pool_param_1];
	ld.param.u64 	%rd42, [max_pool_param_2];
	ld.param.u64 	%rd43, [max_pool_param_3];
	ld.param.u32 	%r45, [max_pool_param_4];
	ld.param.u32 	%r46, [max_pool_param_6];
	cvta.to.global.u64 	%rd1, %rd42;
	cvta.to.global.u64 	%rd2, %rd43;
	mov.u32 	%r47, %ctaid.x;
	mov.u32 	%r48, %ntid.x;
	mov.u32 	%r49, %tid.x;
	mad.lo.s32 	%r136, %r47, %r48, %r49;
	mov.u32 	%r50, %nctaid.x;
	mul.lo.s32 	%r2, %r48, %r50;
	setp.ge.s32 	%p1, %r136, %r45;
	@%p1 bra 	$L__BB4_74;
	setp.lt.s32 	%p2, %r46, 1;
	@%p2 bra 	$L__BB4_74;
	add.s32 	%r3, %r136, -1;
	cvt.u16.u32 	%rs1, %r136;
	cvt.u16.u32 	%rs2, %r2;
	add.s32 	%r4, %r46, -1;
	and.b32  	%r5, %r46, 15;
	add.s32 	%r6, %r5, -1;
	and.b32  	%r7, %r46, 7;
	add.s32 	%r8, %r7, -1;
	and.b32  	%r9, %r46, 3;
	and.b32  	%r10, %r46, 2147483632;
	and.b32  	%r11, %r46, 2147483640;
	and.b32  	%r12, %r46, 1;
	cvta.to.global.u64 	%rd3, %rd40;
	cvta.to.global.u64 	%rd4, %rd41;
	mov.b32 	%r135, 0;
	mov.b16 	%rs13, 0;
	mov.u16 	%rs14, %rs13;
$L__BB4_3:
	setp.gt.s32 	%p3, %r136, 0;
	mov.u64 	%rd137, %rd1;
	@%p3 bra 	$L__BB4_59;
$L__BB4_4:
	mul.lo.s32 	%r124, %r136, %r46;
	mul.wide.s32 	%rd111, %r124, 4;
	add.s64 	%rd10, %rd3, %rd111;
	add.s64 	%rd11, %rd4, %rd111;
	setp.lt.u32 	%p13, %r4, 15;
	mov.b32 	%r140, 0;
	@%p13 bra 	$L__BB4_7;
	mov.b32 	%r138, 0;
$L__BB4_6:
	.pragma "nounroll";
	mul.wide.u32 	%rd112, %r138, 4;
	add.s64 	%rd113, %rd137, %rd112;
	ld.global.f32 	%f16, [%rd113];
	add.s64 	%rd114, %rd10, %rd112;
	st.global.f32 	[%rd114], %f16;
	add.s64 	%rd115, %rd11, %rd112;
	mov.b32 	%r126, 0;
	st.global.u32 	[%rd115], %r126;
	ld.global.f32 	%f17, [%rd113+4];
	st.global.f32 	[%rd114+4], %f17;
	st.global.u32 	[%rd115+4], %r126;
	ld.global.f32 	%f18, [%rd113+8];
	st.global.f32 	[%rd114+8], %f18;
	st.global.u32 	[%rd115+8], %r126;
	ld.global.f32 	%f19, [%rd113+12];
	st.global.f32 	[%rd114+12], %f19;
	st.global.u32 	[%rd115+12], %r126;
	ld.global.f32 	%f20, [%rd113+16];
	st.global.f32 	[%rd114+16], %f20;
	st.global.u32 	[%rd115+16], %r126;
	ld.global.f32 	%f21, [%rd113+20];
	st.global.f32 	[%rd114+20], %f21;
	st.global.u32 	[%rd115+20], %r126;
	ld.global.f32 	%f22, [%rd113+24];
	st.global.f32 	[%rd114+24], %f22;
	st.global.u32 	[%rd115+24], %r126;
	ld.global.f32 	%f23, [%rd113+28];
	st.global.f32 	[%rd114+28], %f23;
	st.global.u32 	[%rd115+28], %r126;
	ld.global.f32 	%f24, [%rd113+32];
	st.global.f32 	[%rd114+32], %f24;
	st.global.u32 	[%rd115+32], %r126;
	ld.global.f32 	%f25, [%rd113+36];
	st.global.f32 	[%rd114+36], %f25;
	st.global.u32 	[%rd115+36], %r126;
	ld.global.f32 	%f26, [%rd113+40];
	st.global.f32 	[%rd114+40], %f26;
	st.global.u32 	[%rd115+40], %r126;
	ld.global.f32 	%f27, [%rd113+44];
	st.global.f32 	[%rd114+44], %f27;
	st.global.u32 	[%rd115+44], %r126;
	ld.global.f32 	%f28, [%rd113+48];
	st.global.f32 	[%rd114+48], %f28;
	st.global.u32 	[%rd115+48], %r126;
	ld.global.f32 	%f29, [%rd113+52];
	st.global.f32 	[%rd114+52], %f29;
	st.global.u32 	[%rd115+52], %r126;
	ld.global.f32 	%f30, [%rd113+56];
	st.global.f32 	[%rd114+56], %f30;
	st.global.u32 	[%rd115+56], %r126;
	ld.global.f32 	%f31, [%rd113+60];
	st.global.f32 	[%rd114+60], %f31;
	st.global.u32 	[%rd115+60], %r126;
	add.s32 	%r138, %r138, 16;
	setp.eq.s32 	%p14, %r138, %r10;
	mov.u32 	%r140, %r10;
	@%p14 bra 	$L__BB4_7;
	bra.uni 	$L__BB4_6;
$L__BB4_7:
	setp.eq.s32 	%p15, %r5, 0;
	@%p15 bra 	$L__BB4_17;
	setp.lt.u32 	%p16, %r6, 7;
	@%p16 bra 	$L__BB4_10;
	mul.wide.u32 	%rd116, %r140, 4;
	add.s64 	%rd117, %rd137, %rd116;
	ld.global.f32 	%f32, [%rd117];
	add.s64 	%rd118, %rd10, %rd116;
	st.global.f32 	[%rd118], %f32;
	add.s64 	%rd119, %rd11, %rd116;
	mov.b32 	%r127, 0;
	st.global.u32 	[%rd119], %r127;
	ld.global.f32 	%f33, [%rd117+4];
	st.global.f32 	[%rd118+4], %f33;
	st.global.u32 	[%rd119+4], %r127;
	ld.global.f32 	%f34, [%rd117+8];
	st.global.f32 	[%rd118+8], %f34;
	st.global.u32 	[%rd119+8], %r127;
	ld.global.f32 	%f35, [%rd117+12];
	st.global.f32 	[%rd118+12], %f35;
	st.global.u32 	[%rd119+12], %r127;
	ld.global.f32 	%f36, [%rd117+16];
	st.global.f32 	[%rd118+16], %f36;
	st.global.u32 	[%rd119+16], %r127;
	ld.global.f32 	%f37, [%rd117+20];
	st.global.f32 	[%rd118+20], %f37;
	st.global.u32 	[%rd119+20], %r127;
	ld.global.f32 	%f38, [%rd117+24];
	st.global.f32 	[%rd118+24], %f38;
	st.global.u32 	[%rd119+24], %r127;
	ld.global.f32 	%f39, [%rd117+28];
	st.global.f32 	[%rd118+28], %f39;
	st.global.u32 	[%rd119+28], %r127;
	add.s32 	%r140, %r140, 8;
$L__BB4_10:
	setp.eq.s32 	%p17, %r7, 0;
	@%p17 bra 	$L__BB4_17;
	setp.lt.u32 	%p18, %r8, 3;
	@%p18 bra 	$L__BB4_13;
	mul.wide.u32 	%rd120, %r140, 4;
	add.s64 	%rd121, %rd137, %rd120;
	ld.global.f32 	%f40, [%rd121];
	add.s64 	%rd122, %rd10, %rd120;
	st.global.f32 	[%rd122], %f40;
	add.s64 	%rd123, %rd11, %rd120;
	mov.b32 	%r128, 0;
	st.global.u32 	[%rd123], %r128;
	ld.global.f32 	%f41, [%rd121+4];
	st.global.f32 	[%rd122+4], %f41;
	st.global.u32 	[%rd123+4], %r128;
	ld.global.f32 	%f42, [%rd121+8];
	st.global.f32 	[%rd122+8], %f42;
	st.global.u32 	[%rd123+8], %r128;
	ld.global.f32 	%f43, [%rd121+12];
	st.global.f32 	[%rd122+12], %f43;
	st.global.u32 	[%rd123+12], %r128;
	add.s32 	%r140, %r140, 4;
$L__BB4_13:
	setp.eq.s32 	%p19, %r9, 0;
	@%p19 bra 	$L__BB4_17;
	setp.eq.s32 	%p20, %r9, 1;
	mul.wide.u32 	%rd124, %r140, 4;
	add.s64 	%rd12, %rd137, %rd124;
	ld.global.f32 	%f44, [%rd12];
	add.s64 	%rd13, %rd10, %rd124;
	st.global.f32 	[%rd13], %f44;
	add.s64 	%rd14, %rd11, %rd124;
	mov.b32 	%r129, 0;
	st.global.u32 	[%rd14], %r129;
	@%p20 bra 	$L__BB4_17;
	setp.eq.s32 	%p21, %r9, 2;
	ld.global.f32 	%f45, [%rd12+4];
	st.global.f32 	[%rd13+4], %f45;
	mov.b32 	%r130, 0;
	st.global.u32 	[%rd14+4], %r130;
	@%p21 bra 	$L__BB4_17;
	ld.global.f32 	%f46, [%rd12+8];
	st.global.f32 	[%rd13+8], %f46;
	mov.b32 	%r131, 0;
	st.global.u32 	[%rd14+8], %r131;
$L__BB4_17:
	mul.wide.s32 	%rd125, %r136, 4;
	add.s64 	%rd126, %rd2, %rd125;
	ld.global.u32 	%r26, [%rd126];
	setp.lt.s32 	%p22, %r26, 2;
	@%p22 bra 	$L__BB4_73;
	mov.b32 	%r145, 1;
$L__BB4_19:
	setp.lt.u32 	%p23, %r4, 7;
	mul.wide.s32 	%rd127, %r46, 4;
	add.s64 	%rd137, %rd137, %rd127;
	mov.b32 	%r148, 0;
	@%p23 bra 	$L__BB4_38;
	mov.b32 	%r146, 0;
$L__BB4_21:
	.pragma "nounroll";
	mul.wide.u32 	%rd128, %r146, 4;
	add.s64 	%rd30, %rd137, %rd128;
	ld.global.f32 	%f1, [%rd30];
	add.s64 	%rd31, %rd10, %rd128;
	ld.global.f32 	%f47, [%rd31];
	setp.leu.f32 	%p24, %f1, %f47;
	add.s64 	%rd32, %rd11, %rd128;
	@%p24 bra 	$L__BB4_23;
	st.global.f32 	[%rd31], %f1;
	st.global.u32 	[%rd32], %r145;
$L__BB4_23:
	ld.global.f32 	%f2, [%rd30+4];
	ld.global.f32 	%f48, [%rd31+4];
	setp.leu.f32 	%p25, %f2, %f48;
	@%p25 bra 	$L__BB4_25;
	st.global.f32 	[%rd31+4], %f2;
	st.global.u32 	[%rd32+4], %r145;
$L__BB4_25:
	ld.global.f32 	%f3, [%rd30+8];
	ld.global.f32 	%f49, [%rd31+8];
	setp.leu.f32 	%p26, %f3, %f49;
	@%p26 bra 	$L__BB4_27;
	st.global.f32 	[%rd31+8], %f3;
	st.global.u32 	[%rd32+8], %r145;
$L__BB4_27:
	ld.global.f32 	%f4, [%rd30+12];
	ld.global.f32 	%f50, [%rd31+12];
	setp.leu.f32 	%p27, %f4, %f50;
	@%p27 bra 	$L__BB4_29;
	st.global.f32 	[%rd31+12], %f4;
	st.global.u32 	[%rd32+12], %r145;
$L__BB4_29:
	ld.global.f32 	%f5, [%rd30+16];
	ld.global.f32 	%f51, [%rd31+16];
	setp.leu.f32 	%p28, %f5, %f51;
	@%p28 bra 	$L__BB4_31;
	st.global.f32 	[%rd31+16], %f5;
	st.global.u32 	[%rd32+16], %r145;
$L__BB4_31:
	ld.global.f32 	%f6, [%rd30+20];
	ld.global.f32 	%f52, [%rd31+20];
	setp.leu.f32 	%p29, %f6, %f52;
	@%p29 bra 	$L__BB4_33;
	st.global.f32 	[%rd31+20], %f6;
	st.global.u32 	[%rd32+20], %r145;
$L__BB4_33:
	ld.global.f32 	%f7, [%rd30+24];
	ld.global.f32 	%f53, [%rd31+24];
	setp.leu.f32 	%p30, %f7, %f53;
	@%p30 bra 	$L__BB4_35;
	st.global.f32 	[%rd31+24], %f7;
	st.global.u32 	[%rd32+24], %r145;
$L__BB4_35:
	ld.global.f32 	%f8, [%rd30+28];
	ld.global.f32 	%f54, [%rd31+28];
	setp.leu.f32 	%p31, %f8, %f54;
	@%p31 bra 	$L__BB4_37;
	st.global.f32 	[%rd31+28], %f8;
	st.global.u32 	[%rd32+28], %r145;
$L__BB4_37:
	add.s32 	%r146, %r146, 8;
	setp.ne.s32 	%p32, %r146, %r11;
	mov.u32 	%r148, %r11;
	@%p32 bra 	$L__BB4_21;
$L__BB4_38:
	setp.eq.s32 	%p33, %r7, 0;
	@%p33 bra 	$L__BB4_72;
	setp.lt.u32 	%p34, %r8, 3;
	@%p34 bra 	$L__BB4_49;
	mul.wide.u32 	%rd129, %r148, 4;
	add.s64 	%rd33, %rd137, %rd129;
	ld.global.f32 	%f9, [%rd33];
	add.s64 	%rd34, %rd10, %rd129;
	ld.global.f32 	%f55, [%rd34];
	setp.leu.f32 	%p35, %f9, %f55;
	add.s64 	%rd35, %rd11, %rd129;
	@%p35 bra 	$L__BB4_42;
	st.global.f32 	[%rd34], %f9;
	st.global.u32 	[%rd35], %r145;
$L__BB4_42:
	ld.global.f32 	%f10, [%rd33+4];
	ld.global.f32 	%f56, [%rd34+4];
	setp.leu.f32 	%p36, %f10, %f56;
	@%p36 bra 	$L__BB4_44;
	st.global.f32 	[%rd34+4], %f10;
	st.global.u32 	[%rd35+4], %r145;
$L__BB4_44:
	ld.global.f32 	%f11, [%rd33+8];
	ld.global.f32 	%f57, [%rd34+8];
	setp.leu.f32 	%p37, %f11, %f57;
	@%p37 bra 	$L__BB4_46;
	st.global.f32 	[%rd34+8], %f11;
	st.global.u32 	[%rd35+8], %r145;
$L__BB4_46:
	ld.global.f32 	%f12, [%rd33+12];
	ld.global.f32 	%f58, [%rd34+12];
	setp.leu.f32 	%p38, %f12, %f58;
	@%p38 bra 	$L__BB4_48;
	st.global.f32 	[%rd34+12], %f12;
	st.global.u32 	[%rd35+12], %r145;
$L__BB4_48:
	add.s32 	%r148, %r148, 4;
$L__BB4_49:
	setp.eq.s32 	%p39, %r9, 0;
	@%p39 bra 	$L__BB4_72;
	setp.eq.s32 	%p40, %r9, 1;
	@%p40 bra 	$L__BB4_56;
	mul.wide.u32 	%rd130, %r148, 4;
	add.s64 	%rd36, %rd137, %rd130;
	ld.global.f32 	%f13, [%rd36];
	add.s64 	%rd37, %rd10, %rd130;
	ld.global.f32 	%f59, [%rd37];
	setp.leu.f32 	%p41, %f13, %f59;
	add.s64 	%rd38, %rd11, %rd130;
	@%p41 bra 	$L__BB4_53;
	st.global.f32 	[%rd37], %f13;
	st.global.u32 	[%rd38], %r145;
$L__BB4_53:
	ld.global.f32 	%f14, [%rd36+4];
	ld.global.f32 	%f60, [%rd37+4];
	setp.leu.f32 	%p42, %f14, %f60;
	@%p42 bra 	$L__BB4_55;
	st.global.f32 	[%rd37+4], %f14;
	st.global.u32 	[%rd38+4], %r145;
$L__BB4_55:
	add.s32 	%r148, %r148, 2;
$L__BB4_56:
	setp.eq.s32 	%p43, %r12, 0;
	@%p43 bra 	$L__BB4_72;
	mul.wide.u32 	%rd131, %r148, 4;
	add.s64 	%rd132, %rd137, %rd131;
	ld.global.f32 	%f15, [%rd132];
	add.s64 	%rd39, %rd10, %rd131;
	ld.global.f32 	%f61, [%rd39];
	setp.leu.f32 	%p44, %f15, %f61;
	@%p44 bra 	$L__BB4_72;
	st.global.f32 	[%rd39], %f15;
	add.s64 	%rd134, %rd11, %rd131;
	st.global.u32 	[%rd134], %r145;
	bra.uni 	$L__BB4_72;
$L__BB4_59:
	mad.lo.s32 	%r53, %r2, %r135, %r3;
	setp.lt.u32 	%p4, %r53, 15;
	mov.b32 	%r142, 0;
	mov.u64 	%rd137, %rd1;
	@%p4 bra 	$L__BB4_62;
	add.s64 	%rd135, %rd2, 32;
	and.b32  	%r142, %r136, 2147483632;
	neg.s32 	%r137, %r142;
	mov.u64 	%rd137, %rd1;
$L__BB4_61:
	.pragma "nounroll";
	ld.global.u32 	%r54, [%rd135+-32];
	mul.lo.s32 	%r55, %r54, %r46;
	cvt.s64.s32 	%rd45, %r55;
	ld.global.u32 	%r56, [%rd135+-28];
	mul.lo.s32 	%r57, %r56, %r46;
	cvt.s64.s32 	%rd46, %r57;
	add.s64 	%rd47, %rd45, %rd46;
	ld.global.u32 	%r58, [%rd135+-24];
	mul.lo.s32 	%r59, %r58, %r46;
	cvt.s64.s32 	%rd48, %r59;
	add.s64 	%rd49, %rd47, %rd48;
	ld.global.u32 	%r60, [%rd135+-20];
	mul.lo.s32 	%r61, %r60, %r46;
	cvt.s64.s32 	%rd50, %r61;
	add.s64 	%rd51, %rd49, %rd50;
	ld.global.u32 	%r62, [%rd135+-16];
	mul.lo.s32 	%r63, %r62, %r46;
	cvt.s64.s32 	%rd52, %r63;
	add.s64 	%rd53, %rd51, %rd52;
	ld.global.u32 	%r64, [%rd135+-12];
	mul.lo.s32 	%r65, %r64, %r46;
	cvt.s64.s32 	%rd54, %r65;
	add.s64 	%rd55, %rd53, %rd54;
	ld.global.u32 	%r66, [%rd135+-8];
	mul.lo.s32 	%r67, %r66, %r46;
	cvt.s64.s32 	%rd56, %r67;
	add.s64 	%rd57, %rd55, %rd56;
	ld.global.u32 	%r68, [%rd135+-4];
	mul.lo.s32 	%r69, %r68, %r46;
	cvt.s64.s32 	%rd58, %r69;
	add.s64 	%rd59, %rd57, %rd58;
	ld.global.u32 	%r70, [%rd135];
	mul.lo.s32 	%r71, %r70, %r46;
	cvt.s64.s32 	%rd60, %r71;
	add.s64 	%rd61, %rd59, %rd60;
	ld.global.u32 	%r72, [%rd135+4];
	mul.lo.s32 	%r73, %r72, %r46;
	cvt.s64.s32 	%rd62, %r73;
	add.s64 	%rd63, %rd61, %rd62;
	ld.global.u32 	%r74, [%rd135+8];
	mul.lo.s32 	%r75, %r74, %r46;
	cvt.s64.s32 	%rd64, %r75;
	add.s64 	%rd65, %rd63, %rd64;
	ld.global.u32 	%r76, [%rd135+12];
	mul.lo.s32 	%r77, %r76, %r46;
	cvt.s64.s32 	%rd66, %r77;
	add.s64 	%rd67, %rd65, %rd66;
	ld.global.u32 	%r78, [%rd135+16];
	mul.lo.s32 	%r79, %r78, %r46;
	cvt.s64.s32 	%rd68, %r79;
	add.s64 	%rd69, %rd67, %rd68;
	ld.global.u32 	%r80, [%rd135+20];
	mul.lo.s32 	%r81, %r80, %r46;
	cvt.s64.s32 	%rd70, %r81;
	add.s64 	%rd71, %rd69, %rd70;
	ld.global.u32 	%r82, [%rd135+24];
	mul.lo.s32 	%r83, %r82, %r46;
	cvt.s64.s32 	%rd72, %r83;
	add.s64 	%rd73, %rd71, %rd72;
	ld.global.u32 	%r84, [%rd135+28];
	mul.lo.s32 	%r85, %r84, %r46;
	cvt.s64.s32 	%rd74, %r85;
	add.s64 	%rd75, %rd73, %rd74;
	shl.b64 	%rd76, %rd75, 2;
	add.s64 	%rd137, %rd137, %rd76;
	add.s32 	%r137, %r137, 16;
	add.s64 	%rd135, %rd135, 64;
	setp.eq.s32 	%p5, %r137, 0;
	@%p5 bra 	$L__BB4_62;
	bra.uni 	$L__BB4_61;
$L__BB4_62:
	and.b32  	%r86, %r136, 15;
	setp.eq.s32 	%p6, %r86, 0;
	@%p6 bra 	$L__BB4_4;
	mad.lo.s16 	%rs11, %rs14, %rs2, %rs1;
	cvt.u32.u16 	%r87, %rs11;
	and.b32  	%r30, %r87, 15;
	add.s32 	%r88, %r30, -1;
	setp.lt.u32 	%p7, %r88, 7;
	@%p7 bra 	$L__BB4_65;
	mul.wide.u32 	%rd78, %r142, 4;
	add.s64 	%rd79, %rd2, %rd78;
	ld.global.u32 	%r89, [%rd79];
	mul.lo.s32 	%r90, %r89, %r46;
	cvt.s64.s32 	%rd80, %r90;
	ld.global.u32 	%r91, [%rd79+4];
	mul.lo.s32 	%r92, %r91, %r46;
	cvt.s64.s32 	%rd81, %r92;
	add.s64 	%rd82, %rd80, %rd81;
	ld.global.u32 	%r93, [%rd79+8];
	mul.lo.s32 	%r94, %r93, %r46;
	cvt.s64.s32 	%rd83, %r94;
	add.s64 	%rd84, %rd82, %rd83;
	ld.global.u32 	%r95, [%rd79+12];
	mul.lo.s32 	%r96, %r95, %r46;
	cvt.s64.s32 	%rd85, %r96;
	add.s64 	%rd86, %rd84, %rd85;
	ld.global.u32 	%r97, [%rd79+16];
	mul.lo.s32 	%r98, %r97, %r46;
	cvt.s64.s32 	%rd87, %r98;
	add.s64 	%rd88, %rd86, %rd87;
	ld.global.u32 	%r99, [%rd79+20];
	mul.lo.s32 	%r100, %r99, %r46;
	cvt.s64.s32 	%rd89, %r100;
	add.s64 	%rd90, %rd88, %rd89;
	ld.global.u32 	%r101, [%rd79+24];
	mul.lo.s32 	%r102, %r101, %r46;
	cvt.s64.s32 	%rd91, %r102;
	add.s64 	%rd92, %rd90, %rd91;
	ld.global.u32 	%r103, [%rd79+28];
	mul.lo.s32 	%r104, %r103, %r46;
	cvt.s64.s32 	%rd93, %r104;
	add.s64 	%rd94, %rd92, %rd93;
	shl.b64 	%rd95, %rd94, 2;
	add.s64 	%rd137, %rd137, %rd95;
	add.s32 	%r142, %r142, 8;
$L__BB4_65:
	and.b32  	%r105, %r30, 7;
	setp.eq.s32 	%p8, %r105, 0;
	@%p8 bra 	$L__BB4_4;
	mad.lo.s16 	%rs12, %rs13, %rs2, %rs1;
	cvt.u32.u16 	%r106, %rs12;
	and.b32  	%r107, %r106, 7;
	and.b32  	%r33, %r106, 3;
	add.s32 	%r108, %r107, -1;
	setp.lt.u32 	%p9, %r108, 3;
	@%p9 bra 	$L__BB4_68;
	mul.wide.u32 	%rd97, %r142, 4;
	add.s64 	%rd98, %rd2, %rd97;
	ld.global.u32 	%r109, [%rd98];
	mul.lo.s32 	%r110, %r109, %r46;
	cvt.s64.s32 	%rd99, %r110;
	ld.global.u32 	%r111, [%rd98+4];
	mul.lo.s32 	%r112, %r111, %r46;
	cvt.s64.s32 	%rd100, %r112;
	add.s64 	%rd101, %rd99, %rd100;
	ld.global.u32 	%r113, [%rd98+8];
	mul.lo.s32 	%r114, %r113, %r46;
	cvt.s64.s32 	%rd102, %r114;
	add.s64 	%rd103, %rd101, %rd102;
	ld.global.u32 	%r115, [%rd98+12];
	mul.lo.s32 	%r116, %r115, %r46;
	cvt.s64.s32 	%rd104, %r116;
	add.s64 	%rd105, %rd103, %rd104;
	shl.b64 	%rd106, %rd105, 2;
	add.s64 	%rd137, %rd137, %rd106;
	add.s32 	%r142, %r142, 4;
$L__BB4_68:
	setp.eq.s32 	%p10, %r33, 0;
	@%p10 bra 	$L__BB4_4;
	mul.wide.u32 	%rd107, %r142, 4;
	add.s64 	%rd24, %rd2, %rd107;
	ld.global.u32 	%r117, [%rd24];
	mul.lo.s32 	%r118, %r117, %r46;
	mul.wide.s32 	%rd108, %r118, 4;
	add.s64 	%rd137, %rd137, %rd108;
	setp.eq.s32 	%p11, %r33, 1;
	@%p11 bra 	$L__BB4_4;
	ld.global.u32 	%r119, [%rd24+4];
	mul.lo.s32 	%r120, %r119, %r46;
	mul.wide.s32 	%rd109, %r120, 4;
	add.s64 	%rd137, %rd137, %rd109;
	setp.eq.s32 	%p12, %r33, 2;
	@%p12 bra 	$L__BB4_4;
	ld.global.u32 	%r121, [%rd24+8];
	mul.lo.s32 	%r122, %r121, %r46;
	mul.wide.s32 	%rd110, %r122, 4;
	add.s64 	%rd137, %rd137, %rd110;
	bra.uni 	$L__BB4_4;
$L__BB4_72:
	add.s32 	%r145, %r145, 1;
	setp.eq.s32 	%p45, %r145, %r26;
	@%p45 bra 	$L__BB4_73;
	bra.uni 	$L__BB4_19;
$L__BB4_73:
	add.s32 	%r136, %r136, %r2;
	setp.lt.s32 	%p46, %r136, %r45;
	add.s32 	%r135, %r135, 1;
	add.s16 	%rs14, %rs14, 1;
	add.s16 	%rs13, %rs13, 1;
	@%p46 bra 	$L__BB4_3;
$L__BB4_74:
	ret;

}
	// .globl	backprop_seq2col
.visible .entry backprop_seq2col(
	.param .u64 .ptr .align 1 backprop_seq2col_param_0,
	.param .u64 .ptr .align 1 backprop_seq2col_param_1,
	.param .u32 backprop_seq2col_param_2,
	.param .u32 backprop_seq2col_param_3,
	.param .u32 backprop_seq2col_param_4
)
{
	.reg .pred 	%p<21>;
	.reg .b32 	%r<54>;
	.reg .b32 	%f<46>;
	.reg .b64 	%rd<41>;

	ld.param.u64 	%rd8, [backprop_seq2col_param_0];
	ld.param.u64 	%rd9, [backprop_seq2col_param_1];
	ld.param.u32 	%r28, [backprop_seq2col_param_2];
	ld.param.u32 	%r29, [backprop_seq2col_param_3];
	ld.param.u32 	%r30, [backprop_seq2col_param_4];
	cvta.to.global.u64 	%rd1, %rd8;
	cvta.to.global.u64 	%rd2, %rd9;
	mov.u32 	%r31, %ctaid.x;
	mov.u32 	%r1, %ntid.x;
	mov.u32 	%r32, %tid.x;
	mad.lo.s32 	%r46, %r31, %r1, %r32;
	shl.b32 	%r33, %r28, 1;
	or.b32  	%r3, %r33, 1;
	mul.lo.s32 	%r34, %r30, %r29;
	mad.lo.s32 	%r4, %r34, %r33, %r34;
	setp.ge.s32 	%p1, %r46, %r29;
	@%p1 bra 	$L__BB5_19;
	setp.lt.s32 	%p2, %r28, 0;
	@%p2 bra 	$L__BB5_19;
	mul.lo.s32 	%r5, %r3, %r30;
	and.b32  	%r6, %r30, 7;
	and.b32  	%r7, %r30, 2147483640;
	neg.s32 	%r8, %r7;
	add.s64 	%rd3, %rd2, 16;
	mov.u32 	%r35, %nctaid.x;
	mul.lo.s32 	%r9, %r1, %r35;
$L__BB5_3:
	neg.s32 	%r47, %r28;
	mul.lo.s32 	%r36, %r46, %r30;
	cvt.s64.s32 	%rd4, %r36;
	mov.u32 	%r48, %r5;
$L__BB5_4:
	mov.u32 	%r13, %r48;
	mov.u32 	%r12, %r47;
	add.s32 	%r37, %r12, %r46;
	mul.lo.s32 	%r14, %r37, %r5;
	sub.s32 	%r48, %r13, %r30;
	setp.lt.s32 	%p3, %r14, 0;
	setp.ge.s32 	%p4, %r14, %r4;
	or.pred  	%p5, %p3, %p4;
	@%p5 bra 	$L__BB5_17;
	setp.lt.s32 	%p6, %r30, 1;
	add.s32 	%r16, %r14, %r48;
	setp.lt.s32 	%p7, %r16, 0;
	add.s32 	%r38, %r14, %r13;
	setp.ge.s32 	%p8, %r38, %r4;
	or.pred  	%p9, %p7, %p6;
	or.pred  	%p10, %p9, %p8;
	@%p10 bra 	$L__BB5_17;
	setp.lt.u32 	%p11, %r30, 8;
	mov.b32 	%r52, 0;
	@%p11 bra 	$L__BB5_9;
	shl.b64 	%rd10, %rd4, 2;
	add.s64 	%rd11, %rd1, %rd10;
	add.s64 	%rd40, %rd11, 16;
	mov.u32 	%r49, %r16;
	mov.u32 	%r50, %r8;
$L__BB5_8:
	.pragma "nounroll";
	mul.wide.u32 	%rd12, %r49, 4;
	add.s64 	%rd13, %rd3, %rd12;
	ld.global.f32 	%f1, [%rd13+-16];
	ld.global.f32 	%f2, [%rd40+-16];
	add.f32 	%f3, %f1, %f2;
	st.global.f32 	[%rd40+-16], %f3;
	ld.global.f32 	%f4, [%rd13+-12];
	ld.global.f32 	%f5, [%rd40+-12];
	add.f32 	%f6, %f4, %f5;
	st.global.f32 	[%rd40+-12], %f6;
	ld.global.f32 	%f7, [%rd13+-8];
	ld.global.f32 	%f8, [%rd40+-8];
	add.f32 	%f9, %f7, %f8;
	st.global.f32 	[%rd40+-8], %f9;
	ld.global.f32 	%f10, [%rd13+-4];
	ld.global.f32 	%f11, [%rd40+-4];
	add.f32 	%f12, %f10, %f11;
	st.global.f32 	[%rd40+-4], %f12;
	ld.global.f32 	%f13, [%rd13];
	ld.global.f32 	%f14, [%rd40];
	add.f32 	%f15, %f13, %f14;
	st.global.f32 	[%rd40], %f15;
	ld.global.f32 	%f16, [%rd13+4];
	ld.global.f32 	%f17, [%rd40+4];
	add.f32 	%f18, %f16, %f17;
	st.global.f32 	[%rd40+4], %f18;
	ld.global.f32 	%f19, [%rd13+8];
	ld.global.f32 	%f20, [%rd40+8];
	add.f32 	%f21, %f19, %f20;
	st.global.f32 	[%rd40+8], %f21;
	ld.global.f32 	%f22, [%rd13+12];
	ld.global.f32 	%f23, [%rd40+12];
	add.f32 	%f24, %f22, %f23;
	st.global.f32 	[%rd40+12], %f24;
	add.s32 	%r50, %r50, 8;
	add.s32 	%r49, %r49, 8;
	add.s64 	%rd40, %rd40, 32;
	setp.ne.s32 	%p12, %r50, 0;
	mov.u32 	%r52, %r7;
	@%p12 bra 	$L__BB5_8;
$L__BB5_9:
	setp.eq.s32 	%p13, %r6, 0;
	@%p13 bra 	$L__BB5_17;
	add.s32 	%r40, %r6, -1;
	setp.lt.u32 	%p14, %r40, 3;
	@%p14 bra 	$L__BB5_12;
	add.s32 	%r41, %r52, %r16;
	mul.wide.u32 	%rd14, %r41, 4;
	add.s64 	%rd15, %rd2, %rd14;
	ld.global.f32 	%f25, [%rd15];
	cvt.u64.u32 	%rd16, %r52;
	add.s64 	%rd17, %rd16, %rd4;
	shl.b64 	%rd18, %rd17, 2;
	add.s64 	%rd19, %rd1, %rd18;
	ld.global.f32 	%f26, [%rd19];
	add.f32 	%f27, %f25, %f26;
	st.global.f32 	[%rd19], %f27;
	cvt.u64.u32 	%rd20, %r16;
	add.s64 	%rd21, %rd16, %rd20;
	shl.b64 	%rd22, %rd21, 2;
	add.s64 	%rd23, %rd2, %rd22;
	ld.global.f32 	%f28, [%rd23+4];
	ld.global.f32 	%f29, [%rd19+4];
	add.f32 	%f30, %f28, %f29;
	st.global.f32 	[%rd19+4], %f30;
	ld.global.f32 	%f31, [%rd23+8];
	ld.global.f32 	%f32, [%rd19+8];
	add.f32 	%f33, %f31, %f32;
	st.global.f32 	[%rd19+8], %f33;
	ld.global.f32 	%f34, [%rd23+12];
	ld.global.f32 	%f35, [%rd19+12];
	add.f32 	%f36, %f34, %f35;
	st.global.f32 	[%rd19+12], %f36;
	add.s32 	%r52, %r52, 4;
$L__BB5_12:
	and.b32  	%r42, %r30, 3;
	setp.eq.s32 	%p15, %r42, 0;
	@%p15 bra 	$L__BB5_17;
	setp.eq.s32 	%p16, %r42, 1;
	@%p16 bra 	$L__BB5_15;
	add.s32 	%r43, %r52, %r16;
	mul.wide.u32 	%rd24, %r43, 4;
	add.s64 	%rd25, %rd2, %rd24;
	ld.global.f32 	%f37, [%rd25];
	cvt.u64.u32 	%rd26, %r52;
	add.s64 	%rd27, %rd26, %rd4;
	shl.b64 	%rd28, %rd27, 2;
	add.s64 	%rd29, %rd1, %rd28;
	ld.global.f32 	%f38, [%rd29];
	add.f32 	%f39, %f37, %f38;
	st.global.f32 	[%rd29], %f39;
	cvt.u64.u32 	%rd30, %r16;
	add.s64 	%rd31, %rd26, %rd30;
	shl.b64 	%rd32, %rd31, 2;
	add.s64 	%rd33, %rd2, %rd32;
	ld.global.f32 	%f40, [%rd33+4];
	ld.global.f32 	%f41, [%rd29+4];
	add.f32 	%f42, %f40, %f41;
	st.global.f32 	[%rd29+4], %f42;
	add.s32 	%r52, %r52, 2;
$L__BB5_15:
	and.b32  	%r44, %r30, 1;
	setp.eq.b32 	%p17, %r44, 1;
	not.pred 	%p18, %p17;
	@%p18 bra 	$L__BB5_17;
	add.s32 	%r45, %r52, %r16;
	mul.wide.u32 	%rd34, %r45, 4;
	add.s64 	%rd35, %rd2, %rd34;
	ld.global.f32 	%f43, [%rd35];
	cvt.u64.u32 	%rd36, %r52;
	add.s64 	%rd37, %rd36, %rd4;
	shl.b64 	%rd38, %rd37, 2;
	add.s64 	%rd39, %rd1, %rd38;
	ld.global.f32 	%f44, [%rd39];
	add.f32 	%f45, %f43, %f44;
	st.global.f32 	[%rd39], %f45;
$L__BB5_17:
	add.s32 	%r47, %r12, 1;
	setp.ne.s32 	%p19, %r12, %r28;
	@%p19 bra 	$L__BB5_4;
	add.s32 	%r46, %r46, %r9;
	setp.lt.s32 	%p20, %r46, %r29;
	@%p20 bra 	$L__BB5_3;
$L__BB5_19:
	ret;

}
	// .globl	backprop_maxout
.visible .entry backprop_maxout(
	.param .u64 .ptr .align 1 backprop_maxout_param_0,
	.param .u64 .ptr .align 1 backprop_maxout_param_1,
	.param .u64 .ptr .align 1 backprop_maxout_param_2,
	.param .u32 backprop_maxout_param_3,
	.param .u32 backprop_maxout_param_4,
	.param .u32 backprop_maxout_param_5
)
{
	.reg .pred 	%p<12>;
	.reg .b32 	%r<87>;
	.reg .b32 	%f<16>;
	.reg .b64 	%rd<95>;

	ld.param.u64 	%rd12, [backprop_maxout_param_0];
	ld.param.u64 	%rd13, [backprop_maxout_param_1];
	ld.param.u64 	%rd14, [backprop_maxout_param_2];
	ld.param.u32 	%r28, [backprop_maxout_param_3];
	ld.param.u32 	%r29, [backprop_maxout_param_4];
	ld.param.u32 	%r30, [backprop_maxout_param_5];
	cvta.to.global.u64 	%rd1, %rd12;
	cvta.to.global.u64 	%rd2, %rd14;
	cvta.to.global.u64 	%rd3, %rd13;
	mov.u32 	%r31, %ctaid.x;
	mov.u32 	%r1, %ntid.x;
	mov.u32 	%r32, %tid.x;
	mad.lo.s32 	%r81, %r31, %r1, %r32;
	setp.ge.s32 	%p1, %r81, %r28;
	setp.lt.s32 	%p2, %r29, 1;
	or.pred  	%p3, %p1, %p2;
	@%p3 bra 	$L__BB6_14;
	and.b32  	%r3, %r29, 7;
	add.s32 	%r4, %r3, -1;
	and.b32  	%r5, %r29, 3;
	and.b32  	%r6, %r29, 2147483640;
	and.b32  	%r7, %r29, 1;
	neg.s32 	%r8, %r6;
	shl.b32 	%r9, %r30, 3;
	shl.b32 	%r10, %r30, 1;
	mul.lo.s32 	%r11, %r30, 3;
	shl.b32 	%r12, %r30, 2;
	mul.lo.s32 	%r13, %r30, 5;
	mul.lo.s32 	%r14, %r30, 6;
	mul.lo.s32 	%r15, %r30, 7;
	mov.u32 	%r33, %nctaid.x;
	mul.lo.s32 	%r16, %r1, %r33;
$L__BB6_2:
	setp.lt.u32 	%p4, %r29, 8;
	mul.lo.s32 	%r35, %r81, %r29;
	mul.lo.s32 	%r36, %r35, %r30;
	cvt.s64.s32 	%rd4, %r36;
	cvt.s64.s32 	%rd5, %r35;
	mov.b32 	%r85, 0;
	@%p4 bra 	$L__BB6_5;
	shl.b64 	%rd15, %rd5, 2;
	add.s64 	%rd16, %rd3, %rd15;
	add.s64 	%rd94, %rd16, 16;
	add.s64 	%rd17, %rd2, %rd15;
	add.s64 	%rd93, %rd17, 16;
	mov.b32 	%r82, 0;
	mov.u32 	%r83, %r8;
$L__BB6_4:
	.pragma "nounroll";
	ld.global.f32 	%f1, [%rd94+-16];
	ld.global.u32 	%r38, [%rd93+-16];
	add.s32 	%r39, %r82, %r38;
	cvt.s64.s32 	%rd18, %r39;
	add.s64 	%rd19, %rd18, %rd4;
	shl.b64 	%rd20, %rd19, 2;
	add.s64 	%rd21, %rd1, %rd20;
	st.global.f32 	[%rd21], %f1;
	ld.global.f32 	%f2, [%rd94+-12];
	ld.global.u32 	%r40, [%rd93+-12];
	add.s32 	%r41, %r30, %r82;
	add.s32 	%r42, %r41, %r40;
	cvt.s64.s32 	%rd22, %r42;
	add.s64 	%rd23, %rd22, %rd4;
	shl.b64 	%rd24, %rd23, 2;
	add.s64 	%rd25, %rd1, %rd24;
	st.global.f32 	[%rd25], %f2;
	ld.global.f32 	%f3, [%rd94+-8];
	ld.global.u32 	%r43, [%rd93+-8];
	add.s32 	%r44, %r10, %r82;
	add.s32 	%r45, %r44, %r43;
	cvt.s64.s32 	%rd26, %r45;
	add.s64 	%rd27, %rd26, %rd4;
	shl.b64 	%rd28, %rd27, 2;
	add.s64 	%rd29, %rd1, %rd28;
	st.global.f32 	[%rd29], %f3;
	ld.global.f32 	%f4, [%rd94+-4];
	ld.global.u32 	%r46, [%rd93+-4];
	add.s32 	%r47, %r11, %r82;
	add.s32 	%r48, %r47, %r46;
	cvt.s64.s32 	%rd30, %r48;
	add.s64 	%rd31, %rd30, %rd4;
	shl.b64 	%rd32, %rd31, 2;
	add.s64 	%rd33, %rd1, %rd32;
	st.global.f32 	[%rd33], %f4;
	ld.global.f32 	%f5, [%rd94];
	ld.global.u32 	%r49, [%rd93];
	add.s32 	%r50, %r12, %r82;
	add.s32 	%r51, %r50, %r49;
	cvt.s64.s32 	%rd34, %r51;
	add.s64 	%rd35, %rd34, %rd4;
	shl.b64 	%rd36, %rd35, 2;
	add.s64 	%rd37, %rd1, %rd36;
	st.global.f32 	[%rd37], %f5;
	ld.global.f32 	%f6, [%rd94+4];
	ld.global.u32 	%r52, [%rd93+4];
	add.s32 	%r53, %r13, %r82;
	add.s32 	%r54, %r53, %r52;
	cvt.s64.s32 	%rd38, %r54;
	add.s64 	%rd39, %rd38, %rd4;
	shl.b64 	%rd40, %rd39, 2;
	add.s64 	%rd41, %rd1, %rd40;
	st.global.f32 	[%rd41], %f6;
	ld.global.f32 	%f7, [%rd94+8];
	ld.global.u32 	%r55, [%rd93+8];
	add.s32 	%r56, %r14, %r82;
	add.s32 	%r57, %r56, %r55;
	cvt.s64.s32 	%rd42, %r57;
	add.s64 	%rd43, %rd42, %rd4;
	shl.b64 	%rd44, %rd43, 2;
	add.s64 	%rd45, %rd1, %rd44;
	st.global.f32 	[%rd45], %f7;
	ld.global.f32 	%f8, [%rd94+12];
	ld.global.u32 	%r58, [%rd93+12];
	add.s32 	%r59, %r15, %r82;
	add.s32 	%r60, %r59, %r58;
	cvt.s64.s32 	%rd46, %r60;
	add.s64 	%rd47, %rd46, %rd4;
	shl.b64 	%rd48, %rd47, 2;
	add.s64 	%rd49, %rd1, %rd48;
	st.global.f32 	[%rd49], %f8;
	add.s32 	%r83, %r83, 8;
	add.s32 	%r82, %r82, %r9;
	add.s64 	%rd94, %rd94, 32;
	add.s64 	%rd93, %rd93, 32;
	setp.ne.s32 	%p5, %r83, 0;
	mov.u32 	%r85, %r6;
	@%p5 bra 	$L__BB6_4;
$L__BB6_5:
	setp.eq.s32 	%p6, %r3, 0;
	@%p6 bra 	$L__BB6_13;
	setp.lt.u32 	%p7, %r4, 3;
	@%p7 bra 	$L__BB6_8;
	cvt.u64.u32 	%rd50, %r85;
	add.s64 	%rd51, %rd50, %rd5;
	shl.b64 	%rd52, %rd51, 2;
	add.s64 	%rd53, %rd3, %rd52;
	ld.global.f32 	%f9, [%rd53];
	mul.lo.s32 	%r61, %r85, %r30;
	add.s64 	%rd54, %rd2, %rd52;
	ld.global.u32 	%r62, [%rd54];
	add.s32 	%r63, %r62, %r61;
	cvt.s64.s32 	%rd55, %r63;
	add.s64 	%rd56, %rd55, %rd4;
	shl.b64 	%rd57, %rd56, 2;
	add.s64 	%rd58, %rd1, %rd57;
	st.global.f32 	[%rd58], %f9;
	ld.global.f32 	%f10, [%rd53+4];
	add.s32 	%r64, %r61, %r30;
	ld.global.u32 	%r65, [%rd54+4];
	add.s32 	%r66, %r65, %r64;
	cvt.s64.s32 	%rd59, %r66;
	add.s64 	%rd60, %rd59, %rd4;
	shl.b64 	%rd61, %rd60, 2;
	add.s64 	%rd62, %rd1, %rd61;
	st.global.f32 	[%rd62], %f10;
	ld.global.f32 	%f11, [%rd53+8];
	add.s32 	%r67, %r64, %r30;
	ld.global.u32 	%r68, [%rd54+8];
	add.s32 	%r69, %r68, %r67;
	cvt.s64.s32 	%rd63, %r69;
	add.s64 	%rd64, %rd63, %rd4;
	shl.b64 	%rd65, %rd64, 2;
	add.s64 	%rd66, %rd1, %rd65;
	st.global.f32 	[%rd66], %f11;
	ld.global.f32 	%f12, [%rd53+12];
	add.s32 	%r70, %r67, %r30;
	ld.global.u32 	%r71, [%rd54+12];
	add.s32 	%r72, %r71, %r70;
	cvt.s64.s32 	%rd67, %r72;
	add.s64 	%rd68, %rd67, %rd4;
	shl.b64 	%rd69, %rd68, 2;
	add.s64 	%rd70, %rd1, %rd69;
	st.global.f32 	[%rd70], %f12;
	add.s32 	%r85, %r85, 4;
$L__BB6_8:
	setp.eq.s32 	%p8, %r5, 0;
	@%p8 bra 	$L__BB6_13;
	setp.eq.s32 	%p9, %r5, 1;
	@%p9 bra 	$L__BB6_11;
	cvt.u64.u32 	%rd71, %r85;
	add.s64 	%rd72, %rd71, %rd5;
	shl.b64 	%rd73, %rd72, 2;
	add.s64 	%rd74, %rd3, %rd73;
	ld.global.f32 	%f13, [%rd74];
	mul.lo.s32 	%r73, %r85, %r30;
	add.s64 	%rd75, %rd2, %rd73;
	ld.global.u32 	%r74, [%rd75];
	add.s32 	%r75, %r74, %r73;
	cvt.s64.s32 	%rd76, %r75;
	add.s64 	%rd77, %rd76, %rd4;
	shl.b64 	%rd78, %rd77, 2;
	add.s64 	%rd79, %rd1, %rd78;
	st.global.f32 	[%rd79], %f13;
	ld.global.f32 	%f14, [%rd74+4];
	add.s32 	%r76, %r73, %r30;
	ld.global.u32 	%r77, [%rd75+4];
	add.s32 	%r78, %r77, %r76;
	cvt.s64.s32 	%rd80, %r78;
	add.s64 	%rd81, %rd80, %rd4;
	shl.b64 	%rd82, %rd81, 2;
	add.s64 	%rd83, %rd1, %rd82;
	st.global.f32 	[%rd83], %f14;
	add.s32 	%r85, %r85, 2;
$L__BB6_11:
	setp.eq.s32 	%p10, %r7, 0;
	@%p10 bra 	$L__BB6_13;
	cvt.u64.u32 	%rd84, %r85;
	add.s64 	%rd85, %rd84, %rd5;
	shl.b64 	%rd86, %rd85, 2;
	add.s64 	%rd87, %rd3, %rd86;
	ld.global.f32 	%f15, [%rd87];
	add.s64 	%rd88, %rd2, %rd86;
	ld.global.u32 	%r79, [%rd88];
	mad.lo.s32 	%r80, %r85, %r30, %r79;
	cvt.s64.s32 	%rd89, %r80;
	add.s64 	%rd90, %rd89, %rd4;
	shl.b64 	%rd91, %rd90, 2;
	add.s64 	%rd92, %rd1, %rd91;
	st.global.f32 	[%rd92], %f15;
$L__BB6_13:
	add.s32 	%r81, %r81, %r16;
	setp.lt.s32 	%p11, %r81, %r28;
	@%p11 bra 	$L__BB6_2;
$L__BB6_14:
	ret;

}
	// .globl	backprop_mish
.visible .entry backprop_mish(
	.param .u64 .ptr .align 1 backprop_mish_param_0,
	.param .u64 .ptr .align 1 backprop_mish_param_1,
	.param .u64 .ptr .align 1 backprop_mish_param_2,
	.param .f32 backprop_mish_param_3,
	.param .u32 backprop_mish_param_4
)
{
	.reg .pred 	%p<13>;
	.reg .b32 	%r<28>;
	.reg .b32 	%f<112>;
	.reg .b64 	%rd<15>;
	.reg .b64 	%fd<10>;

	ld.param.u64 	%rd4, [backprop_mish_param_0];
	ld.param.u64 	%rd6, [backprop_mish_param_1];
	ld.param.u64 	%rd5, [backprop_mish_param_2];
	ld.param.f32 	%f13, [backprop_mish_param_3];
	ld.param.u32 	%r6, [backprop_mish_param_4];
	cvta.to.global.u64 	%rd1, %rd6;
	mov.u32 	%r7, %ctaid.x;
	mov.u32 	%r1, %ntid.x;
	mov.u32 	%r8, %tid.x;
	mad.lo.s32 	%r27, %r7, %r1, %r8;
	setp.ge.s32 	%p1, %r27, %r6;
	@%p1 bra 	$L__BB7_11;
	mov.u32 	%r9, %nctaid.x;
	mul.lo.s32 	%r3, %r1, %r9;
	cvta.to.global.u64 	%rd2, %rd5;
	cvta.to.global.u64 	%rd3, %rd4;
$L__BB7_2:
	mul.wide.s32 	%rd7, %r27, 4;
	add.s64 	%rd8, %rd2, %rd7;
	ld.global.f32 	%f1, [%rd8];
	setp.ltu.f32 	%p2, %f1, %f13;
	@%p2 bra 	$L__BB7_4;
	add.s64 	%rd10, %rd1, %rd7;
	ld.global.f32 	%f111, [%rd10];
	bra.uni 	$L__BB7_10;
$L__BB7_4:
	fma.rn.f32 	%f15, %f1, 0f3BBB989D, 0f3F000000;
	cvt.sat.f32.f32 	%f16, %f15;
	mov.f32 	%f17, 0f4B400001;
	mov.f32 	%f18, 0f437C0000;
	fma.rm.f32 	%f19, %f16, %f18, %f17;
	add.f32 	%f20, %f19, 0fCB40007F;
	neg.f32 	%f21, %f20;
	fma.rn.f32 	%f22, %f1, 0f3FB8AA3B, %f21;
	fma.rn.f32 	%f23, %f1, 0f32A57060, %f22;
	mov.b32 	%r10, %f19;
	shl.b32 	%r11, %r10, 23;
	mov.b32 	%f24, %r11;
	ex2.approx.ftz.f32 	%f25, %f23;
	mul.f32 	%f26, %f25, %f24;
	add.f32 	%f27, %f1, %f1;
	fma.rn.f32 	%f28, %f27, 0f3BBB989D, 0f3F000000;
	cvt.sat.f32.f32 	%f29, %f28;
	fma.rm.f32 	%f30, %f29, %f18, %f17;
	add.f32 	%f31, %f30, 0fCB40007F;
	neg.f32 	%f32, %f31;
	fma.rn.f32 	%f33, %f27, 0f3FB8AA3B, %f32;
	fma.rn.f32 	%f34, %f27, 0f32A57060, %f33;
	mov.b32 	%r12, %f30;
	shl.b32 	%r13, %r12, 23;
	mov.b32 	%f35, %r13;
	ex2.approx.ftz.f32 	%f36, %f34;
	mul.f32 	%f37, %f36, %f35;
	mul.f32 	%f38, %f1, 0f40400000;
	fma.rn.f32 	%f39, %f38, 0f3BBB989D, 0f3F000000;
	cvt.sat.f32.f32 	%f40, %f39;
	fma.rm.f32 	%f41, %f40, %f18, %f17;
	add.f32 	%f42, %f41, 0fCB40007F;
	neg.f32 	%f43, %f42;
	fma.rn.f32 	%f44, %f38, 0f3FB8AA3B, %f43;
	fma.rn.f32 	%f45, %f38, 0f32A57060, %f44;
	mov.b32 	%r14, %f41;
	shl.b32 	%r15, %r14, 23;
	mov.b32 	%f46, %r15;
	ex2.approx.ftz.f32 	%f47, %f45;
	mul.f32 	%f48, %f47, %f46;
	add.f32 	%f49, %f1, 0f3F800000;
	cvt.f64.f32 	%fd1, %f49;
	mul.f32 	%f50, %f37, 0f40800000;
	cvt.f64.f32 	%fd2, %f50;
	fma.rn.f64 	%fd3, %fd1, 0d4010000000000000, %fd2;
	cvt.f64.f32 	%fd4, %f48;
	add.f64 	%fd5, %fd3, %fd4;
	cvt.f64.f32 	%fd6, %f26;
	cvt.f64.f32 	%fd7, %f1;
	fma.rn.f64 	%fd8, %fd7, 0d4010000000000000, 0d4018000000000000;
	fma.rn.f64 	%fd9, %fd8, %fd6, %fd5;
	cvt.rn.f32.f64 	%f51, %fd9;
	fma.rn.f32 	%f52, %f26, 0f40000000, %f37;
	add.f32 	%f3, %f52, 0f40000000;
	add.s64 	%rd12, %rd1, %rd7;
	ld.global.f32 	%f4, [%rd12];
	mul.f32 	%f5, %f26, %f51;
	abs.f32 	%f6, %f3;
	setp.eq.f32 	%p3, %f3, 0f3F800000;
	mov.f32 	%f110, 0f3F800000;
	@%p3 bra 	$L__BB7_9;
	setp.num.f32 	%p4, %f6, %f6;
	@%p4 bra 	$L__BB7_7;
	mov.f32 	%f108, 0f40000000;
	add.rn.f32 	%f110, %f3, %f108;
	bra.uni 	$L__BB7_9;
$L__BB7_7:
	setp.lt.f32 	%p5, %f6, 0f00800000;
	mul.f32 	%f53, %f6, 0f4B800000;
	selp.f32 	%f54, %f53, %f6, %p5;
	mov.b32 	%r16, %f54;
	add.s32 	%r17, %r16, -1060439283;
	and.b32  	%r18, %r17, -8388608;
	sub.s32 	%r19, %r16, %r18;
	mov.b32 	%f55, %r19;
	cvt.rn.f32.s32 	%f56, %r18;
	selp.f32 	%f57, 0fC1C00000, 0f00000000, %p5;
	fma.rn.f32 	%f58, %f56, 0f34000000, %f57;
	add.f32 	%f59, %f55, 0fBF800000;
	add.f32 	%f60, %f55, 0f3F800000;
	rcp.approx.ftz.f32 	%f61, %f60;
	add.f32 	%f62, %f59, %f59;
	mul.f32 	%f63, %f62, %f61;
	mul.f32 	%f64, %f63, %f63;
	neg.f32 	%f65, %f63;
	sub.f32 	%f66, %f59, %f63;
	add.f32 	%f67, %f66, %f66;
	fma.rn.f32 	%f68, %f65, %f59, %f67;
	mul.rn.f32 	%f69, %f61, %f68;
	fma.rn.f32 	%f70, %f64, 0f3A2C32E4, 0f3B52E7DB;
	fma.rn.f32 	%f71, %f70, %f64, 0f3C93BB73;
	fma.rn.f32 	%f72, %f71, %f64, 0f3DF6384F;
	mul.rn.f32 	%f73, %f72, %f64;
	fma.rn.f32 	%f74, %f63, 0f3FB8AA3B, %f58;
	mul.f32 	%f75, %f73, 0f40400000;
	sub.f32 	%f76, %f58, %f74;
	fma.rn.f32 	%f77, %f63, 0f3FB8AA3B, %f76;
	fma.rn.f32 	%f78, %f69, 0f3FB8AA3B, %f77;
	fma.rn.f32 	%f79, %f63, 0f32A55E34, %f78;
	fma.rn.f32 	%f80, %f75, %f69, %f79;
	fma.rn.f32 	%f81, %f73, %f63, %f80;
	add.rn.f32 	%f82, %f74, %f81;
	mov.f32 	%f83, 0f40000000;
	mul.rn.f32 	%f84, %f82, %f83;
	cvt.rni.f32.f32 	%f85, %f84;
	sub.f32 	%f86, %f84, %f85;
	neg.f32 	%f87, %f84;
	fma.rn.f32 	%f88, %f82, 0f40000000, %f87;
	neg.f32 	%f89, %f74;
	add.rn.f32 	%f90, %f82, %f89;
	neg.f32 	%f91, %f90;
	add.rn.f32 	%f92, %f81, %f91;
	fma.rn.f32 	%f93, %f92, 0f40000000, %f88;
	add.f32 	%f94, %f86, %f93;
	setp.gt.f32 	%p6, %f85, 0f00000000;
	selp.b32 	%r20, 0, -2097152000, %p6;
	setp.neu.f32 	%p7, %f3, 0f00000000;
	setp.neu.f32 	%p8, %f6, 0f7F800000;
	setp.lt.f32 	%p9, %f84, 0f00000000;
	selp.f32 	%f95, 0f00000000, 0f7F800000, %p9;
	abs.f32 	%f96, %f84;
	setp.gt.f32 	%p10, %f96, 0f43180000;
	cvt.rzi.s32.f32 	%r21, %f85;
	shl.b32 	%r22, %r21, 23;
	sub.s32 	%r23, %r22, %r20;
	mov.b32 	%f97, %r23;
	add.s32 	%r24, %r20, 2130706432;
	mov.b32 	%f98, %r24;
	fma.rn.f32 	%f99, %f94, 0f391FCB8E, 0f3AAF85ED;
	fma.rn.f32 	%f100, %f99, %f94, 0f3C1D9856;
	fma.rn.f32 	%f101, %f100, %f94, 0f3D6357BB;
	fma.rn.f32 	%f102, %f101, %f94, 0f3E75FDEC;
	fma.rn.f32 	%f103, %f102, %f94, 0f3F317218;
	fma.rn.f32 	%f104, %f103, %f94, 0f3F800000;
	mul.f32 	%f105, %f104, %f98;
	mul.f32 	%f106, %f105, %f97;
	selp.f32 	%f110, %f95, %f106, %p10;
	and.pred  	%p11, %p7, %p8;
	@%p11 bra 	$L__BB7_9;
	add.f32 	%f107, %f3, %f3;
	mov.b32 	%r25, %f107;
	and.b32  	%r26, %r25, 2147483647;
	mov.b32 	%f110, %r26;
$L__BB7_9:
	div.rn.f32 	%f109, %f5, %f110;
	mul.f32 	%f111, %f4, %f109;
$L__BB7_10:
	add.s64 	%rd14, %rd3, %rd7;
	st.global.f32 	[%rd14], %f111;
	add.s32 	%r27, %r27, %r3;
	setp.lt.s32 	%p12, %r27, %r6;
	@%p12 bra 	$L__BB7_2;
$L__BB7_11:
	ret;

}
	// .globl	backprop_sum_pool
.visible .entry backprop_sum_pool(
	.param .u64 .ptr .align 1 backprop_sum_pool_param_0,
	.param .u64 .ptr .align 1 backprop_sum_pool_param_1,
	.param .u64 .ptr .align 1 backprop_sum_pool_param_2,
	.param .u32 backprop_sum_pool_param_3,
	.param .u32 backprop_sum_pool_param_4,
	.param .u32 backprop_sum_pool_param_5
)
{
	.reg .pred 	%p<17>;
	.reg .b32 	%r<50>;
	.reg .b32 	%f<32>;
	.reg .b64 	%rd<44>;

	ld.param.u64 	%rd15, [backprop_sum_pool_param_0];
	ld.param.u64 	%rd16, [backprop_sum_pool_param_1];
	ld.param.u64 	%rd14, [backprop_sum_pool_param_2];
	ld.param.u32 	%r28, [backprop_sum_pool_param_3];
	ld.param.u32 	%r29, [backprop_sum_pool_param_4];
	ld.param.u32 	%r30, [backprop_sum_pool_param_5];
	cvta.to.global.u64 	%rd1, %rd15;
	cvta.to.global.u64 	%rd2, %rd16;
	mov.u32 	%r31, %ctaid.x;
	mov.u32 	%r1, %ntid.x;
	mov.u32 	%r32, %tid.x;
	mad.lo.s32 	%r39, %r31, %r1, %r32;
	setp.ge.s32 	%p1, %r39, %r29;
	setp.lt.s32 	%p2, %r30, 1;
	or.pred  	%p3, %p1, %p2;
	@%p3 bra 	$L__BB8_20;
	and.b32  	%r3, %r30, 15;
	add.s32 	%r4, %r3, -1;
	and.b32  	%r5, %r30, 7;
	add.s32 	%r6, %r5, -1;
	and.b32  	%r7, %r30, 2147483632;
	and.b32  	%r8, %r30, 3;
	neg.s32 	%r9, %r7;
	mov.u32 	%r34, %nctaid.x;
	mul.lo.s32 	%r10, %r1, %r34;
	cvta.to.global.u64 	%rd3, %rd14;
	mov.b32 	%r45, 0;
	mov.u32 	%r44, %r45;
$L__BB8_2:
	setp.ge.s32 	%p4, %r45, %r28;
	@%p4 bra 	$L__BB8_6;
	mov.u32 	%r42, %r45;
$L__BB8_4:
	mul.wide.s32 	%rd17, %r42, 4;
	add.s64 	%rd18, %rd3, %rd17;
	ld.global.u32 	%r35, [%rd18];
	add.s32 	%r16, %r35, %r44;
	setp.ge.s32 	%p5, %r16, %r39;
	mov.u32 	%r45, %r42;
	@%p5 bra 	$L__BB8_6;
	add.s32 	%r42, %r42, 1;
	setp.ne.s32 	%p6, %r42, %r28;
	mov.u32 	%r44, %r16;
	mov.u32 	%r45, %r28;
	@%p6 bra 	$L__BB8_4;
$L__BB8_6:
	setp.lt.u32 	%p7, %r30, 16;
	mul.lo.s32 	%r37, %r39, %r30;
	cvt.s64.s32 	%rd4, %r37;
	mul.lo.s32 	%r38, %r45, %r30;
	cvt.s64.s32 	%rd5, %r38;
	mov.b32 	%r48, 0;
	@%p7 bra 	$L__BB8_9;
	shl.b64 	%rd19, %rd5, 2;
	add.s64 	%rd20, %rd2, %rd19;
	add.s64 	%rd43, %rd20, 32;
	shl.b64 	%rd21, %rd4, 2;
	add.s64 	%rd22, %rd1, %rd21;
	add.s64 	%rd42, %rd22, 32;
	mov.u32 	%r46, %r9;
$L__BB8_8:
	.pragma "nounroll";
	ld.global.f32 	%f1, [%rd43+-32];
	st.global.f32 	[%rd42+-32], %f1;
	ld.global.f32 	%f2, [%rd43+-28];
	st.global.f32 	[%rd42+-28], %f2;
	ld.global.f32 	%f3, [%rd43+-24];
	st.global.f32 	[%rd42+-24], %f3;
	ld.global.f32 	%f4, [%rd43+-20];
	st.global.f32 	[%rd42+-20], %f4;
	ld.global.f32 	%f5, [%rd43+-16];
	st.global.f32 	[%rd42+-16], %f5;
	ld.global.f32 	%f6, [%rd43+-12];
	st.global.f32 	[%rd42+-12], %f6;
	ld.global.f32 	%f7, [%rd43+-8];
	st.global.f32 	[%rd42+-8], %f7;
	ld.global.f32 	%f8, [%rd43+-4];
	st.global.f32 	[%rd42+-4], %f8;
	ld.global.f32 	%f9, [%rd43];
	st.global.f32 	[%rd42], %f9;
	ld.global.f32 	%f10, [%rd43+4];
	st.global.f32 	[%rd42+4], %f10;
	ld.global.f32 	%f11, [%rd43+8];
	st.global.f32 	[%rd42+8], %f11;
	ld.global.f32 	%f12, [%rd43+12];
	st.global.f32 	[%rd42+12], %f12;
	ld.global.f32 	%f13, [%rd43+16];
	st.global.f32 	[%rd42+16], %f13;
	ld.global.f32 	%f14, [%rd43+20];
	st.global.f32 	[%rd42+20], %f14;
	ld.global.f32 	%f15, [%rd43+24];
	st.global.f32 	[%rd42+24], %f15;
	ld.global.f32 	%f16, [%rd43+28];
	st.global.f32 	[%rd42+28], %f16;
	add.s32 	%r46, %r46, 16;
	add.s64 	%rd43, %rd43, 64;
	add.s64 	%rd42, %rd42, 64;
	setp.ne.s32 	%p8, %r46, 0;
	mov.u32 	%r48, %r7;
	@%p8 bra 	$L__BB8_8;
$L__BB8_9:
	setp.eq.s32 	%p9, %r3, 0;
	@%p9 bra 	$L__BB8_19;
	setp.lt.u32 	%p10, %r4, 7;
	@%p10 bra 	$L__BB8_12;
	cvt.u64.u32 	%rd23, %r48;
	add.s64 	%rd24, %rd23, %rd5;
	shl.b64 	%rd25, %rd24, 2;
	add.s64 	%rd26, %rd2, %rd25;
	ld.global.f32 	%f17, [%rd26];
	add.s64 	%rd27, %rd23, %rd4;
	shl.b64 	%rd28, %rd27, 2;
	add.s64 	%rd29, %rd1, %rd28;
	st.global.f32 	[%rd29], %f17;
	ld.global.f32 	%f18, [%rd26+4];
	st.global.f32 	[%rd29+4], %f18;
	ld.global.f32 	%f19, [%rd26+8];
	st.global.f32 	[%rd29+8], %f19;
	ld.global.f32 	%f20, [%rd26+12];
	st.global.f32 	[%rd29+12], %f20;
	ld.global.f32 	%f21, [%rd26+16];
	st.global.f32 	[%rd29+16], %f21;
	ld.global.f32 	%f22, [%rd26+20];
	st.global.f32 	[%rd29+20], %f22;
	ld.global.f32 	%f23, [%rd26+24];
	st.global.f32 	[%rd29+24], %f23;
	ld.global.f32 	%f24, [%rd26+28];
	st.global.f32 	[%rd29+28], %f24;
	add.s32 	%r48, %r48, 8;
$L__BB8_12:
	setp.eq.s32 	%p11, %r5, 0;
	@%p11 bra 	$L__BB8_19;
	setp.lt.u32 	%p12, %r6, 3;
	@%p12 bra 	$L__BB8_15;
	cvt.u64.u32 	%rd30, %r48;
	add.s64 	%rd31, %rd30, %rd5;
	shl.b64 	%rd32, %rd31, 2;
	add.s64 	%rd33, %rd2, %rd32;
	ld.global.f32 	%f25, [%rd33];
	add.s64 	%rd34, %rd30, %rd4;
	shl.b64 	%rd35, %rd34, 2;
	add.s64 	%rd36, %rd1, %rd35;
	st.global.f32 	[%rd36], %f25;
	ld.global.f32 	%f26, [%rd33+4];
	st.global.f32 	[%rd36+4], %f26;
	ld.global.f32 	%f27, [%rd33+8];
	st.global.f32 	[%rd36+8], %f27;
	ld.global.f32 	%f28, [%rd33+12];
	st.global.f32 	[%rd36+12], %f28;
	add.s32 	%r48, %r48, 4;
$L__BB8_15:
	setp.eq.s32 	%p13, %r8, 0;
	@%p13 bra 	$L__BB8_19;
	setp.eq.s32 	%p14, %r8, 1;
	cvt.u64.u32 	%rd37, %r48;
	add.s64 	%rd38, %rd37, %rd5;
	shl.b64 	%rd39, %rd38, 2;
	add.s64 	%rd12, %rd2, %rd39;
	ld.global.f32 	%f29, [%rd12];
	add.s64 	%rd40, %rd37, %rd4;
	shl.b64 	%rd41, %rd40, 2;
	add.s64 	%rd13, %rd1, %rd41;
	st.global.f32 	[%rd13], %f29;
	@%p14 bra 	$L__BB8_19;
	setp.eq.s32 	%p15, %r8, 2;
	ld.global.f32 	%f30, [%rd12+4];
	st.global.f32 	[%rd13+4], %f30;
	@%p15 bra 	$L__BB8_19;
	ld.global.f32 	%f31, [%rd12+8];
	st.global.f32 	[%rd13+8], %f31;
$L__BB8_19:
	add.s32 	%r39, %r39, %r10;
	setp.lt.s32 	%p16, %r39, %r29;
	@%p16 bra 	$L__BB8_2;
$L__BB8_20:
	ret;

}
	// .globl	backprop_mean_pool
.visible .entry backprop_mean_pool(
	.param .u64 .ptr .align 1 backprop_mean_pool_param_0,
	.param .u64 .ptr .align 1 backprop_mean_pool_param_1,
	.param .u64 .ptr .align 1 backprop_mean_pool_param_2,
	.param .u32 backprop_mean_pool_param_3,
	.param .u32 backprop_mean_pool_param_4,
	.param .u32 backprop_mean_pool_param_5
)
{
	.reg .pred 	%p<15>;
	.reg .b32 	%r<50>;
	.reg .b32 	%f<32>;
	.reg .b64 	%rd<46>;

	ld.param.u64 	%rd12, [backprop_mean_pool_param_0];
	ld.param.u64 	%rd13, [backprop_mean_pool_param_1];
	ld.param.u64 	%rd14, [backprop_mean_pool_param_2];
	ld.param.u32 	%r27, [backprop_mean_pool_param_3];
	ld.param.u32 	%r28, [backprop_mean_pool_param_4];
	ld.param.u32 	%r29, [backprop_mean_pool_param_5];
	cvta.to.global.u64 	%rd1, %rd12;
	cvta.to.global.u64 	%rd2, %rd13;
	cvta.to.global.u64 	%rd3, %rd14;
	mov.u32 	%r30, %ctaid.x;
	mov.u32 	%r1, %ntid.x;
	mov.u32 	%r31, %tid.x;
	mad.lo.s32 	%r39, %r30, %r1, %r31;
	setp.ge.s32 	%p1, %r39, %r28;
	setp.lt.s32 	%p2, %r29, 1;
	or.pred  	%p3, %p1, %p2;
	@%p3 bra 	$L__BB9_18;
	and.b32  	%r3, %r29, 7;
	add.s32 	%r4, %r3, -1;
	and.b32  	%r5, %r29, 3;
	and.b32  	%r6, %r29, 2147483640;
	and.b32  	%r7, %r29, 1;
	neg.s32 	%r8, %r6;
	mov.u32 	%r33, %nctaid.x;
	mul.lo.s32 	%r9, %r1, %r33;
	mov.b32 	%r45, 0;
	mov.u32 	%r44, %r45;
$L__BB9_2:
	setp.ge.s32 	%p4, %r45, %r27;
	@%p4 bra 	$L__BB9_6;
	mov.u32 	%r42, %r45;
$L__BB9_4:
	mul.wide.s32 	%rd15, %r42, 4;
	add.s64 	%rd16, %rd3, %rd15;
	ld.global.u32 	%r34, [%rd16];
	add.s32 	%r15, %r34, %r44;
	setp.ge.s32 	%p5, %r15, %r39;
	mov.u32 	%r45, %r42;
	@%p5 bra 	$L__BB9_6;
	add.s32 	%r42, %r42, 1;
	setp.ne.s32 	%p6, %r42, %r27;
	mov.u32 	%r44, %r15;
	mov.u32 	%r45, %r27;
	@%p6 bra 	$L__BB9_4;
$L__BB9_6:
	setp.lt.u32 	%p7, %r29, 8;
	mul.lo.s32 	%r36, %r39, %r29;
	cvt.s64.s32 	%rd4, %r36;
	mul.lo.s32 	%r37, %r45, %r29;
	cvt.s64.s32 	%rd5, %r37;
	mul.wide.s32 	%rd17, %r45, 4;
	add.s64 	%rd18, %rd3, %rd17;
	ld.global.u32 	%r38, [%rd18];
	cvt.rn.f32.s32 	%f1, %r38;
	mov.b32 	%r48, 0;
	@%p7 bra 	$L__BB9_9;
	shl.b64 	%rd19, %rd5, 2;
	add.s64 	%rd20, %rd2, %rd19;
	add.s64 	%rd45, %rd20, 16;
	shl.b64 	%rd21, %rd4, 2;
	add.s64 	%rd22, %rd1, %rd21;
	add.s64 	%rd44, %rd22, 16;
	mov.u32 	%r46, %r8;
$L__BB9_8:
	.pragma "nounroll";
	ld.global.f32 	%f2, [%rd45+-16];
	div.rn.f32 	%f3, %f2, %f1;
	st.global.f32 	[%rd44+-16], %f3;
	ld.global.f32 	%f4, [%rd45+-12];
	div.rn.f32 	%f5, %f4, %f1;
	st.global.f32 	[%rd44+-12], %f5;
	ld.global.f32 	%f6, [%rd45+-8];
	div.rn.f32 	%f7, %f6, %f1;
	st.global.f32 	[%rd44+-8], %f7;
	ld.global.f32 	%f8, [%rd45+-4];
	div.rn.f32 	%f9, %f8, %f1;
	st.global.f32 	[%rd44+-4], %f9;
	ld.global.f32 	%f10, [%rd45];
	div.rn.f32 	%f11, %f10, %f1;
	st.global.f32 	[%rd44], %f11;
	ld.global.f32 	%f12, [%rd45+4];
	div.rn.f32 	%f13, %f12, %f1;
	st.global.f32 	[%rd44+4], %f13;
	ld.global.f32 	%f14, [%rd45+8];
	div.rn.f32 	%f15, %f14, %f1;
	st.global.f32 	[%rd44+8], %f15;
	ld.global.f32 	%f16, [%rd45+12];
	div.rn.f32 	%f17, %f16, %f1;
	st.global.f32 	[%rd44+12], %f17;
	add.s32 	%r46, %r46, 8;
	add.s64 	%rd45, %rd45, 32;
	add.s64 	%rd44, %rd44, 32;
	setp.ne.s32 	%p8, %r46, 0;
	mov.u32 	%r48, %r6;
	@%p8 bra 	$L__BB9_8;
$L__BB9_9:
	setp.eq.s32 	%p9, %r3, 0;
	@%p9 bra 	$L__BB9_17;
	setp.lt.u32 	%p10, %r4, 3;
	@%p10 bra 	$L__BB9_12;
	cvt.u64.u32 	%rd23, %r48;
	add.s64 	%rd24, %rd23, %rd5;
	shl.b64 	%rd25, %rd24, 2;
	add.s64 	%rd26, %rd2, %rd25;
	ld.global.f32 	%f18, [%rd26];
	div.rn.f32 	%f19, %f18, %f1;
	add.s64 	%rd27, %rd23, %rd4;
	shl.b64 	%rd28, %rd27, 2;
	add.s64 	%rd29, %rd1, %rd28;
	st.global.f32 	[%rd29], %f19;
	ld.global.f32 	%f20, [%rd26+4];
	div.rn.f32 	%f21, %f20, %f1;
	st.global.f32 	[%rd29+4], %f21;
	ld.global.f32 	%f22, [%rd26+8];
	div.rn.f32 	%f23, %f22, %f1;
	st.global.f32 	[%rd29+8], %f23;
	ld.global.f32 	%f24, [%rd26+12];
	div.rn.f32 	%f25, %f24, %f1;
	st.global.f32 	[%rd29+12], %f25;
	add.s32 	%r48, %r48, 4;
$L__BB9_12:
	setp.eq.s32 	%p11, %r5, 0;
	@%p11 bra 	$L__BB9_17;
	setp.eq.s32 	%p12, %r5, 1;
	@%p12 bra 	$L__BB9_15;
	cvt.u64.u32 	%rd30, %r48;
	add.s64 	%rd31, %rd30, %rd5;
	shl.b64 	%rd32, %rd31, 2;
	add.s64 	%rd33, %rd2, %rd32;
	ld.global.f32 	%f26, [%rd33];
	div.rn.f32 	%f27, %f26, %f1;
	add.s64 	%rd34, %rd30, %rd4;
	shl.b64 	%rd35, %rd34, 2;
	add.s64 	%rd36, %rd1, %rd35;
	st.global.f32 	[%rd36], %f27;
	ld.global.f32 	%f28, [%rd33+4];
	div.rn.f32 	%f29, %f28, %f1;
	st.global.f32 	[%rd36+4], %f29;
	add.s32 	%r48, %r48, 2;
$L__BB9_15:
	setp.eq.s32 	%p13, %r7, 0;
	@%p13 bra 	$L__BB9_17;
	cvt.u64.u32 	%rd37, %r48;
	add.s64 	%rd38, %rd37, %rd5;
	shl.b64 	%rd39, %rd38, 2;
	add.s64 	%rd40, %rd2, %rd39;
	ld.global.f32 	%f30, [%rd40];
	div.rn.f32 	%f31, %f30, %f1;
	add.s64 	%rd41, %rd37, %rd4;
	shl.b64 	%rd42, %rd41, 2;
	add.s64 	%rd43, %rd1, %rd42;
	st.global.f32 	[%rd43], %f31;
$L__BB9_17:
	add.s32 	%r39, %r39, %r9;
	setp.lt.s32 	%p14, %r39, %r28;
	@%p14 bra 	$L__BB9_2;
$L__BB9_18:
	ret;

}
	// .globl	backprop_max_pool
.visible .entry backprop_max_pool(
	.param .u64 .ptr .align 1 backprop_max_pool_param_0,
	.param .u64 .ptr .align 1 backprop_max_pool_param_1,
	.param .u64 .ptr .align 1 backprop_max_pool_param_2,
	.param .u64 .ptr .align 1 backprop_max_pool_param_3,
	.param .u32 backprop_max_pool_param_4,
	.param .u32 backprop_max_pool_param_5,
	.param .u32 backprop_max_pool_param_6
)
{
	.reg .pred 	%p<30>;
	.reg .b32 	%r<65>;
	.reg .b32 	%f<16>;
	.reg .b64 	%rd<55>;

	ld.param.u64 	%rd27, [backprop_max_pool_param_0];
	ld.param.u64 	%rd28, [backprop_max_pool_param_1];
	ld.param.u64 	%rd29, [backprop_max_pool_param_2];
	ld.param.u64 	%rd26, [backprop_max_pool_param_3];
	ld.param.u32 	%r28, [backprop_max_pool_param_4];
	ld.param.u32 	%r29, [backprop_max_pool_param_5];
	ld.param.u32 	%r30, [backprop_max_pool_param_6];
	cvta.to.global.u64 	%rd1, %rd27;
	cvta.to.global.u64 	%rd2, %rd28;
	cvta.to.global.u64 	%rd3, %rd29;
	mov.u32 	%r31, %ctaid.x;
	mov.u32 	%r1, %ntid.x;
	mov.u32 	%r32, %tid.x;
	mad.lo.s32 	%r54, %r31, %r1, %r32;
	setp.ge.s32 	%p1, %r54, %r29;
	setp.lt.s32 	%p2, %r30, 1;
	or.pred  	%p3, %p1, %p2;
	@%p3 bra 	$L__BB10_47;
	and.b32  	%r3, %r30, 7;
	add.s32 	%r4, %r3, -1;
	and.b32  	%r5, %r30, 3;
	and.b32  	%r6, %r30, 2147483640;
	and.b32  	%r7, %r30, 1;
	neg.s32 	%r8, %r6;
	add.s64 	%rd4, %rd2, 16;
	add.s64 	%rd5, %rd1, 16;
	mov.u32 	%r34, %nctaid.x;
	mul.lo.s32 	%r9, %r1, %r34;
	cvta.to.global.u64 	%rd6, %rd26;
	mov.b32 	%r60, 0;
	mov.u32 	%r59, %r60;
$L__BB10_2:
	setp.ge.s32 	%p4, %r60, %r28;
	@%p4 bra 	$L__BB10_6;
	mov.u32 	%r57, %r60;
$L__BB10_4:
	mul.wide.s32 	%rd30, %r57, 4;
	add.s64 	%rd31, %rd6, %rd30;
	ld.global.u32 	%r35, [%rd31];
	add.s32 	%r15, %r35, %r59;
	setp.ge.s32 	%p5, %r15, %r54;
	mov.u32 	%r60, %r57;
	@%p5 bra 	$L__BB10_6;
	add.s32 	%r57, %r57, 1;
	setp.ne.s32 	%p6, %r57, %r28;
	mov.u32 	%r59, %r15;
	mov.u32 	%r60, %r28;
	@%p6 bra 	$L__BB10_4;
$L__BB10_6:
	setp.lt.u32 	%p7, %r30, 8;
	sub.s32 	%r19, %r54, %r59;
	mul.lo.s32 	%r37, %r54, %r30;
	cvt.s64.s32 	%rd7, %r37;
	mul.lo.s32 	%r38, %r60, %r30;
	cvt.s64.s32 	%rd8, %r38;
	mov.b32 	%r63, 0;
	@%p7 bra 	$L__BB10_25;
	shl.b64 	%rd32, %rd8, 2;
	add.s64 	%rd33, %rd3, %rd32;
	add.s64 	%rd54, %rd33, 16;
	add.s64 	%rd53, %rd4, %rd32;
	shl.b64 	%rd34, %rd7, 2;
	add.s64 	%rd52, %rd5, %rd34;
	mov.u32 	%r61, %r8;
$L__BB10_8:
	.pragma "nounroll";
	ld.global.u32 	%r39, [%rd54+-16];
	setp.ne.s32 	%p8, %r39, %r19;
	@%p8 bra 	$L__BB10_10;
	ld.global.f32 	%f1, [%rd53+-16];
	st.global.f32 	[%rd52+-16], %f1;
$L__BB10_10:
	ld.global.u32 	%r40, [%rd54+-12];
	setp.ne.s32 	%p9, %r40, %r19;
	@%p9 bra 	$L__BB10_12;
	ld.global.f32 	%f2, [%rd53+-12];
	st.global.f32 	[%rd52+-12], %f2;
$L__BB10_12:
	ld.global.u32 	%r41, [%rd54+-8];
	setp.ne.s32 	%p10, %r41, %r19;
	@%p10 bra 	$L__BB10_14;
	ld.global.f32 	%f3, [%rd53+-8];
	st.global.f32 	[%rd52+-8], %f3;
$L__BB10_14:
	ld.global.u32 	%r42, [%rd54+-4];
	setp.ne.s32 	%p11, %r42, %r19;
	@%p11 bra 	$L__BB10_16;
	ld.global.f32 	%f4, [%rd53+-4];
	st.global.f32 	[%rd52+-4], %f4;
$L__BB10_16:
	ld.global.u32 	%r43, [%rd54];
	setp.ne.s32 	%p12, %r43, %r19;
	@%p12 bra 	$L__BB10_18;
	ld.global.f32 	%f5, [%rd53];
	st.global.f32 	[%rd52], %f5;
$L__BB10_18:
	ld.global.u32 	%r44, [%rd54+4];
	setp.ne.s32 	%p13, %r44, %r19;
	@%p13 bra 	$L__BB10_20;
	ld.global.f32 	%f6, [%rd53+4];
	st.global.f32 	[%rd52+4], %f6;
$L__BB10_20:
	ld.global.u32 	%r45, [%rd54+8];
	setp.ne.s32 	%p14, %r45, %r19;
	@%p14 bra 	$L__BB10_22;
	ld.global.f32 	%f7, [%rd53+8];
	st.global.f32 	[%rd52+8], %f7;
$L__BB10_22:
	ld.global.u32 	%r46, [%rd54+12];
	setp.ne.s32 	%p15, %r46, %r19;
	@%p15 bra 	$L__BB10_24;
	ld.global.f32 	%f8, [%rd53+12];
	st.global.f32 	[%rd52+12], %f8;
$L__BB10_24:
	add.s32 	%r61, %r61, 8;
	add.s64 	%rd54, %rd54, 32;
	add.s64 	%rd53, %rd53, 32;
	add.s64 	%rd52, %rd52, 32;
	setp.ne.s32 	%p16, %r61, 0;
	mov.u32 	%r63, %r6;
	@%p16 bra 	$L__BB10_8;
$L__BB10_25:
	setp.eq.s32 	%p17, %r3, 0;
	@%p17 bra 	$L__BB10_46;
	setp.lt.u32 	%p18, %r4, 3;
	@%p18 bra 	$L__BB10_36;
	cvt.u64.u32 	%rd35, %r63;
	add.s64 	%rd36, %rd35, %rd8;
	shl.b64 	%rd37, %rd36, 2;
	add.s64 	%rd18, %rd3, %rd37;
	ld.global.u32 	%r47, [%rd18];
	setp.ne.s32 	%p19, %r47, %r19;
	add.s64 	%rd19, %rd2, %rd37;
	add.s64 	%rd38, %rd35, %rd7;
	shl.b64 	%rd39, %rd38, 2;
	add.s64 	%rd20, %rd1, %rd39;
	@%p19 bra 	$L__BB10_29;
	ld.global.f32 	%f9, [%rd19];
	st.global.f32 	[%rd20], %f9;
$L__BB10_29:
	ld.global.u32 	%r48, [%rd18+4];
	setp.ne.s32 	%p20, %r48, %r19;
	@%p20 bra 	$L__BB10_31;
	ld.global.f32 	%f10, [%rd19+4];
	st.global.f32 	[%rd20+4], %f10;
$L__BB10_31:
	ld.global.u32 	%r49, [%rd18+8];
	setp.ne.s32 	%p21, %r49, %r19;
	@%p21 bra 	$L__BB10_33;
	ld.global.f32 	%f11, [%rd19+8];
	st.global.f32 	[%rd20+8], %f11;
$L__BB10_33:
	ld.global.u32 	%r50, [%rd18+12];
	setp.ne.s32 	%p22, %r50, %r19;
	@%p22 bra 	$L__BB10_35;
	ld.global.f32 	%f12, [%rd19+12];
	st.global.f32 	[%rd20+12], %f12;
$L__BB10_35:
	add.s32 	%r63, %r63, 4;
$L__BB10_36:
	setp.eq.s32 	%p23, %r5, 0;
	@%p23 bra 	$L__BB10_46;
	setp.eq.s32 	%p24, %r5, 1;
	@%p24 bra 	$L__BB10_43;
	cvt.u64.u32 	%rd40, %r63;
	add.s64 	%rd41, %rd40, %rd8;
	shl.b64 	%rd42, %rd41, 2;
	add.s64 	%rd21, %rd3, %rd42;
	ld.global.u32 	%r51, [%rd21];
	setp.ne.s32 	%p25, %r51, %r19;
	add.s64 	%rd22, %rd2, %rd42;
	add.s64 	%rd43, %rd40, %rd7;
	shl.b64 	%rd44, %rd43, 2;
	add.s64 	%rd23, %rd1, %rd44;
	@%p25 bra 	$L__BB10_40;
	ld.global.f32 	%f13, [%rd22];
	st.global.f32 	[%rd23], %f13;
$L__BB10_40:
	ld.global.u32 	%r52, [%rd21+4];
	setp.ne.s32 	%p26, %r52, %r19;
	@%p26 bra 	$L__BB10_42;
	ld.global.f32 	%f14, [%rd22+4];
	st.global.f32 	[%rd23+4], %f14;
$L__BB10_42:
	add.s32 	%r63, %r63, 2;
$L__BB10_43:
	setp.eq.s32 	%p27, %r7, 0;
	@%p27 bra 	$L__BB10_46;
	cvt.u64.u32 	%rd24, %r63;
	add.s64 	%rd25, %rd24, %rd8;
	shl.b64 	%rd45, %rd25, 2;
	add.s64 	%rd46, %rd3, %rd45;
	ld.global.u32 	%r53, [%rd46];
	setp.ne.s32 	%p28, %r53, %r19;
	@%p28 bra 	$L__BB10_46;
	add.s64 	%rd48, %rd2, %rd45;
	ld.global.f32 	%f15, [%rd48];
	add.s64 	%rd49, %rd24, %rd7;
	shl.b64 	%rd50, %rd49, 2;
	add.s64 	%rd51, %rd1, %rd50;
	st.global.f32 	[%rd51], %f15;
$L__BB10_46:
	add.s32 	%r54, %r54, %r9;
	setp.lt.s32 	%p29, %r54, %r29;
	@%p29 bra 	$L__BB10_2;
$L__BB10_47:
	ret;

}


// ===== COMPILED SASS (sm_100) =====

	.target	sm_100

	.elftype	@"ET_EXEC"


//--------------------- .note.nv.tkinfo           --------------------------
	.section	.note.nv.tkinfo,"",@"SHT_NOTE"
	.sectionflags	@"SHF_NOTE_NV_TKINFO"
	.tkinfo
        /*0018*/ 	.word	0x00000002
        /*0030*/ 	.string	""
        /*0030*/ 	.string	"ptxas"
        /*0030*/ 	.string	"Cuda compilation tools, release 13.0, V13.0.88"
        /*0030*/ 	.string	"Build cuda_13.0.r13.0/compiler.36424714_0"
        /*0030*/ 	.string	"-arch sm_100 -m 64 "



//--------------------- .note.nv.cuinfo           --------------------------
	.section	.note.nv.cuinfo,"",@"SHT_NOTE"
	.sectionflags	@"SHF_NOTE_NV_CUINFO"
        /*0018*/ 	.short	0x0002
        /*001a*/ 	.short	0x0064
        /*001c*/ 	.short	0x0082
	.zero		2


//--------------------- .nv.info                  --------------------------
	.section	.nv.info,"",@"SHT_CUDA_INFO"
	.align	4


	//----- nvinfo : EIATTR_REGCOUNT
	.align		4
        /*0000*/ 	.byte	0x04, 0x2f
        /*0002*/ 	.short	(.L_1 - .L_0)
	.align		4
.L_0:
        /*0004*/ 	.word	index@(seq2col)
        /*0008*/ 	.word	0x00000020


	//----- nvinfo : EIATTR_FRAME_SIZE
	.align		4
.L_1:
        /*000c*/ 	.byte	0x04, 0x11
        /*000e*/ 	.short	(.L_3 - .L_2)
	.align		4
.L_2:
        /*0010*/ 	.word	index@(seq2col)
        /*0014*/ 	.word	0x00000000


	//----- nvinfo : EIATTR_REGCOUNT
	.align		4
.L_3:
        /*0018*/ 	.byte	0x04, 0x2f
        /*001a*/ 	.short	(.L_5 - .L_4)
	.align		4
.L_4:
        /*001c*/ 	.word	index@(maxout)
        /*0020*/ 	.word	0x00000020


	//----- nvinfo : EIATTR_FRAME_SIZE
	.align		4
.L_5:
        /*0024*/ 	.byte	0x04, 0x11
        /*0026*/ 	.short	(.L_7 - .L_6)
	.align		4
.L_6:
        /*0028*/ 	.word	index@(maxout)
        /*002c*/ 	.word	0x00000000


	//----- nvinfo : EIATTR_REGCOUNT
	.align		4
.L_7:
        /*0030*/ 	.byte	0x04, 0x2f
        /*0032*/ 	.short	(.L_9 - .L_8)
	.align		4
.L_8:
        /*0034*/ 	.word	index@(mish)
        /*0038*/ 	.word	0x00000012


	//----- nvinfo : EIATTR_FRAME_SIZE
	.align		4
.L_9:
        /*003c*/ 	.byte	0x04, 0x11
        /*003e*/ 	.short	(.L_11 - .L_10)
	.align		4
.L_10:
        /*0040*/ 	.word	index@(mish)
        /*0044*/ 	.word	0x00000000


	//----- nvinfo : EIATTR_REGCOUNT
	.align		4
.L_11:
        /*0048*/ 	.byte	0x04, 0x2f
        /*004a*/ 	.short	(.L_13 - .L_12)
	.align		4
.L_12:
        /*004c*/ 	.word	index@(sum_pool)
        /*0050*/ 	.word	0x00000020


	//----- nvinfo : EIATTR_FRAME_SIZE
	.align		4
.L_13:
        /*0054*/ 	.byte	0x04, 0x11
        /*0056*/ 	.short	(.L_15 - .L_14)
	.align		4
.L_14:
        /*0058*/ 	.word	index@(sum_pool)
        /*005c*/ 	.word	0x00000000


	//----- nvinfo : EIATTR_REGCOUNT
	.align		4
.L_15:
        /*0060*/ 	.byte	0x04, 0x2f
        /*0062*/ 	.short	(.L_17 - .L_16)
	.align		4
.L_16:
        /*0064*/ 	.word	index@(max_pool)
        /*0068*/ 	.word	0x0000001e


	//----- nvinfo : EIATTR_FRAME_SIZE
	.align		4
.L_17:
        /*006c*/ 	.byte	0x04, 0x11
        /*006e*/ 	.short	(.L_19 - .L_18)
	.align		4
.L_18:
        /*0070*/ 	.word	index@(max_pool)
        /*0074*/ 	.word	0x00000000


	//----- nvinfo : EIATTR_REGCOUNT
	.align		4
.L_19:
        /*0078*/ 	.byte	0x04, 0x2f
        /*007a*/ 	.short	(.L_21 - .L_20)
	.align		4
.L_20:
        /*007c*/ 	.word	index@(backprop_seq2col)
        /*0080*/ 	.word	0x00000018


	//----- nvinfo : EIATTR_FRAME_SIZE
	.align		4
.L_21:
        /*0084*/ 	.byte	0x04, 0x11
        /*0086*/ 	.short	(.L_23 - .L_22)
	.align		4
.L_22:
        /*0088*/ 	.word	index@(backprop_seq2col)
        /*008c*/ 	.word	0x00000000


	//----- nvinfo : EIATTR_REGCOUNT
	.align		4
.L_23:
        /*0090*/ 	.byte	0x04, 0x2f
        /*0092*/ 	.short	(.L_25 - .L_24)
	.align		4
.L_24:
        /*0094*/ 	.word	index@(backprop_maxout)
        /*0098*/ 	.word	0x0000001e


	//----- nvinfo : EIATTR_FRAME_SIZE
	.align		4
.L_25:
        /*009c*/ 	.byte	0x04, 0x11
        /*009e*/ 	.short	(.L_27 - .L_26)
	.align		4
.L_26:
        /*00a0*/ 	.word	index@(backprop_maxout)
        /*00a4*/ 	.word	0x00000000


	//----- nvinfo : EIATTR_REGCOUNT
	.align		4
.L_27:
        /*00a8*/ 	.byte	0x04, 0x2f
        /*00aa*/ 	.short	(.L_29 - .L_28)
	.align		4
.L_28:
        /*00ac*/ 	.word	index@(backprop_mish)
        /*00b0*/ 	.word	0x0000001e


	//----- nvinfo : EIATTR_FRAME_SIZE
	.align		4
.L_29:
        /*00b4*/ 	.byte	0x04, 0x11
        /*00b6*/ 	.short	(.L_31 - .L_30)
	.align		4
.L_30:
        /*00b8*/ 	.word	index@($__internal_1_$__cuda_sm3x_div_rn_noftz_f32_slowpath)
        /*00bc*/ 	.word	0x00000000


	//----- nvinfo : EIATTR_FRAME_SIZE
	.align		4
.L_31:
        /*00c0*/ 	.byte	0x04, 0x11
        /*00c2*/ 	.short	(.L_33 - .L_32)
	.align		4
.L_32:
        /*00c4*/ 	.word	index@(backprop_mish)
        /*00c8*/ 	.word	0x00000000


	//----- nvinfo : EIATTR_REGCOUNT
	.align		4
.L_33:
        /*00cc*/ 	.byte	0x04, 0x2f
        /*00ce*/ 	.short	(.L_35 - .L_34)
	.align		4
.L_34:
        /*00d0*/ 	.word	index@(backprop_sum_pool)
        /*00d4*/ 	.word	0x00000020


	//----- nvinfo : EIATTR_FRAME_SIZE
	.align		4
.L_35:
        /*00d8*/ 	.byte	0x04, 0x11
        /*00da*/ 	.short	(.L_37 - .L_36)
	.align		4
.L_36:
        /*00dc*/ 	.word	index@(backprop_sum_pool)
        /*00e0*/ 	.word	0x00000000


	//----- nvinfo : EIATTR_REGCOUNT
	.align		4
.L_37:
        /*00e4*/ 	.byte	0x04, 0x2f
        /*00e6*/ 	.short	(.L_39 - .L_38)
	.align		4
.L_38:
        /*00e8*/ 	.word	index@(backprop_mean_pool)
        /*00ec*/ 	.word	0x00000020


	//----- nvinfo : EIATTR_FRAME_SIZE
	.align		4
.L_39:
        /*00f0*/ 	.byte	0x04, 0x11
        /*00f2*/ 	.short	(.L_41 - .L_40)
	.align		4
.L_40:
        /*00f4*/ 	.word	index@($__internal_0_$__cuda_sm3x_div_rn_noftz_f32_slowpath)
        /*00f8*/ 	.word	0x00000000


	//----- nvinfo : EIATTR_FRAME_SIZE
	.align		4
.L_41:
        /*00fc*/ 	.byte	0x04, 0x11
        /*00fe*/ 	.short	(.L_43 - .L_42)
	.align		4
.L_42:
        /*0100*/ 	.word	index@(backprop_mean_pool)
        /*0104*/ 	.word	0x00000000


	//----- nvinfo : EIATTR_REGCOUNT
	.align		4
.L_43:
        /*0108*/ 	.byte	0x04, 0x2f
        /*010a*/ 	.short	(.L_45 - .L_44)
	.align		4
.L_44:
        /*010c*/ 	.word	index@(backprop_max_pool)
        /*0110*/ 	.word	0x0000001e


	//----- nvinfo : EIATTR_FRAME_SIZE
	.align		4
.L_45:
        /*0114*/ 	.byte	0x04, 0x11
        /*0116*/ 	.short	(.L_47 - .L_46)
	.align		4
.L_46:
        /*0118*/ 	.word	index@(backprop_max_pool)
        /*011c*/ 	.word	0x00000000


	//----- nvinfo : EIATTR_MIN_STACK_SIZE
	.align		4
.L_47:
        /*0120*/ 	.byte	0x04, 0x12
        /*0122*/ 	.short	(.L_49 - .L_48)
	.align		4
.L_48:
        /*0124*/ 	.word	index@(backprop_max_pool)
        /*0128*/ 	.word	0x00000000


	//----- nvinfo : EIATTR_MIN_STACK_SIZE
	.align		4
.L_49:
        /*012c*/ 	.byte	0x04, 0x12
        /*012e*/ 	.short	(.L_51 - .L_50)
	.align		4
.L_50:
        /*0130*/ 	.word	index@(backprop_mean_pool)
        /*0134*/ 	.word	0x00000000


	//----- nvinfo : EIATTR_MIN_STACK_SIZE
	.align		4
.L_51:
        /*0138*/ 	.byte	0x04, 0x12
        /*013a*/ 	.short	(.L_53 - .L_52)
	.align		4
.L_52:
        /*013c*/ 	.word	index@(backprop_sum_pool)
        /*0140*/ 	.word	0x00000000


	//----- nvinfo : EIATTR_MIN_STACK_SIZE
	.align		4
.L_53:
        /*0144*/ 	.byte	0x04, 0x12
        /*0146*/ 	.short	(.L_55 - .L_54)
	.align		4
.L_54:
        /*0148*/ 	.word	index@(backprop_mish)
        /*014c*/ 	.word	0x00000000


	//----- nvinfo : EIATTR_MIN_STACK_SIZE
	.align		4
.L_55:
        /*0150*/ 	.byte	0x04, 0x12
        /*0152*/ 	.short	(.L_57 - .L_56)
	.align		4
.L_56:
        /*0154*/ 	.word	index@(backprop_maxout)
        /*0158*/ 	.word	0x00000000


	//----- nvinfo : EIATTR_MIN_STACK_SIZE
	.align		4
.L_57:
        /*015c*/ 	.byte	0x04, 0x12
        /*015e*/ 	.short	(.L_59 - .L_58)
	.align		4
.L_58:
        /*0160*/ 	.word	index@(backprop_seq2col)
        /*0164*/ 	.word	0x00000000


	//----- nvinfo : EIATTR_MIN_STACK_SIZE
	.align		4
.L_59:
        /*0168*/ 	.byte	0x04, 0x12
        /*016a*/ 	.short	(.L_61 - .L_60)
	.align		4
.L_60:
        /*016c*/ 	.word	index@(max_pool)
        /*0170*/ 	.word	0x00000000


	//----- nvinfo : EIATTR_MIN_STACK_SIZE
	.align		4
.L_61:
        /*0174*/ 	.byte	0x04, 0x12
        /*0176*/ 	.short	(.L_63 - .L_62)
	.align		4
.L_62:
        /*0178*/ 	.word	index@(sum_pool)
        /*017c*/ 	.word	0x00000000


	//----- nvinfo : EIATTR_MIN_STACK_SIZE
	.align		4
.L_63:
        /*0180*/ 	.byte	0x04, 0x12
        /*0182*/ 	.short	(.L_65 - .L_64)
	.align		4
.L_64:
        /*0184*/ 	.word	index@(mish)
        /*0188*/ 	.word	0x00000000


	//----- nvinfo : EIATTR_MIN_STACK_SIZE
	.align		4
.L_65:
        /*018c*/ 	.byte	0x04, 0x12
        /*018e*/ 	.short	(.L_67 - .L_66)
	.align		4
.L_66:
        /*0190*/ 	.word	index@(maxout)
        /*0194*/ 	.word	0x00000000


	//----- nvinfo : EIATTR_MIN_STACK_SIZE
	.align		4
.L_67:
        /*0198*/ 	.byte	0x04, 0x12
        /*019a*/ 	.short	(.L_69 - .L_68)
	.align		4
.L_68:
        /*019c*/ 	.word	index@(seq2col)
        /*01a0*/ 	.word	0x00000000
.L_69:


//--------------------- .nv.compat                --------------------------
	.section	.nv.compat,"",@"SHT_CUDA_COMPAT_INFO"
	.align	4
        /*0000*/ 	.byte	0x02, 0x09, 0x00, 0x00, 0x02, 0x02, 0x01, 0x00, 0x02, 0x05, 0x05, 0x00, 0x03, 0x07, 0x01, 0x01
        /*0010*/ 	.byte	0x02, 0x03, 0x00, 0x00, 0x02, 0x06, 0x01, 0x00, 0x04, 0x0b, 0x08, 0x00, 0x01, 0x00, 0x00, 0x00
        /*0020*/ 	.byte	0x00, 0x00, 0x00, 0x00


//--------------------- .nv.info.backprop_max_pool --------------------------
	.section	.nv.info.backprop_max_pool,"",@"SHT_CUDA_INFO"
	.sectionflags	@""
	.align	4


	//----- nvinfo : EIATTR_CUDA_API_VERSION
	.align		4
        /*0000*/ 	.byte	0x04, 0x37
        /*0002*/ 	.short	(.L_71 - .L_70)
.L_70:
        /*0004*/ 	.word	0x00000082


	//----- nvinfo : EIATTR_KPARAM_INFO
	.align		4
.L_71:
        /*0008*/ 	.byte	0x04, 0x17
        /*000a*/ 	.short	(.L_73 - .L_72)
.L_72:
        /*000c*/ 	.word	0x00000000
        /*0010*/ 	.short	0x0006
        /*0012*/ 	.short	0x0028
        /*0014*/ 	.byte	0x00, 0xf0, 0x11, 0x00


	//----- nvinfo : EIATTR_KPARAM_INFO
	.align		4
.L_73:
        /*0018*/ 	.byte	0x04, 0x17
        /*001a*/ 	.short	(.L_75 - .L_74)
.L_74:
        /*001c*/ 	.word	0x00000000
        /*0020*/ 	.short	0x0005
        /*0022*/ 	.short	0x0024
        /*0024*/ 	.byte	0x00, 0xf0, 0x11, 0x00


	//----- nvinfo : EIATTR_KPARAM_INFO
	.align		4
.L_75:
        /*0028*/ 	.byte	0x04, 0x17
        /*002a*/ 	.short	(.L_77 - .L_76)
.L_76:
        /*002c*/ 	.word	0x00000000
        /*0030*/ 	.short	0x0004
        /*0032*/ 	.short	0x0020
        /*0034*/ 	.byte	0x00, 0xf0, 0x11, 0x00


	//----- nvinfo : EIATTR_KPARAM_INFO
	.align		4
.L_77:
        /*0038*/ 	.byte	0x04, 0x17
        /*003a*/ 	.short	(.L_79 - .L_78)
.L_78:
        /*003c*/ 	.word	0x00000000
        /*0040*/ 	.short	0x0003
        /*0042*/ 	.short	0x0018
        /*0044*/ 	.byte	0x00, 0xf5, 0x21, 0x00


	//----- nvinfo : EIATTR_KPARAM_INFO
	.align		4
.L_79:
        /*0048*/ 	.byte	0x04, 0x17
        /*004a*/ 	.short	(.L_81 - .L_80)
.L_80:
        /*004c*/ 	.word	0x00000000
        /*0050*/ 	.short	0x0002
        /*0052*/ 	.short	0x0010
        /*0054*/ 	.byte	0x00, 0xf5, 0x21, 0x00


	//----- nvinfo : EIATTR_KPARAM_INFO
	.align		4
.L_81:
        /*0058*/ 	.byte	0x04, 0x17
        /*005a*/ 	.short	(.L_83 - .L_82)
.L_82:
        /*005c*/ 	.word	0x00000000
        /*0060*/ 	.short	0x0001
        /*0062*/ 	.short	0x0008
        /*0064*/ 	.byte	0x00, 0xf5, 0x21, 0x00


	//----- nvinfo : EIATTR_KPARAM_INFO
	.align		4
.L_83:
        /*0068*/ 	.byte	0x04, 0x17
        /*006a*/ 	.short	(.L_85 - .L_84)
.L_84:
        /*006c*/ 	.word	0x00000000
        /*0070*/ 	.short	0x0000
        /*0072*/ 	.short	0x0000
        /*0074*/ 	.byte	0x00, 0xf5, 0x21, 0x00


	//----- nvinfo : EIATTR_SPARSE_MMA_MASK
	.align		4
.L_85:
        /*0078*/ 	.byte	0x03, 0x50
        /*007a*/ 	.short	0x0000


	//----- nvinfo : EIATTR_MAXREG_COUNT
	.align		4
        /*007c*/ 	.byte	0x03, 0x1b
        /*007e*/ 	.short	0x00ff


	//----- nvinfo : EIATTR_MERCURY_ISA_VERSION
	.align		4
        /*0080*/ 	.byte	0x03, 0x5f
        /*0082*/ 	.short	0x0101


	//----- nvinfo : EIATTR_VRC_CTA_INIT_COUNT
	.align		4
        /*0084*/ 	.byte	0x02, 0x4a
	.zero		1
	.zero		1


	//----- nvinfo : EIATTR_EXIT_INSTR_OFFSETS
	.align		4
        /*0088*/ 	.byte	0x04, 0x1c
        /*008a*/ 	.short	(.L_87 - .L_86)


	//   ....[0]....
.L_86:
        /*008c*/ 	.word	0x00000090


	//   ....[1]....
        /*0090*/ 	.word	0x00000ce0


	//----- nvinfo : EIATTR_CRS_STACK_SIZE
	.align		4
.L_87:
        /*0094*/ 	.byte	0x04, 0x1e
        /*0096*/ 	.short	(.L_89 - .L_88)
.L_88:
        /*0098*/ 	.word	0x00000000


	//----- nvinfo : EIATTR_CBANK_PARAM_SIZE
	.align		4
.L_89:
        /*009c*/ 	.byte	0x03, 0x19
        /*009e*/ 	.short	0x002c


	//----- nvinfo : EIATTR_PARAM_CBANK
	.align		4
        /*00a0*/ 	.byte	0x04, 0x0a
        /*00a2*/ 	.short	(.L_91 - .L_90)
	.align		4
.L_90:
        /*00a4*/ 	.word	index@(.nv.constant0.backprop_max_pool)
        /*00a8*/ 	.short	0x0380
        /*00aa*/ 	.short	0x002c


	//----- nvinfo : EIATTR_SW_WAR
	.align		4
.L_91:
        /*00ac*/ 	.byte	0x04, 0x36
        /*00ae*/ 	.short	(.L_93 - .L_92)
.L_92:
        /*00b0*/ 	.word	0x00000008
.L_93:


//--------------------- .nv.info.backprop_mean_pool --------------------------
	.section	.nv.info.backprop_mean_pool,"",@"SHT_CUDA_INFO"
	.sectionflags	@""
	.align	4


	//----- nvinfo : EIATTR_CUDA_API_VERSION
	.align		4
        /*0000*/ 	.byte	0x04, 0x37
        /*0002*/ 	.short	(.L_95 - .L_94)
.L_94:
        /*0004*/ 	.word	0x00000082


	//----- nvinfo : EIATTR_KPARAM_INFO
	.align		4
.L_95:
        /*0008*/ 	.byte	0x04, 0x17
        /*000a*/ 	.short	(.L_97 - .L_96)
.L_96:
        /*000c*/ 	.word	0x00000000
        /*0010*/ 	.short	0x0005
        /*0012*/ 	.short	0x0020
        /*0014*/ 	.byte	0x00, 0xf0, 0x11, 0x00


	//----- nvinfo : EIATTR_KPARAM_INFO
	.align		4
.L_97:
        /*0018*/ 	.byte	0x04, 0x17
        /*001a*/ 	.short	(.L_99 - .L_98)
.L_98:
        /*001c*/ 	.word	0x00000000
        /*0020*/ 	.short	0x0004
        /*0022*/ 	.short	0x001c
        /*0024*/ 	.byte	0x00, 0xf0, 0x11, 0x00


	//----- nvinfo : EIATTR_KPARAM_INFO
	.align		4
.L_99:
        /*0028*/ 	.byte	0x04, 0x17
        /*002a*/ 	.short	(.L_101 - .L_100)
.L_100:
        /*002c*/ 	.word	0x00000000
        /*0030*/ 	.short	0x0003
        /*0032*/ 	.short	0x0018
        /*0034*/ 	.byte	0x00, 0xf0, 0x11, 0x00


	//----- nvinfo : EIATTR_KPARAM_INFO
	.align		4
.L_101:
        /*0038*/ 	.byte	0x04, 0x17
        /*003a*/ 	.short	(.L_103 - .L_102)
.L_102:
        /*003c*/ 	.word	0x00000000
        /*0040*/ 	.short	0x0002
        /*0042*/ 	.short	0x0010
        /*0044*/ 	.byte	0x00, 0xf5, 0x21, 0x00


	//----- nvinfo : EIATTR_KPARAM_INFO
	.align		4
.L_103:
        /*0048*/ 	.byte	0x04, 0x17
        /*004a*/ 	.short	(.L_105 - .L_104)
.L_104:
        /*004c*/ 	.word	0x00000000
        /*0050*/ 	.short	0x0001
        /*0052*/ 	.short	0x0008
        /*0054*/ 	.byte	0x00, 0xf5, 0x21, 0x00


	//----- nvinfo : EIATTR_KPARAM_INFO
	.align		4
.L_105:
        /*0058*/ 	.byte	0x04, 0x17
        /*005a*/ 	.short	(.L_107 - .L_106)
.L_106:
        /*005c*/ 	.word	0x00000000
        /*0060*/ 	.short	0x0000
        /*0062*/ 	.short	0x0000
        /*0064*/ 	.byte	0x00, 0xf5, 0x21, 0x00


	//----- nvinfo : EIATTR_SPARSE_MMA_MASK
	.align		4
.L_107:
        /*0068*/ 	.byte	0x03, 0x50
        /*006a*/ 	.short	0x0000


	//----- nvinfo : EIATTR_MAXREG_COUNT
	.align		4
        /*006c*/ 	.byte	0x03, 0x1b
        /*006e*/ 	.short	0x00ff


	//----- nvinfo : EIATTR_MERCURY_ISA_VERSION
	.align		4
        /*0070*/ 	.byte	0x03, 0x5f
        /*0072*/ 	.short	0x0101


	//----- nvinfo : EIATTR_VRC_CTA_INIT_COUNT
	.align		4
        /*0074*/ 	.byte	0x02, 0x4a
	.zero		1
	.zero		1


	//----- nvinfo : EIATTR_EXIT_INSTR_OFFSETS
	.align		4
        /*0078*/ 	.byte	0x04, 0x1c
        /*007a*/ 	.short	(.L_109 - .L_108)


	//   ....[0]....
.L_108:
        /*007c*/ 	.word	0x00000090


	//   ....[1]....
        /*0080*/ 	.word	0x00001600


	//----- nvinfo : EIATTR_CRS_STACK_SIZE
	.align		4
.L_109:
        /*0084*/ 	.byte	0x04, 0x1e
        /*0086*/ 	.short	(.L_111 - .L_110)
.L_110:
        /*0088*/ 	.word	0x00000000


	//----- nvinfo : EIATTR_CBANK_PARAM_SIZE
	.align		4
.L_111:
        /*008c*/ 	.byte	0x03, 0x19
        /*008e*/ 	.short	0x0024


	//----- nvinfo : EIATTR_PARAM_CBANK
	.align		4
        /*0090*/ 	.byte	0x04, 0x0a
        /*0092*/ 	.short	(.L_113 - .L_112)
	.align		4
.L_112:
        /*0094*/ 	.word	index@(.nv.constant0.backprop_mean_pool)
        /*0098*/ 	.short	0x0380
        /*009a*/ 	.short	0x0024


	//----- nvinfo : EIATTR_SW_WAR
	.align		4
.L_113:
        /*009c*/ 	.byte	0x04, 0x36
        /*009e*/ 	.short	(.L_115 - .L_114)
.L_114:
        /*00a0*/ 	.word	0x00000008
.L_115:


//--------------------- .nv.info.backprop_sum_pool --------------------------
	.section	.nv.info.backprop_sum_pool,"",@"SHT_CUDA_INFO"
	.sectionflags	@""
	.align	4


	//----- nvinfo : EIATTR_CUDA_API_VERSION
	.align		4
        /*0000*/ 	.byte	0x04, 0x37
        /*0002*/ 	.short	(.L_117 - .L_116)
.L_116:
        /*0004*/ 	.word	0x00000082


	//----- nvinfo : EIATTR_KPARAM_INFO
	.align		4
.L_117:
        /*0008*/ 	.byte	0x04, 0x17
        /*000a*/ 	.short	(.L_119 - .L_118)
.L_118:
        /*000c*/ 	.word	0x00000000
        /*0010*/ 	.short	0x0005
        /*0012*/ 	.short	0x0020
        /*0014*/ 	.byte	0x00, 0xf0, 0x11, 0x00


	//----- nvinfo : EIATTR_KPARAM_INFO
	.align		4
.L_119:
        /*0018*/ 	.byte	0x04, 0x17
        /*001a*/ 	.short	(.L_121 - .L_120)
.L_120:
        /*001c*/ 	.word	0x00000000
        /*0020*/ 	.short	0x0004
        /*0022*/ 	.short	0x001c
        /*0024*/ 	.byte	0x00, 0xf0, 0x11, 0x00


	//----- nvinfo : EIATTR_KPARAM_INFO
	.align		4
.L_121:
        /*0028*/ 	.byte	0x04, 0x17
        /*002a*/ 	.short	(.L_123 - .L_122)
.L_122:
        /*002c*/ 	.word	0x00000000
        /*0030*/ 	.short	0x0003
        /*0032*/ 	.short	0x0018
        /*0034*/ 	.byte	0x00, 0xf0, 0x11, 0x00


	//----- nvinfo : EIATTR_KPARAM_INFO
	.align		4
.L_123:
        /*0038*/ 	.byte	0x04, 0x17
        /*003a*/ 	.short	(.L_125 - .L_124)
.L_124:
        /*003c*/ 	.word	0x00000000
        /*0040*/ 	.short	0x0002
        /*0042*/ 	.short	0x0010
        /*0044*/ 	.byte	0x00, 0xf5, 0x21, 0x00


	//----- nvinfo : EIATTR_KPARAM_INFO
	.align		4
.L_125:
        /*0048*/ 	.byte	0x04, 0x17
        /*004a*/ 	.short	(.L_127 - .L_126)
.L_126:
        /*004c*/ 	.word	0x00000000
        /*0050*/ 	.short	0x0001
        /*0052*/ 	.short	0x0008
        /*0054*/ 	.byte	0x00, 0xf5, 0x21, 0x00


	//----- nvinfo : EIATTR_KPARAM_INFO
	.align		4
.L_127:
        /*0058*/ 	.byte	0x04, 0x17
        /*005a*/ 	.short	(.L_129 - .L_128)
.L_128:
        /*005c*/ 	.word	0x00000000
        /*0060*/ 	.short	0x0000
        /*0062*/ 	.short	0x0000
        /*0064*/ 	.byte	0x00, 0xf5, 0x21, 0x00


	//----- nvinfo : EIATTR_SPARSE_MMA_MASK
	.align		4
.L_129:
        /*0068*/ 	.byte	0x03, 0x50
        /*006a*/ 	.short	0x0000


	//----- nvinfo : EIATTR_MAXREG_COUNT
	.align		4
        /*006c*/ 	.byte	0x03, 0x1b
        /*006e*/ 	.short	0x00ff


	//----- nvinfo : EIATTR_MERCURY_ISA_VERSION
	.align		4
        /*0070*/ 	.byte	0x03, 0x5f
        /*0072*/ 	.short	0x0101


	//----- nvinfo : EIATTR_VRC_CTA_INIT_COUNT
	.align		4
        /*0074*/ 	.byte	0x02, 0x4a
	.zero		1
	.zero		1


	//----- nvinfo : EIATTR_EXIT_INSTR_OFFSETS
	.align		4
        /*0078*/ 	.byte	0x04, 0x1c
        /*007a*/ 	.short	(.L_131 - .L_130)


	//   ....[0]....
.L_130:
        /*007c*/ 	.word	0x00000090


	//   ....[1]....
        /*0080*/ 	.word	0x00000b20


	//----- nvinfo : EIATTR_CRS_STACK_SIZE
	.align		4
.L_131:
        /*0084*/ 	.byte	0x04, 0x1e
        /*0086*/ 	.short	(.L_133 - .L_132)
.L_132:
        /*0088*/ 	.word	0x00000000


	//----- nvinfo : EIATTR_CBANK_PARAM_SIZE
	.align		4
.L_133:
        /*008c*/ 	.byte	0x03, 0x19
        /*008e*/ 	.short	0x0024


	//----- nvinfo : EIATTR_PARAM_CBANK
	.align		4
        /*0090*/ 	.byte	0x04, 0x0a
        /*0092*/ 	.short	(.L_135 - .L_134)
	.align		4
.L_134:
        /*0094*/ 	.word	index@(.nv.constant0.backprop_sum_pool)
        /*0098*/ 	.short	0x0380
        /*009a*/ 	.short	0x0024


	//----- nvinfo : EIATTR_SW_WAR
	.align		4
.L_135:
        /*009c*/ 	.byte	0x04, 0x36
        /*009e*/ 	.short	(.L_137 - .L_136)
.L_136:
        /*00a0*/ 	.word	0x00000008
.L_137:


//--------------------- .nv.info.backprop_mish    --------------------------
	.section	.nv.info.backprop_mish,"",@"SHT_CUDA_INFO"
	.sectionflags	@""
	.align	4


	//----- nvinfo : EIATTR_CUDA_API_VERSION
	.align		4
        /*0000*/ 	.byte	0x04, 0x37
        /*0002*/ 	.short	(.L_139 - .L_138)
.L_138:
        /*0004*/ 	.word	0x00000082


	//----- nvinfo : EIATTR_KPARAM_INFO
	.align		4
.L_139:
        /*0008*/ 	.byte	0x04, 0x17
        /*000a*/ 	.short	(.L_141 - .L_140)
.L_140:
        /*000c*/ 	.word	0x00000000
        /*0010*/ 	.short	0x0004
        /*0012*/ 	.short	0x001c
        /*0014*/ 	.byte	0x00, 0xf0, 0x11, 0x00


	//----- nvinfo : EIATTR_KPARAM_INFO
	.align		4
.L_141:
        /*0018*/ 	.byte	0x04, 0x17
        /*001a*/ 	.short	(.L_143 - .L_142)
.L_142:
        /*001c*/ 	.word	0x00000000
        /*0020*/ 	.short	0x0003
        /*0022*/ 	.short	0x0018
        /*0024*/ 	.byte	0x00, 0xf0, 0x11, 0x00


	//----- nvinfo : EIATTR_KPARAM_INFO
	.align		4
.L_143:
        /*0028*/ 	.byte	0x04, 0x17
        /*002a*/ 	.short	(.L_145 - .L_144)
.L_144:
        /*002c*/ 	.word	0x00000000
        /*0030*/ 	.short	0x0002
        /*0032*/ 	.short	0x0010
        /*0034*/ 	.byte	0x00, 0xf5, 0x21, 0x00


	//----- nvinfo : EIATTR_KPARAM_INFO
	.align		4
.L_145:
        /*0038*/ 	.byte	0x04, 0x17
        /*003a*/ 	.short	(.L_147 - .L_146)
.L_146:
        /*003c*/ 	.word	0x00000000
        /*0040*/ 	.short	0x0001
        /*0042*/ 	.short	0x0008
        /*0044*/ 	.byte	0x00, 0xf5, 0x21, 0x00


	//----- nvinfo : EIATTR_KPARAM_INFO
	.align		4
.L_147:
        /*0048*/ 	.byte	0x04, 0x17
        /*004a*/ 	.short	(.L_149 - .L_148)
.L_148:
        /*004c*/ 	.word	0x00000000
        /*0050*/ 	.short	0x0000
        /*0052*/ 	.short	0x0000
        /*0054*/ 	.byte	0x00, 0xf5, 0x21, 0x00


	//----- nvinfo : EIATTR_SPARSE_MMA_MASK
	.align		4
.L_149:
        /*0058*/ 	.byte	0x03, 0x50
        /*005a*/ 	.short	0x0000


	//----- nvinfo : EIATTR_MAXREG_COUNT
	.align		4
        /*005c*/ 	.byte	0x03, 0x1b
        /*005e*/ 	.short	0x00ff


	//----- nvinfo : EIATTR_MERCURY_ISA_VERSION
	.align		4
        /*0060*/ 	.byte	0x03, 0x5f
        /*0062*/ 	.short	0x0101


	//----- nvinfo : EIATTR_VRC_CTA_INIT_COUNT
	.align		4
        /*0064*/ 	.byte	0x02, 0x4a
	.zero		1
	.zero		1


	//----- nvinfo : EIATTR_EXIT_INSTR_OFFSETS
	.align		4
        /*0068*/ 	.byte	0x04, 0x1c
        /*006a*/ 	.short	(.L_151 - .L_150)


	//   ....[0]....
.L_150:
        /*006c*/ 	.word	0x00000070


	//   ....[1]....
        /*0070*/ 	.word	0x00000a20


	//----- nvinfo : EIATTR_CRS_STACK_SIZE
	.align		4
.L_151:
        /*0074*/ 	.byte	0x04, 0x1e
        /*0076*/ 	.short	(.L_153 - .L_152)
.L_152:
        /*0078*/ 	.word	0x00000000


	//----- nvinfo : EIATTR_CBANK_PARAM_SIZE
	.align		4
.L_153:
        /*007c*/ 	.byte	0x03, 0x19
        /*007e*/ 	.short	0x0020


	//----- nvinfo : EIATTR_PARAM_CBANK
	.align		4
        /*0080*/ 	.byte	0x04, 0x0a
        /*0082*/ 	.short	(.L_155 - .L_154)
	.align		4
.L_154:
        /*0084*/ 	.word	index@(.nv.constant0.backprop_mish)
        /*0088*/ 	.short	0x0380
        /*008a*/ 	.short	0x0020


	//----- nvinfo : EIATTR_SW_WAR
	.align		4
.L_155:
        /*008c*/ 	.byte	0x04, 0x36
        /*008e*/ 	.short	(.L_157 - .L_156)
.L_156:
        /*0090*/ 	.word	0x00000008
.L_157:


//--------------------- .nv.info.backprop_maxout  --------------------------
	.section	.nv.info.backprop_maxout,"",@"SHT_CUDA_INFO"
	.sectionflags	@""
	.align	4


	//----- nvinfo : EIATTR_CUDA_API_VERSION
	.align		4
        /*0000*/ 	.byte	0x04, 0x37
        /*0002*/ 	.short	(.L_159 - .L_158)
.L_158:
        /*0004*/ 	.word	0x00000082


	//----- nvinfo : EIATTR_KPARAM_INFO
	.align		4
.L_159:
        /*0008*/ 	.byte	0x04, 0x17
        /*000a*/ 	.short	(.L_161 - .L_160)
.L_160:
        /*000c*/ 	.word	0x00000000
        /*0010*/ 	.short	0x0005
        /*0012*/ 	.short	0x0020
        /*0014*/ 	.byte	0x00, 0xf0, 0x11, 0x00


	//----- nvinfo : EIATTR_KPARAM_INFO
	.align		4
.L_161:
        /*0018*/ 	.byte	0x04, 0x17
        /*001a*/ 	.short	(.L_163 - .L_162)
.L_162:
        /*001c*/ 	.word	0x00000000
        /*0020*/ 	.short	0x0004
        /*0022*/ 	.short	0x001c
        /*0024*/ 	.byte	0x00, 0xf0, 0x11, 0x00


	//----- nvinfo : EIATTR_KPARAM_INFO
	.align		4
.L_163:
        /*0028*/ 	.byte	0x04, 0x17
        /*002a*/ 	.short	(.L_165 - .L_164)
.L_164:
        /*002c*/ 	.word	0x00000000
        /*0030*/ 	.short	0x0003
        /*0032*/ 	.short	0x0018
        /*0034*/ 	.byte	0x00, 0xf0, 0x11, 0x00


	//----- nvinfo : EIATTR_KPARAM_INFO
	.align		4
.L_165:
        /*0038*/ 	.byte	0x04, 0x17
        /*003a*/ 	.short	(.L_167 - .L_166)
.L_166:
        /*003c*/ 	.word	0x00000000
        /*0040*/ 	.short	0x0002
        /*0042*/ 	.short	0x0010
        /*0044*/ 	.byte	0x00, 0xf5, 0x21, 0x00


	//----- nvinfo : EIATTR_KPARAM_INFO
	.align		4
.L_167:
        /*0048*/ 	.byte	0x04, 0x17
        /*004a*/ 	.short	(.L_169 - .L_168)
.L_168:
        /*004c*/ 	.word	0x00000000
        /*0050*/ 	.short	0x0001
        /*0052*/ 	.short	0x0008
        /*0054*/ 	.byte	0x00, 0xf5, 0x21, 0x00


	//----- nvinfo : EIATTR_KPARAM_INFO
	.align		4
.L_169:
        /*0058*/ 	.byte	0x04, 0x17
        /*005a*/ 	.short	(.L_171 - .L_170)
.L_170:
        /*005c*/ 	.word	0x00000000
        /*0060*/ 	.short	0x0000
        /*0062*/ 	.short	0x0000
        /*0064*/ 	.byte	0x00, 0xf5, 0x21, 0x00


	//----- nvinfo : EIATTR_SPARSE_MMA_MASK
	.align		4
.L_171:
        /*0068*/ 	.byte	0x03, 0x50
        /*006a*/ 	.short	0x0000


	//----- nvinfo : EIATTR_MAXREG_COUNT
	.align		4
        /*006c*/ 	.byte	0x03, 0x1b
        /*006e*/ 	.short	0x00ff


	//----- nvinfo : EIATTR_MERCURY_ISA_VERSION
	.align		4
        /*0070*/ 	.byte	0x03, 0x5f
        /*0072*/ 	.short	0x0101


	//----- nvinfo : EIATTR_VRC_CTA_INIT_COUNT
	.align		4
        /*0074*/ 	.byte	0x02, 0x4a
	.zero		1
	.zero		1


	//----- nvinfo : EIATTR_EXIT_INSTR_OFFSETS
	.align		4
        /*0078*/ 	.byte	0x04, 0x1c
        /*007a*/ 	.short	(.L_173 - .L_172)


	//   ....[0]....
.L_172:
        /*007c*/ 	.word	0x00000080


	//   ....[1]....
        /*0080*/ 	.word	0x00000de0


	//----- nvinfo : EIATTR_CRS_STACK_SIZE
	.align		4
.L_173:
        /*0084*/ 	.byte	0x04, 0x1e
        /*0086*/ 	.short	(.L_175 - .L_174)
.L_174:
        /*0088*/ 	.word	0x00000000


	//----- nvinfo : EIATTR_CBANK_PARAM_SIZE
	.align		4
.L_175:
        /*008c*/ 	.byte	0x03, 0x19
        /*008e*/ 	.short	0x0024


	//----- nvinfo : EIATTR_PARAM_CBANK
	.align		4
        /*0090*/ 	.byte	0x04, 0x0a
        /*0092*/ 	.short	(.L_177 - .L_176)
	.align		4
.L_176:
        /*0094*/ 	.word	index@(.nv.constant0.backprop_maxout)
        /*0098*/ 	.short	0x0380
        /*009a*/ 	.short	0x0024


	//----- nvinfo : EIATTR_SW_WAR
	.align		4
.L_177:
        /*009c*/ 	.byte	0x04, 0x36
        /*009e*/ 	.short	(.L_179 - .L_178)
.L_178:
        /*00a0*/ 	.word	0x00000008
.L_179:


//--------------------- .nv.info.backprop_seq2col --------------------------
	.section	.nv.info.backprop_seq2col,"",@"SHT_CUDA_INFO"
	.sectionflags	@""
	.align	4


	//----- nvinfo : EIATTR_CUDA_API_VERSION
	.align		4
        /*0000*/ 	.byte	0x04, 0x37
        /*0002*/ 	.short	(.L_181 - .L_180)
.L_180:
        /*0004*/ 	.word	0x00000082


	//----- nvinfo : EIATTR_KPARAM_INFO
	.align		4
.L_181:
        /*0008*/ 	.byte	0x04, 0x17
        /*000a*/ 	.short	(.L_183 - .L_182)
.L_182:
        /*000c*/ 	.word	0x00000000
        /*0010*/ 	.short	0x0004
        /*0012*/ 	.short	0x0018
        /*0014*/ 	.byte	0x00, 0xf0, 0x11, 0x00


	//----- nvinfo : EIATTR_KPARAM_INFO
	.align		4
.L_183:
        /*0018*/ 	.byte	0x04, 0x17
        /*001a*/ 	.short	(.L_185 - .L_184)
.L_184:
        /*001c*/ 	.word	0x00000000
        /*0020*/ 	.short	0x0003
        /*0022*/ 	.short	0x0014
        /*0024*/ 	.byte	0x00, 0xf0, 0x11, 0x00


	//----- nvinfo : EIATTR_KPARAM_INFO
	.align		4
.L_185:
        /*0028*/ 	.byte	0x04, 0x17
        /*002a*/ 	.short	(.L_187 - .L_186)
.L_186:
        /*002c*/ 	.word	0x00000000
        /*0030*/ 	.short	0x0002
        /*0032*/ 	.short	0x0010
        /*0034*/ 	.byte	0x00, 0xf0, 0x11, 0x00


	//----- nvinfo : EIATTR_KPARAM_INFO
	.align		4
.L_187:
        /*0038*/ 	.byte	0x04, 0x17
        /*003a*/ 	.short	(.L_189 - .L_188)
.L_188:
        /*003c*/ 	.word	0x00000000
        /*0040*/ 	.short	0x0001
        /*0042*/ 	.short	0x0008
        /*0044*/ 	.byte	0x00, 0xf5, 0x21, 0x00


	//----- nvinfo : EIATTR_KPARAM_INFO
	.align		4
.L_189:
        /*0048*/ 	.byte	0x04, 0x17
        /*004a*/ 	.short	(.L_191 - .L_190)
.L_190:
        /*004c*/ 	.word	0x00000000
        /*0050*/ 	.short	0x0000
        /*0052*/ 	.short	0x0000
        /*0054*/ 	.byte	0x00, 0xf5, 0x21, 0x00


	//----- nvinfo : EIATTR_SPARSE_MMA_MASK
	.align		4
.L_191:
        /*0058*/ 	.byte	0x03, 0x50
        /*005a*/ 	.short	0x0000


	//----- nvinfo : EIATTR_MAXREG_COUNT
	.align		4
        /*005c*/ 	.byte	0x03, 0x1b
        /*005e*/ 	.short	0x00ff


	//----- nvinfo : EIATTR_MERCURY_ISA_VERSION
	.align		4
        /*0060*/ 	.byte	0x03, 0x5f
        /*0062*/ 	.short	0x0101


	//----- nvinfo : EIATTR_VRC_CTA_INIT_COUNT
	.align		4
        /*0064*/ 	.byte	0x02, 0x4a
	.zero		1
	.zero		1


	//----- nvinfo : EIATTR_EXIT_INSTR_OFFSETS
	.align		4
        /*0068*/ 	.byte	0x04, 0x1c
        /*006a*/ 	.short	(.L_193 - .L_192)


	//   ....[0]....
.L_192:
        /*006c*/ 	.word	0x00000070


	//   ....[1]....
        /*0070*/ 	.word	0x000000a0


	//   ....[2]....
        /*0074*/ 	.word	0x00000b90


	//----- nvinfo : EIATTR_CRS_STACK_SIZE
	.align		4
.L_193:
        /*0078*/ 	.byte	0x04, 0x1e
        /*007a*/ 	.short	(.L_195 - .L_194)
.L_194:
        /*007c*/ 	.word	0x00000000


	//----- nvinfo : EIATTR_CBANK_PARAM_SIZE
	.align		4
.L_195:
        /*0080*/ 	.byte	0x03, 0x19
        /*0082*/ 	.short	0x001c


	//----- nvinfo : EIATTR_PARAM_CBANK
	.align		4
        /*0084*/ 	.byte	0x04, 0x0a
        /*0086*/ 	.short	(.L_197 - .L_196)
	.align		4
.L_196:
        /*0088*/ 	.word	index@(.nv.constant0.backprop_seq2col)
        /*008c*/ 	.short	0x0380
        /*008e*/ 	.short	0x001c


	//----- nvinfo : EIATTR_SW_WAR
	.align		4
.L_197:
        /*0090*/ 	.byte	0x04, 0x36
        /*0092*/ 	.short	(.L_199 - .L_198)
.L_198:
        /*0094*/ 	.word	0x00000008
.L_199:


//--------------------- .nv.info.max_pool         --------------------------
	.section	.nv.info.max_pool,"",@"SHT_CUDA_INFO"
	.sectionflags	@""
	.align	4


	//----- nvinfo : EIATTR_CUDA_API_VERSION
	.align		4
        /*0000*/ 	.byte	0x04, 0x37
        /*0002*/ 	.short	(.L_201 - .L_200)
.L_200:
        /*0004*/ 	.word	0x00000082


	//----- nvinfo : EIATTR_KPARAM_INFO
	.align		4
.L_201:
        /*0008*/ 	.byte	0x04, 0x17
        /*000a*/ 	.short	(.L_203 - .L_202)
.L_202:
        /*000c*/ 	.word	0x00000000
        /*0010*/ 	.short	0x0006
        /*0012*/ 	.short	0x0028
        /*0014*/ 	.byte	0x00, 0xf0, 0x11, 0x00


	//----- nvinfo : EIATTR_KPARAM_INFO
	.align		4
.L_203:
        /*0018*/ 	.byte	0x04, 0x17
        /*001a*/ 	.short	(.L_205 - .L_204)
.L_204:
        /*001c*/ 	.word	0x00000000
        /*0020*/ 	.short	0x0005
        /*0022*/ 	.short	0x0024
        /*0024*/ 	.byte	0x00, 0xf0, 0x11, 0x00


	//----- nvinfo : EIATTR_KPARAM_INFO
	.align		4
.L_205:
        /*0028*/ 	.byte	0x04, 0x17
        /*002a*/ 	.short	(.L_207 - .L_206)
.L_206:
        /*002c*/ 	.word	0x00000000
        /*0030*/ 	.short	0x0004
        /*0032*/ 	.short	0x0020
        /*0034*/ 	.byte	0x00, 0xf0, 0x11, 0x00


	//----- nvinfo : EIATTR_KPARAM_INFO
	.align		4
.L_207:
        /*0038*/ 	.byte	0x04, 0x17
        /*003a*/ 	.short	(.L_209 - .L_208)
.L_208:
        /*003c*/ 	.word	0x00000000
        /*0040*/ 	.short	0x0003
        /*0042*/ 	.short	0x0018
        /*0044*/ 	.byte	0x00, 0xf5, 0x21, 0x00


	//----- nvinfo : EIATTR_KPARAM_INFO
	.align		4
.L_209:
        /*0048*/ 	.byte	0x04, 0x17
        /*004a*/ 	.short	(.L_211 - .L_210)
.L_210:
        /*004c*/ 	.word	0x00000000
        /*0050*/ 	.short	0x0002
        /*0052*/ 	.short	0x0010
        /*0054*/ 	.byte	0x00, 0xf5, 0x21, 0x00


	//----- nvinfo : EIATTR_KPARAM_INFO
	.align		4
.L_211:
        /*0058*/ 	.byte	0x04, 0x17
        /*005a*/ 	.short	(.L_213 - .L_212)
.L_212:
        /*005c*/ 	.word	0x00000000
        /*0060*/ 	.short	0x0001
        /*0062*/ 	.short	0x0008
        /*0064*/ 	.byte	0x00, 0xf5, 0x21, 0x00


	//----- nvinfo : EIATTR_KPARAM_INFO
	.align		4
.L_213:
        /*0068*/ 	.byte	0x04, 0x17
        /*006a*/ 	.short	(.L_215 - .L_214)
.L_214:
        /*006c*/ 	.word	0x00000000
        /*0070*/ 	.short	0x0000
        /*0072*/ 	.short	0x0000
        /*0074*/ 	.byte	0x00, 0xf5, 0x21, 0x00


	//----- nvinfo : EIATTR_SPARSE_MMA_MASK
	.align		4
.L_215:
        /*0078*/ 	.byte	0x03, 0x50
        /*007a*/ 	.short	0x0000


	//----- nvinfo : EIATTR_MAXREG_COUNT
	.align		4
        /*007c*/ 	.byte	0x03, 0x1b
        /*007e*/ 	.short	0x00ff


	//----- nvinfo : EIATTR_MERCURY_ISA_VERSION
	.align		4
        /*0080*/ 	.byte	0x03, 0x5f
        /*0082*/ 	.short	0x0101


	//----- nvinfo : EIATTR_VRC_CTA_INIT_COUNT
	.align		4
        /*0084*/ 	.byte	0x02, 0x4a
	.zero		1
	.zero		1


	//----- nvinfo : EIATTR_EXIT_INSTR_OFFSETS
	.align		4
        /*0088*/ 	.byte	0x04, 0x1c
        /*008a*/ 	.short	(.L_217 - .L_216)


	//   ....[0]....
.L_216:
        /*008c*/ 	.word	0x000000a0


	//   ....[1]....
        /*0090*/ 	.word	0x000000e0


	//   ....[2]....
        /*0094*/ 	.word	0x00001e30


	//----- nvinfo : EIATTR_CRS_STACK_SIZE
	.align		4
.L_217:
        /*0098*/ 	.byte	0x04, 0x1e
        /*009a*/ 	.short	(.L_219 - .L_218)
.L_218:
        /*009c*/ 	.word	0x00000000


	//----- nvinfo : EIATTR_CBANK_PARAM_SIZE
	.align		4
.L_219:
        /*00a0*/ 	.byte	0x03, 0x19
        /*00a2*/ 	.short	0x002c


	//----- nvinfo : EIATTR_PARAM_CBANK
	.align		4
        /*00a4*/ 	.byte	0x04, 0x0a
        /*00a6*/ 	.short	(.L_221 - .L_220)
	.align		4
.L_220:
        /*00a8*/ 	.word	index@(.nv.constant0.max_pool)
        /*00ac*/ 	.short	0x0380
        /*00ae*/ 	.short	0x002c


	//----- nvinfo : EIATTR_SW_WAR
	.align		4
.L_221:
        /*00b0*/ 	.byte	0x04, 0x36
        /*00b2*/ 	.short	(.L_223 - .L_222)
.L_222:
        /*00b4*/ 	.word	0x00000008
.L_223:


//--------------------- .nv.info.sum_pool         --------------------------
	.section	.nv.info.sum_pool,"",@"SHT_CUDA_INFO"
	.sectionflags	@""
	.align	4


	//----- nvinfo : EIATTR_CUDA_API_VERSION
	.align		4
        /*0000*/ 	.byte	0x04, 0x37
        /*0002*/ 	.short	(.L_225 - .L_224)
.L_224:
        /*0004*/ 	.word	0x00000082


	//----- nvinfo : EIATTR_KPARAM_INFO
	.align		4
.L_225:
        /*0008*/ 	.byte	0x04, 0x17
        /*000a*/ 	.short	(.L_227 - .L_226)
.L_226:
        /*000c*/ 	.word	0x00000000
        /*0010*/ 	.short	0x0005
        /*0012*/ 	.short	0x0020
        /*0014*/ 	.byte	0x00, 0xf0, 0x11, 0x00


	//----- nvinfo : EIATTR_KPARAM_INFO
	.align		4
.L_227:
        /*0018*/ 	.byte	0x04, 0x17
        /*001a*/ 	.short	(.L_229 - .L_228)
.L_228:
        /*001c*/ 	.word	0x00000000
        /*0020*/ 	.short	0x0004
        /*0022*/ 	.short	0x001c
        /*0024*/ 	.byte	0x00, 0xf0, 0x11, 0x00


	//----- nvinfo : EIATTR_KPARAM_INFO
	.align		4
.L_229:
        /*0028*/ 	.byte	0x04, 0x17
        /*002a*/ 	.short	(.L_231 - .L_230)
.L_230:
        /*002c*/ 	.word	0x00000000
        /*0030*/ 	.short	0x0003
        /*0032*/ 	.short	0x0018
        /*0034*/ 	.byte	0x00, 0xf0, 0x11, 0x00


	//----- nvinfo : EIATTR_KPARAM_INFO
	.align		4
.L_231:
        /*0038*/ 	.byte	0x04, 0x17
        /*003a*/ 	.short	(.L_233 - .L_232)
.L_232:
        /*003c*/ 	.word	0x00000000
        /*0040*/ 	.short	0x0002
        /*0042*/ 	.short	0x0010
        /*0044*/ 	.byte	0x00, 0xf5, 0x21, 0x00


	//----- nvinfo : EIATTR_KPARAM_INFO
	.align		4
.L_233:
        /*0048*/ 	.byte	0x04, 0x17
        /*004a*/ 	.short	(.L_235 - .L_234)
.L_234:
        /*004c*/ 	.word	0x00000000
        /*0050*/ 	.short	0x0001
        /*0052*/ 	.short	0x0008
        /*0054*/ 	.byte	0x00, 0xf5, 0x21, 0x00


	//----- nvinfo : EIATTR_KPARAM_INFO
	.align		4
.L_235:
        /*0058*/ 	.byte	0x04, 0x17
        /*005a*/ 	.short	(.L_237 - .L_236)
.L_236:
        /*005c*/ 	.word	0x00000000
        /*0060*/ 	.short	0x0000
        /*0062*/ 	.short	0x0000
        /*0064*/ 	.byte	0x00, 0xf5, 0x21, 0x00


	//----- nvinfo : EIATTR_SPARSE_MMA_MASK
	.align		4
.L_237:
        /*0068*/ 	.byte	0x03, 0x50
        /*006a*/ 	.short	0x0000


	//----- nvinfo : EIATTR_MAXREG_COUNT
	.align		4
        /*006c*/ 	.byte	0x03, 0x1b
        /*006e*/ 	.short	0x00ff


	//----- nvinfo : EIATTR_MERCURY_ISA_VERSION
	.align		4
        /*0070*/ 	.byte	0x03, 0x5f
        /*0072*/ 	.short	0x0101


	//----- nvinfo : EIATTR_VRC_CTA_INIT_COUNT
	.align		4
        /*0074*/ 	.byte	0x02, 0x4a
	.zero		1
	.zero		1


	//----- nvinfo : EIATTR_EXIT_INSTR_OFFSETS
	.align		4
        /*0078*/ 	.byte	0x04, 0x1c
        /*007a*/ 	.short	(.L_239 - .L_238)


	//   ....[0]....
.L_238:
        /*007c*/ 	.word	0x000000b0


	//   ....[1]....
        /*0080*/ 	.word	0x00001130


	//----- nvinfo : EIATTR_CRS_STACK_SIZE
	.align		4
.L_239:
        /*0084*/ 	.byte	0x04, 0x1e
        /*0086*/ 	.short	(.L_241 - .L_240)
.L_240:
        /*0088*/ 	.word	0x00000000


	//----- nvinfo : EIATTR_CBANK_PARAM_SIZE
	.align		4
.L_241:
        /*008c*/ 	.byte	0x03, 0x19
        /*008e*/ 	.short	0x0024


	//----- nvinfo : EIATTR_PARAM_CBANK
	.align		4
        /*0090*/ 	.byte	0x04, 0x0a
        /*0092*/ 	.short	(.L_243 - .L_242)
	.align		4
.L_242:
        /*0094*/ 	.word	index@(.nv.constant0.sum_pool)
        /*0098*/ 	.short	0x0380
        /*009a*/ 	.short	0x0024


	//----- nvinfo : EIATTR_SW_WAR
	.align		4
.L_243:
        /*009c*/ 	.byte	0x04, 0x36
        /*009e*/ 	.short	(.L_245 - .L_244)
.L_244:
        /*00a0*/ 	.word	0x00000008
.L_245:


//--------------------- .nv.info.mish             --------------------------
	.section	.nv.info.mish,"",@"SHT_CUDA_INFO"
	.sectionflags	@""
	.align	4


	//----- nvinfo : EIATTR_CUDA_API_VERSION
	.align		4
        /*0000*/ 	.byte	0x04, 0x37
        /*0002*/ 	.short	(.L_247 - .L_246)
.L_246:
        /*0004*/ 	.word	0x00000082


	//----- nvinfo : EIATTR_KPARAM_INFO
	.align		4
.L_247:
        /*0008*/ 	.byte	0x04, 0x17
        /*000a*/ 	.short	(.L_249 - .L_248)
.L_248:
        /*000c*/ 	.word	0x00000000
        /*0010*/ 	.short	0x0003
        /*0012*/ 	.short	0x0014
        /*0014*/ 	.byte	0x00, 0xf0, 0x11, 0x00


	//----- nvinfo : EIATTR_KPARAM_INFO
	.align		4
.L_249:
        /*0018*/ 	.byte	0x04, 0x17
        /*001a*/ 	.short	(.L_251 - .L_250)
.L_250:
        /*001c*/ 	.word	0x00000000
        /*0020*/ 	.short	0x0002
        /*0022*/ 	.short	0x0010
        /*0024*/ 	.byte	0x00, 0xf0, 0x11, 0x00


	//----- nvinfo : EIATTR_KPARAM_INFO
	.align		4
.L_251:
        /*0028*/ 	.byte	0x04, 0x17
        /*002a*/ 	.short	(.L_253 - .L_252)
.L_252:
        /*002c*/ 	.word	0x00000000
        /*0030*/ 	.short	0x0001
        /*0032*/ 	.short	0x0008
        /*0034*/ 	.byte	0x00, 0xf5, 0x21, 0x00


	//----- nvinfo : EIATTR_KPARAM_INFO
	.align		4
.L_253:
        /*0038*/ 	.byte	0x04, 0x17
        /*003a*/ 	.short	(.L_255 - .L_254)
.L_254:
        /*003c*/ 	.word	0x00000000
        /*0040*/ 	.short	0x0000
        /*0042*/ 	.short	0x0000
        /*0044*/ 	.byte	0x00, 0xf5, 0x21, 0x00


	//----- nvinfo : EIATTR_SPARSE_MMA_MASK
	.align		4
.L_255:
        /*0048*/ 	.byte	0x03, 0x50
        /*004a*/ 	.short	0x0000


	//----- nvinfo : EIATTR_MAXREG_COUNT
	.align		4
        /*004c*/ 	.byte	0x03, 0x1b
        /*004e*/ 	.short	0x00ff


	//----- nvinfo : EIATTR_MERCURY_ISA_VERSION
	.align		4
        /*0050*/ 	.byte	0x03, 0x5f
        /*0052*/ 	.short	0x0101


	//----- nvinfo : EIATTR_VRC_CTA_INIT_COUNT
	.align		4
        /*0054*/ 	.byte	0x02, 0x4a
	.zero		1
	.zero		1


	//----- nvinfo : EIATTR_EXIT_INSTR_OFFSETS
	.align		4
        /*0058*/ 	.byte	0x04, 0x1c
        /*005a*/ 	.short	(.L_257 - .L_256)


	//   ....[0]....
.L_256:
        /*005c*/ 	.word	0x00000070


	//   ....[1]....
        /*0060*/ 	.word	0x000004f0


	//----- nvinfo : EIATTR_CRS_STACK_SIZE
	.align		4
.L_257:
        /*0064*/ 	.byte	0x04, 0x1e
        /*0066*/ 	.short	(.L_259 - .L_258)
.L_258:
        /*0068*/ 	.word	0x00000000


	//----- nvinfo : EIATTR_CBANK_PARAM_SIZE
	.align		4
.L_259:
        /*006c*/ 	.byte	0x03, 0x19
        /*006e*/ 	.short	0x0018


	//----- nvinfo : EIATTR_PARAM_CBANK
	.align		4
        /*0070*/ 	.byte	0x04, 0x0a
        /*0072*/ 	.short	(.L_261 - .L_260)
	.align		4
.L_260:
        /*0074*/ 	.word	index@(.nv.constant0.mish)
        /*0078*/ 	.short	0x0380
        /*007a*/ 	.short	0x0018


	//----- nvinfo : EIATTR_SW_WAR
	.align		4
.L_261:
        /*007c*/ 	.byte	0x04, 0x36
        /*007e*/ 	.short	(.L_263 - .L_262)
.L_262:
        /*0080*/ 	.word	0x00000008
.L_263:


//--------------------- .nv.info.maxout           --------------------------
	.section	.nv.info.maxout,"",@"SHT_CUDA_INFO"
	.sectionflags	@""
	.align	4


	//----- nvinfo : EIATTR_CUDA_API_VERSION
	.align		4
        /*0000*/ 	.byte	0x04, 0x37
        /*0002*/ 	.short	(.L_265 - .L_264)
.L_264:
        /*0004*/ 	.word	0x00000082


	//----- nvinfo : EIATTR_KPARAM_INFO
	.align		4
.L_265:
        /*0008*/ 	.byte	0x04, 0x17
        /*000a*/ 	.short	(.L_267 - .L_266)
.L_266:
        /*000c*/ 	.word	0x00000000
        /*0010*/ 	.short	0x0005
        /*0012*/ 	.short	0x0020
        /*0014*/ 	.byte	0x00, 0xf0, 0x11, 0x00


	//----- nvinfo : EIATTR_KPARAM_INFO
	.align		4
.L_267:
        /*0018*/ 	.byte	0x04, 0x17
        /*001a*/ 	.short	(.L_269 - .L_268)
.L_268:
        /*001c*/ 	.word	0x00000000
        /*0020*/ 	.short	0x0004
        /*0022*/ 	.short	0x001c
        /*0024*/ 	.byte	0x00, 0xf0, 0x11, 0x00


	//----- nvinfo : EIATTR_KPARAM_INFO
	.align		4
.L_269:
        /*0028*/ 	.byte	0x04, 0x17
        /*002a*/ 	.short	(.L_271 - .L_270)
.L_270:
        /*002c*/ 	.word	0x00000000
        /*0030*/ 	.short	0x0003
        /*0032*/ 	.short	0x0018
        /*0034*/ 	.byte	0x00, 0xf0, 0x11, 0x00


	//----- nvinfo : EIATTR_KPARAM_INFO
	.align		4
.L_271:
        /*0038*/ 	.byte	0x04, 0x17
        /*003a*/ 	.short	(.L_273 - .L_272)
.L_272:
        /*003c*/ 	.word	0x00000000
        /*0040*/ 	.short	0x0002
        /*0042*/ 	.short	0x0010
        /*0044*/ 	.byte	0x00, 0xf5, 0x21, 0x00


	//----- nvinfo : EIATTR_KPARAM_INFO
	.align		4
.L_273:
        /*0048*/ 	.byte	0x04, 0x17
        /*004a*/ 	.short	(.L_275 - .L_274)
.L_274:
        /*004c*/ 	.word	0x00000000
        /*0050*/ 	.short	0x0001
        /*0052*/ 	.short	0x0008
        /*0054*/ 	.byte	0x00, 0xf5, 0x21, 0x00


	//----- nvinfo : EIATTR_KPARAM_INFO
	.align		4
.L_275:
        /*0058*/ 	.byte	0x04, 0x17
        /*005a*/ 	.short	(.L_277 - .L_276)
.L_276:
        /*005c*/ 	.word	0x00000000
        /*0060*/ 	.short	0x0000
        /*0062*/ 	.short	0x0000
        /*0064*/ 	.byte	0x00, 0xf5, 0x21, 0x00


	//----- nvinfo : EIATTR_SPARSE_MMA_MASK
	.align		4
.L_277:
        /*0068*/ 	.byte	0x03, 0x50
        /*006a*/ 	.short	0x0000


	//----- nvinfo : EIATTR_MAXREG_COUNT
	.align		4
        /*006c*/ 	.byte	0x03, 0x1b
        /*006e*/ 	.short	0x00ff


	//----- nvinfo : EIATTR_MERCURY_ISA_VERSION
	.align		4
        /*0070*/ 	.byte	0x03, 0x5f
        /*0072*/ 	.short	0x0101


	//----- nvinfo : EIATTR_VRC_CTA_INIT_COUNT
	.align		4
        /*0074*/ 	.byte	0x02, 0x4a
	.zero		1
	.zero		1


	//----- nvinfo : EIATTR_EXIT_INSTR_OFFSETS
	.align		4
        /*0078*/ 	.byte	0x04, 0x1c
        /*007a*/ 	.short	(.L_279 - .L_278)


	//   ....[0]....
.L_278:
        /*007c*/ 	.word	0x000000a0


	//   ....[1]....
        /*0080*/ 	.word	0x000011a0


	//   ....[2]....
        /*0084*/ 	.word	0x00001a90


	//----- nvinfo : EIATTR_CRS_STACK_SIZE
	.align		4
.L_279:
        /*0088*/ 	.byte	0x04, 0x1e
        /*008a*/ 	.short	(.L_281 - .L_280)
.L_280:
        /*008c*/ 	.word	0x00000000


	//----- nvinfo : EIATTR_CBANK_PARAM_SIZE
	.align		4
.L_281:
        /*0090*/ 	.byte	0x03, 0x19
        /*0092*/ 	.short	0x0024


	//----- nvinfo : EIATTR_PARAM_CBANK
	.align		4
        /*0094*/ 	.byte	0x04, 0x0a
        /*0096*/ 	.short	(.L_283 - .L_282)
	.align		4
.L_282:
        /*0098*/ 	.word	index@(.nv.constant0.maxout)
        /*009c*/ 	.short	0x0380
        /*009e*/ 	.short	0x0024


	//----- nvinfo : EIATTR_SW_WAR
	.align		4
.L_283:
        /*00a0*/ 	.byte	0x04, 0x36
        /*00a2*/ 	.short	(.L_285 - .L_284)
.L_284:
        /*00a4*/ 	.word	0x00000008
.L_285:


//--------------------- .nv.info.seq2col          --------------------------
	.section	.nv.info.seq2col,"",@"SHT_CUDA_INFO"
	.sectionflags	@""
	.align	4


	//----- nvinfo : EIATTR_CUDA_API_VERSION
	.align		4
        /*0000*/ 	.byte	0x04, 0x37
        /*0002*/ 	.short	(.L_287 - .L_286)
.L_286:
        /*0004*/ 	.word	0x00000082


	//----- nvinfo : EIATTR_KPARAM_INFO
	.align		4
.L_287:
        /*0008*/ 	.byte	0x04, 0x17
        /*000a*/ 	.short	(.L_289 - .L_288)
.L_288:
        /*000c*/ 	.word	0x00000000
        /*0010*/ 	.short	0x0004
        /*0012*/ 	.short	0x0018
        /*0014*/ 	.byte	0x00, 0xf0, 0x11, 0x00


	//----- nvinfo : EIATTR_KPARAM_INFO
	.align		4
.L_289:
        /*0018*/ 	.byte	0x04, 0x17
        /*001a*/ 	.short	(.L_291 - .L_290)
.L_290:
        /*001c*/ 	.word	0x00000000
        /*0020*/ 	.short	0x0003
        /*0022*/ 	.short	0x0014
        /*0024*/ 	.byte	0x00, 0xf0, 0x11, 0x00


	//----- nvinfo : EIATTR_KPARAM_INFO
	.align		4
.L_291:
        /*0028*/ 	.byte	0x04, 0x17
        /*002a*/ 	.short	(.L_293 - .L_292)
.L_292:
        /*002c*/ 	.word	0x00000000
        /*0030*/ 	.short	0x0002
        /*0032*/ 	.short	0x0010
        /*0034*/ 	.byte	0x00, 0xf0, 0x11, 0x00


	//----- nvinfo : EIATTR_KPARAM_INFO
	.align		4
.L_293:
        /*0038*/ 	.byte	0x04, 0x17
        /*003a*/ 	.short	(.L_295 - .L_294)
.L_294:
        /*003c*/ 	.word	0x00000000
        /*0040*/ 	.short	0x0001
        /*0042*/ 	.short	0x0008
        /*0044*/ 	.byte	0x00, 0xf5, 0x21, 0x00


	//----- nvinfo : EIATTR_KPARAM_INFO
	.align		4
.L_295:
        /*0048*/ 	.byte	0x04, 0x17
        /*004a*/ 	.short	(.L_297 - .L_296)
.L_296:
        /*004c*/ 	.word	0x00000000
        /*0050*/ 	.short	0x0000
        /*0052*/ 	.short	0x0000
        /*0054*/ 	.byte	0x00, 0xf5, 0x21, 0x00


	//----- nvinfo : EIATTR_SPARSE_MMA_MASK
	.align		4
.L_297:
        /*0058*/ 	.byte	0x03, 0x50
        /*005a*/ 	.short	0x0000


	//----- nvinfo : EIATTR_MAXREG_COUNT
	.align		4
        /*005c*/ 	.byte	0x03, 0x1b
        /*005e*/ 	.short	0x00ff


	//----- nvinfo : EIATTR_MERCURY_ISA_VERSION
	.align		4
        /*0060*/ 	.byte	0x03, 0x5f
        /*0062*/ 	.short	0x0101


	//----- nvinfo : EIATTR_VRC_CTA_INIT_COUNT
	.align		4
        /*0064*/ 	.byte	0x02, 0x4a
	.zero		1
	.zero		1


	//----- nvinfo : EIATTR_EXIT_INSTR_OFFSETS
	.align		4
        /*0068*/ 	.byte	0x04, 0x1c
        /*006a*/ 	.short	(.L_299 - .L_298)


	//   ....[0]....
.L_298:
        /*006c*/ 	.word	0x00000090


	//   ....[1]....
        /*0070*/ 	.word	0x00000690


	//----- nvinfo : EIATTR_CRS_STACK_SIZE
	.align		4
.L_299:
        /*0074*/ 	.byte	0x04, 0x1e
        /*0076*/ 	.short	(.L_301 - .L_300)
.L_300:
        /*0078*/ 	.word	0x00000000


	//----- nvinfo : EIATTR_CBANK_PARAM_SIZE
	.align		4
.L_301:
        /*007c*/ 	.byte	0x03, 0x19
        /*007e*/ 	.short	0x001c


	//----- nvinfo : EIATTR_PARAM_CBANK
	.align		4
        /*0080*/ 	.byte	0x04, 0x0a
        /*0082*/ 	.short	(.L_303 - .L_302)
	.align		4
.L_302:
        /*0084*/ 	.word	index@(.nv.constant0.seq2col)
        /*0088*/ 	.short	0x0380
        /*008a*/ 	.short	0x001c


	//----- nvinfo : EIATTR_SW_WAR
	.align		4
.L_303:
        /*008c*/ 	.byte	0x04, 0x36
        /*008e*/ 	.short	(.L_305 - .L_304)
.L_304:
        /*0090*/ 	.word	0x00000008
.L_305:


//--------------------- .nv.callgraph             --------------------------
	.section	.nv.callgraph,"",@"SHT_CUDA_CALLGRAPH"
	.align	4
	.sectionentsize	8
	.align		4
        /*0000*/ 	.word	0x00000000
	.align		4
        /*0004*/ 	.word	0xffffffff
	.align		4
        /*0008*/ 	.word	0x00000000
	.align		4
        /*000c*/ 	.word	0xfffffffe
	.align		4
        /*0010*/ 	.word	0x00000000
	.align		4
        /*0014*/ 	.word	0xfffffffd
	.align		4
        /*0018*/ 	.word	0x00000000
	.align		4
        /*001c*/ 	.word	0xfffffffc


//--------------------- .text.backprop_max_pool   --------------------------
	.section	.text.backprop_max_pool,"ax",@progbits
	.align	128
        .global         backprop_max_pool
        .type           backprop_max_pool,@function
        .size           backprop_max_pool,(.L_x_194 - backprop_max_pool)
        .other          backprop_max_pool,@"STO_CUDA_ENTRY STV_DEFAULT"
backprop_max_pool:
.text.backprop_max_pool:
[----:B------:R-:W-:Y:S01]  /*0000*/  LDC R1, c[0x0][0x37c] ;  /* 0x0000df00ff017b82 */ /* 0x000fe20000000800 */
[----:B------:R-:W0:Y:S07]  /*0010*/  S2R R0, SR_TID.X ;  /* 0x0000000000007919 */ /* 0x000e2e0000002100 */
[----:B------:R-:W0:Y:S01]  /*0020*/  S2UR UR4, SR_CTAID.X ;  /* 0x00000000000479c3 */ /* 0x000e220000002500 */
[----:B------:R-:W1:Y:S07]  /*0030*/  LDCU UR5, c[0x0][0x3a4] ;  /* 0x00007480ff0577ac */ /* 0x000e6e0008000800 */
[----:B------:R-:W0:Y:S08]  /*0040*/  LDC R7, c[0x0][0x360] ;  /* 0x0000d800ff077b82 */ /* 0x000e300000000800 */
[----:B------:R-:W2:Y:S01]  /*0050*/  LDC R2, c[0x0][0x3a8] ;  /* 0x0000ea00ff027b82 */ /* 0x000ea20000000800 */
[----:B0-----:R-:W-:Y:S01]  /*0060*/  IMAD R0, R7, UR4, R0 ;  /* 0x0000000407007c24 */ /* 0x001fe2000f8e0200 */
[----:B--2---:R-:W-:-:S04]  /*0070*/  ISETP.GE.AND P0, PT, R2, 0x1, PT ;  /* 0x000000010200780c */ /* 0x004fc80003f06270 */
[----:B-1----:R-:W-:-:S13]  /*0080*/  ISETP.GE.OR P0, PT, R0, UR5, !P0 ;  /* 0x0000000500007c0c */ /* 0x002fda000c706670 */
[----:B------:R-:W-:Y:S05]  /*0090*/  @P0 EXIT ;  /* 0x000000000000094d */ /* 0x000fea0003800000 */
[----:B------:R-:W0:Y:S01]  /*00a0*/  LDCU.64 UR4, c[0x0][0x380] ;  /* 0x00007000ff0477ac */ /* 0x000e220008000a00 */
[C---:B------:R-:W-:Y:S01]  /*00b0*/  LOP3.LUT R10, R2.reuse, 0x7, RZ, 0xc0, !PT ;  /* 0x00000007020a7812 */ /* 0x040fe200078ec0ff */
[----:B------:R-:W-:Y:S01]  /*00c0*/  IMAD.MOV.U32 R5, RZ, RZ, RZ ;  /* 0x000000ffff057224 */ /* 0x000fe200078e00ff */
[C---:B------:R-:W-:Y:S01]  /*00d0*/  LOP3.LUT R12, R2.reuse, 0x3, RZ, 0xc0, !PT ;  /* 0x00000003020c7812 */ /* 0x040fe200078ec0ff */
[----:B------:R-:W1:Y:S01]  /*00e0*/  LDCU UR6, c[0x0][0x370] ;  /* 0x00006e00ff0677ac */ /* 0x000e620008000800 */
[----:B------:R-:W-:Y:S01]  /*00f0*/  LOP3.LUT R2, R2, 0x7ffffff8, RZ, 0xc0, !PT ;  /* 0x7ffffff802027812 */ /* 0x000fe200078ec0ff */
[----:B------:R-:W-:Y:S01]  /*0100*/  VIADD R3, R10, 0xffffffff ;  /* 0xffffffff0a037836 */ /* 0x000fe20000000000 */
[----:B------:R-:W2:Y:S03]  /*0110*/  LDCU.64 UR8, c[0x0][0x358] ;  /* 0x00006b00ff0877ac */ /* 0x000ea60008000a00 */
[----:B------:R-:W-:Y:S01]  /*0120*/  IMAD.MOV R4, RZ, RZ, -R2 ;  /* 0x000000ffff047224 */ /* 0x000fe200078e0a02 */
[----:B------:R-:W-:Y:S01]  /*0130*/  ISETP.GE.U32.AND P0, PT, R3, 0x3, PT ;  /* 0x000000030300780c */ /* 0x000fe20003f06070 */
[----:B------:R-:W-:Y:S01]  /*0140*/  IMAD.MOV.U32 R3, RZ, RZ, RZ ;  /* 0x000000ffff037224 */ /* 0x000fe200078e00ff */
[----:B------:R-:W3:Y:S01]  /*0150*/  LDCU UR10, c[0x0][0x3a0] ;  /* 0x00007400ff0a77ac */ /* 0x000ee20008000800 */
[----:B0-----:R-:W-:Y:S01]  /*0160*/  UIADD3 UR4, UP0, UPT, UR4, 0x10, URZ ;  /* 0x0000001004047890 */ /* 0x001fe2000ff1e0ff */
[----:B-1----:R-:W-:-:S03]  /*0170*/  IMAD R7, R7, UR6, RZ ;  /* 0x0000000607077c24 */ /* 0x002fc6000f8e02ff */
[----:B------:R-:W-:-:S12]  /*0180*/  UIADD3.X UR5, UPT, UPT, URZ, UR5, URZ, UP0, !UPT ;  /* 0x00000005ff057290 */ /* 0x000fd800087fe4ff */
.L_x_13:
[----:B0-----:R-:W0:Y:S01]  /*0190*/  LDCU UR6, c[0x0][0x3a0] ;  /* 0x00007400ff0677ac */ /* 0x001e220008000800 */
[----:B------:R-:W-:Y:S01]  /*01a0*/  BSSY.RECONVERGENT B0, `(.L_x_0) ;  /* 0x000000f000007945 */ /* 0x000fe20003800200 */
[----:B0-----:R-:W-:-:S13]  /*01b0*/  ISETP.GE.AND P1, PT, R3, UR6, PT ;  /* 0x0000000603007c0c */ /* 0x001fda000bf26270 */
[----:B-1----:R-:W-:Y:S05]  /*01c0*/  @P1 BRA `(.L_x_1) ;  /* 0x0000000000301947 */ /* 0x002fea0003800000 */
[----:B------:R-:W0:Y:S08]  /*01d0*/  LDC R6, c[0x0][0x3a0] ;  /* 0x0000e800ff067b82 */ /* 0x000e300000000800 */
[----:B------:R-:W1:Y:S02]  /*01e0*/  LDC.64 R14, c[0x0][0x398] ;  /* 0x0000e600ff0e7b82 */ /* 0x000e640000000a00 */
.L_x_2:
[----:B-1----:R-:W-:-:S06]  /*01f0*/  IMAD.WIDE R8, R3, 0x4, R14 ;  /* 0x0000000403087825 */ /* 0x002fcc00078e020e */
[----:B--2---:R-:W2:Y:S02]  /*0200*/  LDG.E R8, desc[UR8][R8.64] ;  /* 0x0000000808087981 */ /* 0x004ea4000c1e1900 */
[----:B--2---:R-:W-:-:S05]  /*0210*/  IMAD.IADD R11, R5, 0x1, R8 ;  /* 0x00000001050b7824 */ /* 0x004fca00078e0208 */
[----:B------:R-:W-:-:S13]  /*0220*/  ISETP.GE.AND P1, PT, R11, R0, PT ;  /* 0x000000000b00720c */ /* 0x000fda0003f26270 */
[----:B------:R-:W-:Y:S05]  /*0230*/  @P1 BRA `(.L_x_1) ;  /* 0x0000000000141947 */ /* 0x000fea0003800000 */
[----:B------:R-:W-:Y:S02]  /*0240*/  VIADD R3, R3, 0x1 ;  /* 0x0000000103037836 */ /* 0x000fe40000000000 */
[----:B------:R-:W-:-:S03]  /*0250*/  IMAD.MOV.U32 R5, RZ, RZ, R11 ;  /* 0x000000ffff057224 */ /* 0x000fc600078e000b */
[----:B---3--:R-:W-:-:S13]  /*0260*/  ISETP.NE.AND P1, PT, R3, UR10, PT ;  /* 0x0000000a03007c0c */ /* 0x008fda000bf25270 */
[----:B------:R-:W-:Y:S05]  /*0270*/  @P1 BRA `(.L_x_2) ;  /* 0xfffffffc00dc1947 */ /* 0x000fea000383ffff */
[----:B0-----:R-:W-:-:S07]  /*0280*/  IMAD.MOV.U32 R3, RZ, RZ, R6 ;  /* 0x000000ffff037224 */ /* 0x001fce00078e0006 */
.L_x_1:
[----:B--23--:R-:W-:Y:S05]  /*0290*/  BSYNC.RECONVERGENT B0 ;  /* 0x0000000000007941 */ /* 0x00cfea0003800200 */
.L_x_0:
[----:B------:R-:W1:Y:S01]  /*02a0*/  LDCU UR6, c[0x0][0x3a8] ;  /* 0x00007500ff0677ac */ /* 0x000e620008000800 */
[C---:B------:R-:W-:Y:S02]  /*02b0*/  IMAD.IADD R9, R0.reuse, 0x1, -R5 ;  /* 0x0000000100097824 */ /* 0x040fe400078e0a05 */
[----:B------:R-:W-:Y:S01]  /*02c0*/  IMAD.MOV.U32 R21, RZ, RZ, RZ ;  /* 0x000000ffff157224 */ /* 0x000fe200078e00ff */
[----:B-1----:R-:W-:Y:S02]  /*02d0*/  UISETP.GE.U32.AND UP0, UPT, UR6, 0x8, UPT ;  /* 0x000000080600788c */ /* 0x002fe4000bf06070 */
[----:B0-----:R-:W-:Y:S02]  /*02e0*/  IMAD R6, R0, UR6, RZ ;  /* 0x0000000600067c24 */ /* 0x001fe4000f8e02ff */
[----:B------:R-:W-:-:S03]  /*02f0*/  IMAD R8, R3, UR6, RZ ;  /* 0x0000000603087c24 */ /* 0x000fc6000f8e02ff */
[----:B------:R-:W-:Y:S02]  /*0300*/  SHF.R.S32.HI R11, RZ, 0x1f, R6 ;  /* 0x0000001fff0b7819 */ /* 0x000fe40000011406 */
[----:B------:R-:W-:Y:S01]  /*0310*/  SHF.R.S32.HI R13, RZ, 0x1f, R8 ;  /* 0x0000001fff0d7819 */ /* 0x000fe20000011408 */
[----:B------:R-:W-:Y:S06]  /*0320*/  BRA.U !UP0, `(.L_x_3) ;  /* 0x0000000108f07547 */ /* 0x000fec000b800000 */
[----:B------:R-:W0:Y:S01]  /*0330*/  LDC.64 R14, c[0x0][0x388] ;  /* 0x0000e200ff0e7b82 */ /* 0x000e220000000a00 */
[----:B------:R-:W1:Y:S01]  /*0340*/  LDCU.64 UR6, c[0x0][0x390] ;  /* 0x00007200ff0677ac */ /* 0x000e620008000a00 */
[C---:B------:R-:W-:Y:S01]  /*0350*/  IMAD.SHL.U32 R17, R8.reuse, 0x4, RZ ;  /* 0x0000000408117824 */ /* 0x040fe200078e00ff */
[----:B------:R-:W-:Y:S01]  /*0360*/  SHF.L.U64.HI R26, R8, 0x2, R13 ;  /* 0x00000002081a7819 */ /* 0x000fe2000001020d */
[----:B------:R-:W-:Y:S01]  /*0370*/  IMAD.MOV.U32 R20, RZ, RZ, R4 ;  /* 0x000000ffff147224 */ /* 0x000fe200078e0004 */
[----:B------:R-:W-:-:S04]  /*0380*/  LEA R21, P5, R6, UR4, 0x2 ;  /* 0x0000000406157c11 */ /* 0x000fc8000f8a10ff */
[----:B------:R-:W-:Y:S02]  /*0390*/  LEA.HI.X R24, R6, UR5, R11, 0x2, P5 ;  /* 0x0000000506187c11 */ /* 0x000fe4000a8f140b */
[----:B-1----:R-:W-:-:S04]  /*03a0*/  IADD3 R25, P1, PT, R17, UR6, RZ ;  /* 0x0000000611197c10 */ /* 0x002fc8000ff3e0ff */
[----:B------:R-:W-:Y:S02]  /*03b0*/  IADD3 R25, P2, PT, R25, 0x10, RZ ;  /* 0x0000001019197810 */ /* 0x000fe40007f5e0ff */
[----:B0-----:R-:W-:-:S04]  /*03c0*/  IADD3 R22, P3, P4, R17, 0x10, R14 ;  /* 0x0000001011167810 */ /* 0x001fc80007c7e00e */
[----:B------:R-:W-:Y:S02]  /*03d0*/  IADD3.X R23, PT, PT, R26, R15, RZ, P3, P4 ;  /* 0x0000000f1a177210 */ /* 0x000fe40001fe84ff */
[----:B------:R-:W-:-:S07]  /*03e0*/  IADD3.X R26, PT, PT, RZ, UR7, R26, P2, P1 ;  /* 0x00000007ff1a7c10 */ /* 0x000fce00097e241a */
.L_x_4:
[----:B------:R-:W-:Y:S02]  /*03f0*/  IMAD.MOV.U32 R18, RZ, RZ, R25 ;  /* 0x000000ffff127224 */ /* 0x000fe400078e0019 */
[----:B------:R-:W-:-:S05]  /*0400*/  IMAD.MOV.U32 R19, RZ, RZ, R26 ;  /* 0x000000ffff137224 */ /* 0x000fca00078e001a */
[----:B------:R-:W2:Y:S01]  /*0410*/  LDG.E R14, desc[UR8][R18.64+-0x10] ;  /* 0xfffff008120e7981 */ /* 0x000ea2000c1e1900 */
[----:B------:R-:W-:Y:S01]  /*0420*/  IMAD.MOV.U32 R15, RZ, RZ, R23 ;  /* 0x000000ffff0f7224 */ /* 0x000fe200078e0017 */
[----:B--2---:R-:W-:Y:S01]  /*0430*/  ISETP.NE.AND P1, PT, R14, R9, PT ;  /* 0x000000090e00720c */ /* 0x004fe20003f25270 */
[----:B------:R-:W-:-:S12]  /*0440*/  IMAD.MOV.U32 R14, RZ, RZ, R22 ;  /* 0x000000ffff0e7224 */ /* 0x000fd800078e0016 */
[----:B------:R-:W2:Y:S01]  /*0450*/  @!P1 LDG.E R23, desc[UR8][R14.64+-0x10] ;  /* 0xfffff0080e179981 */ /* 0x000ea2000c1e1900 */
[----:B0-----:R-:W-:Y:S02]  /*0460*/  IMAD.MOV.U32 R16, RZ, RZ, R21 ;  /* 0x000000ffff107224 */ /* 0x001fe400078e0015 */
[----:B------:R-:W-:-:S05]  /*0470*/  IMAD.MOV.U32 R17, RZ, RZ, R24 ;  /* 0x000000ffff117224 */ /* 0x000fca00078e0018 */
[----:B--2---:R0:W-:Y:S04]  /*0480*/  @!P1 STG.E desc[UR8][R16.64+-0x10], R23 ;  /* 0xfffff01710009986 */ /* 0x0041e8000c101908 */
[----:B------:R-:W2:Y:S02]  /*0490*/  LDG.E R22, desc[UR8][R18.64+-0xc] ;  /* 0xfffff40812167981 */ /* 0x000ea4000c1e1900 */
[----:B--2---:R-:W-:-:S13]  /*04a0*/  ISETP.NE.AND P1, PT, R22, R9, PT ;  /* 0x000000091600720c */ /* 0x004fda0003f25270 */
[----:B------:R-:W2:Y:S04]  /*04b0*/  @!P1 LDG.E R21, desc[UR8][R14.64+-0xc] ;  /* 0xfffff4080e159981 */ /* 0x000ea8000c1e1900 */
[----:B--2---:R1:W-:Y:S04]  /*04c0*/  @!P1 STG.E desc[UR8][R16.64+-0xc], R21 ;  /* 0xfffff41510009986 */ /* 0x0043e8000c101908 */
[----:B------:R-:W2:Y:S02]  /*04d0*/  LDG.E R22, desc[UR8][R18.64+-0x8] ;  /* 0xfffff80812167981 */ /* 0x000ea4000c1e1900 */
[----:B--2---:R-:W-:-:S13]  /*04e0*/  ISETP.NE.AND P1, PT, R22, R9, PT ;  /* 0x000000091600720c */ /* 0x004fda0003f25270 */
[----:B------:R-:W2:Y:S04]  /*04f0*/  @!P1 LDG.E R25, desc[UR8][R14.64+-0x8] ;  /* 0xfffff8080e199981 */ /* 0x000ea8000c1e1900 */
[----:B--2---:R2:W-:Y:S04]  /*0500*/  @!P1 STG.E desc[UR8][R16.64+-0x8], R25 ;  /* 0xfffff81910009986 */ /* 0x0045e8000c101908 */
[----:B------:R-:W3:Y:S02]  /*0510*/  LDG.E R22, desc[UR8][R18.64+-0x4] ;  /* 0xfffffc0812167981 */ /* 0x000ee4000c1e1900 */
[----:B---3--:R-:W-:-:S13]  /*0520*/  ISETP.NE.AND P1, PT, R22, R9, PT ;  /* 0x000000091600720c */ /* 0x008fda0003f25270 */
[----:B0-----:R-:W3:Y:S04]  /*0530*/  @!P1 LDG.E R23, desc[UR8][R14.64+-0x4] ;  /* 0xfffffc080e179981 */ /* 0x001ee8000c1e1900 */
[----:B---3--:R0:W-:Y:S04]  /*0540*/  @!P1 STG.E desc[UR8][R16.64+-0x4], R23 ;  /* 0xfffffc1710009986 */ /* 0x0081e8000c101908 */
[----:B------:R-:W3:Y:S02]  /*0550*/  LDG.E R22, desc[UR8][R18.64] ;  /* 0x0000000812167981 */ /* 0x000ee4000c1e1900 */
[----:B---3--:R-:W-:-:S13]  /*0560*/  ISETP.NE.AND P1, PT, R22, R9, PT ;  /* 0x000000091600720c */ /* 0x008fda0003f25270 */
[----:B-1----:R-:W3:Y:S04]  /*0570*/  @!P1 LDG.E R21, desc[UR8][R14.64] ;  /* 0x000000080e159981 */ /* 0x002ee8000c1e1900 */
[----:B---3--:R1:W-:Y:S04]  /*0580*/  @!P1 STG.E desc[UR8][R16.64], R21 ;  /* 0x0000001510009986 */ /* 0x0083e8000c101908 */
[----:B------:R-:W3:Y:S02]  /*0590*/  LDG.E R22, desc[UR8][R18.64+0x4] ;  /* 0x0000040812167981 */ /* 0x000ee4000c1e1900 */
[----:B---3--:R-:W-:-:S13]  /*05a0*/  ISETP.NE.AND P1, PT, R22, R9, PT ;  /* 0x000000091600720c */ /* 0x008fda0003f25270 */
[----:B--2---:R-:W2:Y:S04]  /*05b0*/  @!P1 LDG.E R25, desc[UR8][R14.64+0x4] ;  /* 0x000004080e199981 */ /* 0x004ea8000c1e1900 */
[----:B--2---:R-:W-:Y:S04]  /*05c0*/  @!P1 STG.E desc[UR8][R16.64+0x4], R25 ;  /* 0x0000041910009986 */ /* 0x004fe8000c101908 */
[----:B------:R-:W2:Y:S02]  /*05d0*/  LDG.E R22, desc[UR8][R18.64+0x8] ;  /* 0x0000080812167981 */ /* 0x000ea4000c1e1900 */
[----:B--2---:R-:W-:-:S13]  /*05e0*/  ISETP.NE.AND P1, PT, R22, R9, PT ;  /* 0x000000091600720c */ /* 0x004fda0003f25270 */
[----:B0-----:R-:W2:Y:S04]  /*05f0*/  @!P1 LDG.E R23, desc[UR8][R14.64+0x8] ;  /* 0x000008080e179981 */ /* 0x001ea8000c1e1900 */
[----:B--2---:R0:W-:Y:S04]  /*0600*/  @!P1 STG.E desc[UR8][R16.64+0x8], R23 ;  /* 0x0000081710009986 */ /* 0x0041e8000c101908 */
[----:B------:R-:W2:Y:S01]  /*0610*/  LDG.E R22, desc[UR8][R18.64+0xc] ;  /* 0x00000c0812167981 */ /* 0x000ea2000c1e1900 */
[----:B------:R-:W-:Y:S01]  /*0620*/  VIADD R20, R20, 0x8 ;  /* 0x0000000814147836 */ /* 0x000fe20000000000 */
[----:B--2---:R-:W-:-:S13]  /*0630*/  ISETP.NE.AND P1, PT, R22, R9, PT ;  /* 0x000000091600720c */ /* 0x004fda0003f25270 */
[----:B------:R-:W2:Y:S01]  /*0640*/  @!P1 LDG.E R27, desc[UR8][R14.64+0xc] ;  /* 0x00000c080e1b9981 */ /* 0x000ea2000c1e1900 */
[----:B------:R-:W-:Y:S02]  /*0650*/  ISETP.NE.AND P4, PT, R20, RZ, PT ;  /* 0x000000ff1400720c */ /* 0x000fe40003f85270 */
[----:B------:R-:W-:Y:S02]  /*0660*/  IADD3 R22, P2, PT, R14, 0x20, RZ ;  /* 0x000000200e167810 */ /* 0x000fe40007f5e0ff */
[----:B-1----:R-:W-:-:S03]  /*0670*/  IADD3 R21, P3, PT, R16, 0x20, RZ ;  /* 0x0000002010157810 */ /* 0x002fc60007f7e0ff */
[----:B0-----:R-:W-:Y:S02]  /*0680*/  IMAD.X R23, RZ, RZ, R15, P2 ;  /* 0x000000ffff177224 */ /* 0x001fe400010e060f */
[----:B------:R-:W-:Y:S01]  /*0690*/  IMAD.X R24, RZ, RZ, R17, P3 ;  /* 0x000000ffff187224 */ /* 0x000fe200018e0611 */
[----:B--2---:R0:W-:Y:S01]  /*06a0*/  @!P1 STG.E desc[UR8][R16.64+0xc], R27 ;  /* 0x00000c1b10009986 */ /* 0x0041e2000c101908 */
[----:B------:R-:W-:-:S05]  /*06b0*/  IADD3 R25, P1, PT, R18, 0x20, RZ ;  /* 0x0000002012197810 */ /* 0x000fca0007f3e0ff */
[----:B------:R-:W-:Y:S01]  /*06c0*/  IMAD.X R26, RZ, RZ, R19, P1 ;  /* 0x000000ffff1a7224 */ /* 0x000fe200008e0613 */
[----:B------:R-:W-:Y:S07]  /*06d0*/  @P4 BRA `(.L_x_4) ;  /* 0xfffffffc00444947 */ /* 0x000fee000383ffff */
[----:B------:R-:W-:-:S07]  /*06e0*/  IMAD.MOV.U32 R21, RZ, RZ, R2 ;  /* 0x000000ffff157224 */ /* 0x000fce00078e0002 */
.L_x_3:
[----:B------:R-:W-:-:S13]  /*06f0*/  ISETP.NE.AND P1, PT, R10, RZ, PT ;  /* 0x000000ff0a00720c */ /* 0x000fda0003f25270 */
[----:B------:R-:W-:Y:S05]  /*0700*/  @!P1 BRA `(.L_x_5) ;  /* 0x0000000400649947 */ /* 0x000fea0003800000 */
[----:B------:R-:W-:Y:S05]  /*0710*/  @!P0 BRA `(.L_x_6) ;  /* 0x0000000000888947 */ /* 0x000fea0003800000 */
[----:B------:R-:W1:Y:S01]  /*0720*/  LDCU.64 UR6, c[0x0][0x390] ;  /* 0x00007200ff0677ac */ /* 0x000e620008000a00 */
[----:B0-----:R-:W-:Y:S01]  /*0730*/  IADD3 R16, P1, PT, R8, R21, RZ ;  /* 0x0000001508107210 */ /* 0x001fe20007f3e0ff */
[----:B------:R-:W0:Y:S04]  /*0740*/  LDCU.128 UR12, c[0x0][0x380] ;  /* 0x00007000ff0c77ac */ /* 0x000e280008000c00 */
[----:B------:R-:W-:Y:S02]  /*0750*/  IMAD.X R17, RZ, RZ, R13, P1 ;  /* 0x000000ffff117224 */ /* 0x000fe400008e060d */
[----:B------:R-:W-:-:S03]  /*0760*/  IMAD.SHL.U32 R15, R16, 0x4, RZ ;  /* 0x00000004100f7824 */ /* 0x000fc600078e00ff */
[----:B------:R-:W-:Y:S02]  /*0770*/  SHF.L.U64.HI R16, R16, 0x2, R17 ;  /* 0x0000000210107819 */ /* 0x000fe40000010211 */
[----:B-1----:R-:W-:-:S04]  /*0780*/  IADD3 R18, P1, PT, R15, UR6, RZ ;  /* 0x000000060f127c10 */ /* 0x002fc8000ff3e0ff */
[----:B------:R-:W-:-:S05]  /*0790*/  IADD3.X R19, PT, PT, R16, UR7, RZ, P1, !PT ;  /* 0x0000000710137c10 */ /* 0x000fca0008ffe4ff */
[----:B------:R-:W2:Y:S02]  /*07a0*/  LDG.E R14, desc[UR8][R18.64] ;  /* 0x00000008120e7981 */ /* 0x000ea4000c1e1900 */
[----:B--2---:R-:W-:Y:S02]  /*07b0*/  ISETP.NE.AND P1, PT, R14, R9, PT ;  /* 0x000000090e00720c */ /* 0x004fe40003f25270 */
[----:B0-----:R-:W-:-:S04]  /*07c0*/  IADD3 R14, P2, PT, R15, UR14, RZ ;  /* 0x0000000e0f0e7c10 */ /* 0x001fc8000ff5e0ff */
[----:B------:R-:W-:-:S07]  /*07d0*/  IADD3.X R15, PT, PT, R16, UR15, RZ, P2, !PT ;  /* 0x0000000f100f7c10 */ /* 0x000fce00097fe4ff */
[----:B------:R-:W2:Y:S01]  /*07e0*/  @!P1 LDG.E R23, desc[UR8][R14.64] ;  /* 0x000000080e179981 */ /* 0x000ea2000c1e1900 */
[----:B------:R-:W-:-:S04]  /*07f0*/  IADD3 R17, P2, PT, R6, R21, RZ ;  /* 0x0000001506117210 */ /* 0x000fc80007f5e0ff */
[----:B------:R-:W-:Y:S01]  /*0800*/  LEA R16, P3, R17, UR12, 0x2 ;  /* 0x0000000c11107c11 */ /* 0x000fe2000f8610ff */
[----:B------:R-:W-:-:S05]  /*0810*/  IMAD.X R20, RZ, RZ, R11, P2 ;  /* 0x000000ffff147224 */ /* 0x000fca00010e060b */
[----:B------:R-:W-:-:S05]  /*0820*/  LEA.HI.X R17, R17, UR13, R20, 0x2, P3 ;  /* 0x0000000d11117c11 */ /* 0x000fca00098f1414 */
        /* <DEDUP_REMOVED lines=9> */
[----:B------:R-:W2:Y:S01]  /*08c0*/  LDG.E R20, desc[UR8][R18.64+0xc] ;  /* 0x00000c0812147981 */ /* 0x000ea2000c1e1900 */
[----:B------:R-:W-:Y:S01]  /*08d0*/  BSSY.RECONVERGENT B0, `(.L_x_7) ;  /* 0x0000005000007945 */ /* 0x000fe20003800200 */
[----:B--2---:R-:W-:-:S13]  /*08e0*/  ISETP.NE.AND P1, PT, R20, R9, PT ;  /* 0x000000091400720c */ /* 0x004fda0003f25270 */
[----:B0-----:R-:W-:Y:S05]  /*08f0*/  @P1 BRA `(.L_x_8) ;  /* 0x0000000000081947 */ /* 0x001fea0003800000 */
[----:B------:R-:W2:Y:S04]  /*0900*/  LDG.E R15, desc[UR8][R14.64+0xc] ;  /* 0x00000c080e0f7981 */ /* 0x000ea8000c1e1900 */
[----:B--2---:R0:W-:Y:S02]  /*0910*/  STG.E desc[UR8][R16.64+0xc], R15 ;  /* 0x00000c0f10007986 */ /* 0x0041e4000c101908 */
.L_x_8:
[----:B------:R-:W-:Y:S05]  /*0920*/  BSYNC.RECONVERGENT B0 ;  /* 0x0000000000007941 */ /* 0x000fea0003800200 */
.L_x_7:
[----:B------:R-:W-:-:S07]  /*0930*/  VIADD R21, R21, 0x4 ;  /* 0x0000000415157836 */ /* 0x000fce0000000000 */
.L_x_6:
[----:B------:R-:W-:Y:S01]  /*0940*/  ISETP.NE.AND P1, PT, R12, RZ, PT ;  /* 0x000000ff0c00720c */ /* 0x000fe20003f25270 */
[----:B------:R-:W-:-:S12]  /*0950*/  BSSY.RECONVERGENT B0, `(.L_x_5) ;  /* 0x0000034000007945 */ /* 0x000fd80003800200 */
[----:B------:R-:W-:Y:S05]  /*0960*/  @!P1 BRA `(.L_x_9) ;  /* 0x0000000000c89947 */ /* 0x000fea0003800000 */
[----:B------:R-:W-:-:S13]  /*0970*/  ISETP.NE.AND P1, PT, R12, 0x1, PT ;  /* 0x000000010c00780c */ /* 0x000fda0003f25270 */
[----:B------:R-:W-:Y:S05]  /*0980*/  @!P1 BRA `(.L_x_10) ;  /* 0x0000000000689947 */ /* 0x000fea0003800000 */
[----:B------:R-:W1:Y:S01]  /*0990*/  LDCU.64 UR6, c[0x0][0x390] ;  /* 0x00007200ff0677ac */ /* 0x000e620008000a00 */
[----:B------:R-:W-:Y:S01]  /*09a0*/  IADD3 R14, P1, PT, R8, R21, RZ ;  /* 0x00000015080e7210 */ /* 0x000fe20007f3e0ff */
[----:B------:R-:W2:Y:S04]  /*09b0*/  LDCU.128 UR12, c[0x0][0x380] ;  /* 0x00007000ff0c77ac */ /* 0x000ea80008000c00 */
[----:B0-----:R-:W-:Y:S02]  /*09c0*/  IMAD.X R15, RZ, RZ, R13, P1 ;  /* 0x000000ffff0f7224 */ /* 0x001fe400008e060d */
[----:B------:R-:W-:-:S03]  /*09d0*/  IMAD.SHL.U32 R16, R14, 0x4, RZ ;  /* 0x000000040e107824 */ /* 0x000fc600078e00ff */
[----:B------:R-:W-:Y:S02]  /*09e0*/  SHF.L.U64.HI R15, R14, 0x2, R15 ;  /* 0x000000020e0f7819 */ /* 0x000fe4000001020f */
[----:B-1----:R-:W-:-:S04]  /*09f0*/  IADD3 R18, P1, PT, R16, UR6, RZ ;  /* 0x0000000610127c10 */ /* 0x002fc8000ff3e0ff */
[----:B------:R-:W-:-:S05]  /*0a00*/  IADD3.X R19, PT, PT, R15, UR7, RZ, P1, !PT ;  /* 0x000000070f137c10 */ /* 0x000fca0008ffe4ff */
[----:B------:R-:W3:Y:S02]  /*0a10*/  LDG.E R14, desc[UR8][R18.64] ;  /* 0x00000008120e7981 */ /* 0x000ee4000c1e1900 */
[----:B---3--:R-:W-:Y:S02]  /*0a20*/  ISETP.NE.AND P1, PT, R14, R9, PT ;  /* 0x000000090e00720c */ /* 0x008fe40003f25270 */
[----:B--2---:R-:W-:-:S04]  /*0a30*/  IADD3 R14, P2, PT, R16, UR14, RZ ;  /* 0x0000000e100e7c10 */ /* 0x004fc8000ff5e0ff */
[----:B------:R-:W-:-:S07]  /*0a40*/  IADD3.X R15, PT, PT, R15, UR15, RZ, P2, !PT ;  /* 0x0000000f0f0f7c10 */ /* 0x000fce00097fe4ff */
[----:B------:R-:W2:Y:S01]  /*0a50*/  @!P1 LDG.E R23, desc[UR8][R14.64] ;  /* 0x000000080e179981 */ /* 0x000ea2000c1e1900 */
[----:B------:R-:W-:-:S04]  /*0a60*/  IADD3 R17, P2, PT, R6, R21, RZ ;  /* 0x0000001506117210 */ /* 0x000fc80007f5e0ff */
[----:B------:R-:W-:Y:S01]  /*0a70*/  LEA R16, P3, R17, UR12, 0x2 ;  /* 0x0000000c11107c11 */ /* 0x000fe2000f8610ff */
[----:B------:R-:W-:-:S05]  /*0a80*/  IMAD.X R20, RZ, RZ, R11, P2 ;  /* 0x000000ffff147224 */ /* 0x000fca00010e060b */
[----:B------:R-:W-:-:S05]  /*0a90*/  LEA.HI.X R17, R17, UR13, R20, 0x2, P3 ;  /* 0x0000000d11117c11 */ /* 0x000fca00098f1414 */
[----:B--2---:R0:W-:Y:S04]  /*0aa0*/  @!P1 STG.E desc[UR8][R16.64], R23 ;  /* 0x0000001710009986 */ /* 0x0041e8000c101908 */
[----:B------:R-:W2:Y:S01]  /*0ab0*/  LDG.E R18, desc[UR8][R18.64+0x4] ;  /* 0x0000040812127981 */ /* 0x000ea2000c1e1900 */
[----:B------:R-:W-:Y:S01]  /*0ac0*/  BSSY.RECONVERGENT B1, `(.L_x_11) ;  /* 0x0000005000017945 */ /* 0x000fe20003800200 */
[----:B--2---:R-:W-:-:S13]  /*0ad0*/  ISETP.NE.AND P1, PT, R18, R9, PT ;  /* 0x000000091200720c */ /* 0x004fda0003f25270 */
[----:B0-----:R-:W-:Y:S05]  /*0ae0*/  @P1 BRA `(.L_x_12) ;  /* 0x0000000000081947 */ /* 0x001fea0003800000 */
[----:B------:R-:W2:Y:S04]  /*0af0*/  LDG.E R15, desc[UR8][R14.64+0x4] ;  /* 0x000004080e0f7981 */ /* 0x000ea8000c1e1900 */
[----:B--2---:R0:W-:Y:S02]  /*0b00*/  STG.E desc[UR8][R16.64+0x4], R15 ;  /* 0x0000040f10007986 */ /* 0x0041e4000c101908 */
.L_x_12:
[----:B------:R-:W-:Y:S05]  /*0b10*/  BSYNC.RECONVERGENT B1 ;  /* 0x0000000000017941 */ /* 0x000fea0003800200 */
.L_x_11:
[----:B------:R-:W-:-:S07]  /*0b20*/  VIADD R21, R21, 0x2 ;  /* 0x0000000215157836 */ /* 0x000fce0000000000 */
.L_x_10:
[----:B------:R-:W1:Y:S02]  /*0b30*/  LDCU UR6, c[0x0][0x3a8] ;  /* 0x00007500ff0677ac */ /* 0x000e640008000800 */
[----:B-1----:R-:W-:-:S09]  /*0b40*/  ULOP3.LUT UP0, URZ, UR6, 0x1, URZ, 0xc0, !UPT ;  /* 0x0000000106ff7892 */ /* 0x002fd2000f80c0ff */
[----:B------:R-:W-:Y:S05]  /*0b50*/  BRA.U !UP0, `(.L_x_9) ;  /* 0x00000001084c7547 */ /* 0x000fea000b800000 */
[----:B------:R-:W1:Y:S01]  /*0b60*/  LDCU.64 UR6, c[0x0][0x390] ;  /* 0x00007200ff0677ac */ /* 0x000e620008000a00 */
[----:B------:R-:W-:-:S05]  /*0b70*/  IADD3 R8, P1, PT, R8, R21, RZ ;  /* 0x0000001508087210 */ /* 0x000fca0007f3e0ff */
[----:B------:R-:W-:Y:S02]  /*0b80*/  IMAD.X R13, RZ, RZ, R13, P1 ;  /* 0x000000ffff0d7224 */ /* 0x000fe400008e060d */
[----:B0-----:R-:W-:-:S03]  /*0b90*/  IMAD.SHL.U32 R16, R8, 0x4, RZ ;  /* 0x0000000408107824 */ /* 0x001fc600078e00ff */
[----:B------:R-:W-:Y:S02]  /*0ba0*/  SHF.L.U64.HI R13, R8, 0x2, R13 ;  /* 0x00000002080d7819 */ /* 0x000fe4000001020d */
[----:B-1----:R-:W-:-:S04]  /*0bb0*/  IADD3 R14, P1, PT, R16, UR6, RZ ;  /* 0x00000006100e7c10 */ /* 0x002fc8000ff3e0ff */
[----:B------:R-:W-:-:S05]  /*0bc0*/  IADD3.X R15, PT, PT, R13, UR7, RZ, P1, !PT ;  /* 0x000000070d0f7c10 */ /* 0x000fca0008ffe4ff */
[----:B------:R-:W2:Y:S02]  /*0bd0*/  LDG.E R14, desc[UR8][R14.64] ;  /* 0x000000080e0e7981 */ /* 0x000ea4000c1e1900 */
[----:B--2---:R-:W-:-:S13]  /*0be0*/  ISETP.NE.AND P1, PT, R14, R9, PT ;  /* 0x000000090e00720c */ /* 0x004fda0003f25270 */
[----:B------:R-:W-:Y:S05]  /*0bf0*/  @P1 BRA `(.L_x_9) ;  /* 0x0000000000241947 */ /* 0x000fea0003800000 */
[----:B------:R-:W0:Y:S02]  /*0c00*/  LDCU.128 UR12, c[0x0][0x380] ;  /* 0x00007000ff0c77ac */ /* 0x000e240008000c00 */
[----:B0-----:R-:W-:-:S04]  /*0c10*/  IADD3 R8, P1, PT, R16, UR14, RZ ;  /* 0x0000000e10087c10 */ /* 0x001fc8000ff3e0ff */
[----:B------:R-:W-:-:S06]  /*0c20*/  IADD3.X R9, PT, PT, R13, UR15, RZ, P1, !PT ;  /* 0x0000000f0d097c10 */ /* 0x000fcc0008ffe4ff */
[----:B------:R-:W2:Y:S01]  /*0c30*/  LDG.E R9, desc[UR8][R8.64] ;  /* 0x0000000808097981 */ /* 0x000ea2000c1e1900 */
[----:B------:R-:W-:-:S04]  /*0c40*/  IADD3 R6, P1, PT, R6, R21, RZ ;  /* 0x0000001506067210 */ /* 0x000fc80007f3e0ff */
[----:B------:R-:W-:Y:S01]  /*0c50*/  LEA R14, P2, R6, UR12, 0x2 ;  /* 0x0000000c060e7c11 */ /* 0x000fe2000f8410ff */
[----:B------:R-:W-:-:S05]  /*0c60*/  IMAD.X R11, RZ, RZ, R11, P1 ;  /* 0x000000ffff0b7224 */ /* 0x000fca00008e060b */
[----:B------:R-:W-:-:S05]  /*0c70*/  LEA.HI.X R15, R6, UR13, R11, 0x2, P2 ;  /* 0x0000000d060f7c11 */ /* 0x000fca00090f140b */
[----:B--2---:R1:W-:Y:S02]  /*0c80*/  STG.E desc[UR8][R14.64], R9 ;  /* 0x000000090e007986 */ /* 0x0043e4000c101908 */
.L_x_9:
[----:B------:R-:W-:Y:S05]  /*0c90*/  BSYNC.RECONVERGENT B0 ;  /* 0x0000000000007941 */ /* 0x000fea0003800200 */
.L_x_5:
[----:B------:R-:W2:Y:S01]  /*0ca0*/  LDCU UR6, c[0x0][0x3a4] ;  /* 0x00007480ff0677ac */ /* 0x000ea20008000800 */
[----:B------:R-:W-:-:S05]  /*0cb0*/  IMAD.IADD R0, R7, 0x1, R0 ;  /* 0x0000000107007824 */ /* 0x000fca00078e0200 */
[----:B--2---:R-:W-:-:S13]  /*0cc0*/  ISETP.GE.AND P1, PT, R0, UR6, PT ;  /* 0x0000000600007c0c */ /* 0x004fda000bf26270 */
[----:B------:R-:W-:Y:S05]  /*0cd0*/  @!P1 BRA `(.L_x_13) ;  /* 0xfffffff4002c9947 */ /* 0x000fea000383ffff */
[----:B------:R-:W-:Y:S05]  /*0ce0*/  EXIT ;  /* 0x000000000000794d */ /* 0x000fea0003800000 */
.L_x_14:
[----:B------:R-:W-:-:S00]  /*0cf0*/  BRA `(.L_x_14) ;  /* 0xfffffffc00fc7947 */ /* 0x000fc0000383ffff */
[----:B------:R-:W-:-:S00]  /*0d00*/  NOP ;  /* 0x0000000000007918 */ /* 0x000fc00000000000 */
[----:B------:R-:W-:-:S00]  /*0d10*/  NOP ;  /* 0x0000000000007918 */ /* 0x000fc00000000000 */
[----:B------:R-:W-:-:S00]  /*0d20*/  NOP ;  /* 0x0000000000007918 */ /* 0x000fc00000000000 */
[----:B------:R-:W-:-:S00]  /*0d30*/  NOP ;  /* 0x0000000000007918 */ /* 0x000fc00000000000 */
[----:B------:R-:W-:-:S00]  /*0d40*/  NOP ;  /* 0x0000000000007918 */ /* 0x000fc00000000000 */
[----:B------:R-:W-:-:S00]  /*0d50*/  NOP ;  /* 0x0000000000007918 */ /* 0x000fc00000000000 */
[----:B------:R-:W-:-:S00]  /*0d60*/  NOP ;  /* 0x0000000000007918 */ /* 0x000fc00000000000 */
[----:B------:R-:W-:-:S00]  /*0d70*/  NOP ;  /* 0x0000000000007918 */ /* 0x000fc00000000000 */
.L_x_194:


//--------------------- .text.backprop_mean_pool  --------------------------
	.section	.text.backprop_mean_pool,"ax",@progbits
	.align	128
        .global         backprop_mean_pool
        .type           backprop_mean_pool,@function
        .size           backprop_mean_pool,(.L_x_192 - backprop_mean_pool)
        .other          backprop_mean_pool,@"STO_CUDA_ENTRY STV_DEFAULT"
backprop_mean_pool:
.text.backprop_mean_pool:
        /* <DEDUP_REMOVED lines=10> */
[----:B------:R-:W0:Y:S01]  /*00a0*/  LDCU UR4, c[0x0][0x370] ;  /* 0x00006e00ff0477ac */ /* 0x000e220008000800 */
[C---:B------:R-:W-:Y:S01]  /*00b0*/  LOP3.LUT R23, R21.reuse, 0x7, RZ, 0xc0, !PT ;  /* 0x0000000715177812 */ /* 0x040fe200078ec0ff */
[----:B------:R-:W-:Y:S01]  /*00c0*/  IMAD.MOV.U32 R20, RZ, RZ, RZ ;  /* 0x000000ffff147224 */ /* 0x000fe200078e00ff */
[C---:B------:R-:W-:Y:S01]  /*00d0*/  LOP3.LUT R22, R21.reuse, 0x3, RZ, 0xc0, !PT ;  /* 0x0000000315167812 */ /* 0x040fe200078ec0ff */
[----:B------:R-:W-:Y:S01]  /*00e0*/  IMAD.MOV.U32 R19, RZ, RZ, RZ ;  /* 0x000000ffff137224 */ /* 0x000fe200078e00ff */
[----:B------:R-:W-:Y:S01]  /*00f0*/  LOP3.LUT R21, R21, 0x7ffffff8, RZ, 0xc0, !PT ;  /* 0x7ffffff815157812 */ /* 0x000fe200078ec0ff */
[----:B------:R-:W1:Y:S01]  /*0100*/  LDCU.64 UR6, c[0x0][0x358] ;  /* 0x00006b00ff0677ac */ /* 0x000e620008000a00 */
[----:B------:R-:W-:-:S03]  /*0110*/  IADD3 R17, PT, PT, R23, -0x1, RZ ;  /* 0xffffffff17117810 */ /* 0x000fc60007ffe0ff */
[----:B------:R-:W-:Y:S01]  /*0120*/  IMAD.MOV R15, RZ, RZ, -R21 ;  /* 0x000000ffff0f7224 */ /* 0x000fe200078e0a15 */
[----:B------:R-:W2:Y:S01]  /*0130*/  LDCU UR5, c[0x0][0x398] ;  /* 0x00007300ff0577ac */ /* 0x000ea20008000800 */
[----:B0-----:R-:W-:-:S07]  /*0140*/  IMAD R18, R18, UR4, RZ ;  /* 0x0000000412127c24 */ /* 0x001fce000f8e02ff */
.L_x_53:
[----:B0-----:R-:W0:Y:S01]  /*0150*/  LDCU UR4, c[0x0][0x398] ;  /* 0x00007300ff0477ac */ /* 0x001e220008000800 */
[----:B------:R-:W-:Y:S01]  /*0160*/  BSSY.RECONVERGENT B0, `(.L_x_15) ;  /* 0x000000f000007945 */ /* 0x000fe20003800200 */
[----:B0-----:R-:W-:-:S13]  /*0170*/  ISETP.GE.AND P0, PT, R20, UR4, PT ;  /* 0x0000000414007c0c */ /* 0x001fda000bf06270 */
[----:B-123--:R-:W-:Y:S05]  /*0180*/  @P0 BRA `(.L_x_16) ;  /* 0x0000000000300947 */ /* 0x00efea0003800000 */
[----:B------:R-:W0:Y:S08]  /*0190*/  LDC R6, c[0x0][0x398] ;  /* 0x0000e600ff067b82 */ /* 0x000e300000000800 */
[----:B------:R-:W3:Y:S02]  /*01a0*/  LDC.64 R2, c[0x0][0x390] ;  /* 0x0000e400ff027b82 */ /* 0x000ee40000000a00 */
.L_x_17:
[----:B---3--:R-:W-:-:S06]  /*01b0*/  IMAD.WIDE R4, R20, 0x4, R2 ;  /* 0x0000000414047825 */ /* 0x008fcc00078e0202 */
[----:B-1----:R-:W3:Y:S02]  /*01c0*/  LDG.E R4, desc[UR6][R4.64] ;  /* 0x0000000604047981 */ /* 0x002ee4000c1e1900 */
[----:B---3--:R-:W-:-:S05]  /*01d0*/  IMAD.IADD R0, R19, 0x1, R4 ;  /* 0x0000000113007824 */ /* 0x008fca00078e0204 */
[----:B------:R-:W-:-:S13]  /*01e0*/  ISETP.GE.AND P0, PT, R0, R25, PT ;  /* 0x000000190000720c */ /* 0x000fda0003f06270 */
[----:B------:R-:W-:Y:S05]  /*01f0*/  @P0 BRA `(.L_x_16) ;  /* 0x0000000000140947 */ /* 0x000fea0003800000 */
[----:B------:R-:W-:Y:S01]  /*0200*/  IADD3 R20, PT, PT, R20, 0x1, RZ ;  /* 0x0000000114147810 */ /* 0x000fe20007ffe0ff */
[----:B------:R-:W-:-:S03]  /*0210*/  IMAD.MOV.U32 R19, RZ, RZ, R0 ;  /* 0x000000ffff137224 */ /* 0x000fc600078e0000 */
[----:B--2---:R-:W-:-:S13]  /*0220*/  ISETP.NE.AND P0, PT, R20, UR5, PT ;  /* 0x0000000514007c0c */ /* 0x004fda000bf05270 */
[----:B------:R-:W-:Y:S05]  /*0230*/  @P0 BRA `(.L_x_17) ;  /* 0xfffffffc00dc0947 */ /* 0x000fea000383ffff */
[----:B0-----:R-:W-:-:S07]  /*0240*/  IMAD.MOV.U32 R20, RZ, RZ, R6 ;  /* 0x000000ffff147224 */ /* 0x001fce00078e0006 */
.L_x_16:
[----:B-12---:R-:W-:Y:S05]  /*0250*/  BSYNC.RECONVERGENT B0 ;  /* 0x0000000000007941 */ /* 0x006fea0003800200 */
.L_x_15:
[----:B------:R-:W1:Y:S01]  /*0260*/  LDC.64 R2, c[0x0][0x390] ;  /* 0x0000e400ff027b82 */ /* 0x000e620000000a00 */
[----:B------:R-:W2:Y:S01]  /*0270*/  LDCU UR4, c[0x0][0x3a0] ;  /* 0x00007400ff0477ac */ /* 0x000ea20008000800 */
[----:B-1----:R-:W-:-:S06]  /*0280*/  IMAD.WIDE R2, R20, 0x4, R2 ;  /* 0x0000000414027825 */ /* 0x002fcc00078e0202 */
[----:B------:R-:W3:Y:S01]  /*0290*/  LDG.E R2, desc[UR6][R2.64] ;  /* 0x0000000602027981 */ /* 0x000ee2000c1e1900 */
[----:B--2---:R-:W-:Y:S02]  /*02a0*/  UISETP.GE.U32.AND UP0, UPT, UR4, 0x8, UPT ;  /* 0x000000080400788c */ /* 0x004fe4000bf06070 */
[----:B------:R-:W-:Y:S02]  /*02b0*/  IMAD R16, R25, UR4, RZ ;  /* 0x0000000419107c24 */ /* 0x000fe4000f8e02ff */
[----:B------:R-:W-:Y:S02]  /*02c0*/  HFMA2 R13, -RZ, RZ, 0, 0 ;  /* 0x00000000ff0d7431 */ /* 0x000fe400000001ff */
[----:B------:R-:W-:Y:S01]  /*02d0*/  IMAD R14, R20, UR4, RZ ;  /* 0x00000004140e7c24 */ /* 0x000fe2000f8e02ff */
[----:B------:R-:W-:-:S04]  /*02e0*/  SHF.R.S32.HI R12, RZ, 0x1f, R16 ;  /* 0x0000001fff0c7819 */ /* 0x000fc80000011410 */
[----:B------:R-:W-:Y:S02]  /*02f0*/  SHF.R.S32.HI R11, RZ, 0x1f, R14 ;  /* 0x0000001fff0b7819 */ /* 0x000fe4000001140e */
[----:B---3--:R-:W-:Y:S01]  /*0300*/  I2FP.F32.S32 R10, R2 ;  /* 0x00000002000a7245 */ /* 0x008fe20000201400 */
[----:B------:R-:W-:Y:S06]  /*0310*/  BRA.U !UP0, `(.L_x_18) ;  /* 0x0000000908487547 */ /* 0x000fec000b800000 */
[----:B------:R-:W1:Y:S01]  /*0320*/  LDCU.128 UR8, c[0x0][0x380] ;  /* 0x00007000ff0877ac */ /* 0x000e620008000c00 */
[----:B------:R-:W-:Y:S01]  /*0330*/  IMAD.MOV.U32 R2, RZ, RZ, R15 ;  /* 0x000000ffff027224 */ /* 0x000fe200078e000f */
[----:B-1----:R-:W-:Y:S02]  /*0340*/  LEA R28, P0, R14, UR10, 0x2 ;  /* 0x0000000a0e1c7c11 */ /* 0x002fe4000f8010ff */
[----:B------:R-:W-:Y:S02]  /*0350*/  LEA R3, P2, R16, UR8, 0x2 ;  /* 0x0000000810037c11 */ /* 0x000fe4000f8410ff */
[----:B------:R-:W-:Y:S02]  /*0360*/  IADD3 R28, P1, PT, R28, 0x10, RZ ;  /* 0x000000101c1c7810 */ /* 0x000fe40007f3e0ff */
[----:B------:R-:W-:Y:S02]  /*0370*/  LEA.HI.X R29, R14, UR11, R11, 0x2, P0 ;  /* 0x0000000b0e1d7c11 */ /* 0x000fe400080f140b */
[----:B------:R-:W-:-:S02]  /*0380*/  IADD3 R3, P3, PT, R3, 0x10, RZ ;  /* 0x0000001003037810 */ /* 0x000fc40007f7e0ff */
[----:B------:R-:W-:Y:S01]  /*0390*/  LEA.HI.X R8, R16, UR9, R12, 0x2, P2 ;  /* 0x0000000910087c11 */ /* 0x000fe200090f140c */
[----:B------:R-:W-:-:S03]  /*03a0*/  IMAD.X R29, RZ, RZ, R29, P1 ;  /* 0x000000ffff1d7224 */ /* 0x000fc600008e061d */
[----:B------:R-:W-:-:S07]  /*03b0*/  IADD3.X R8, PT, PT, RZ, R8, RZ, P3, !PT ;  /* 0x00000008ff087210 */ /* 0x000fce0001ffe4ff */
.L_x_35:
[----:B------:R-:W2:Y:S01]  /*03c0*/  LDG.E R0, desc[UR6][R28.64+-0x10] ;  /* 0xfffff0061c007981 */ /* 0x000ea2000c1e1900 */
[----:B------:R-:W1:Y:S01]  /*03d0*/  MUFU.RCP R5, R10 ;  /* 0x0000000a00057308 */ /* 0x000e620000001000 */
[----:B------:R-:W-:Y:S01]  /*03e0*/  BSSY.RECONVERGENT B2, `(.L_x_19) ;  /* 0x000000d000027945 */ /* 0x000fe20003800200 */
[----:B-1----:R-:W-:-:S04]  /*03f0*/  FFMA R4, -R10, R5, 1 ;  /* 0x3f8000000a047423 */ /* 0x002fc80000000105 */
[----:B------:R-:W-:Y:S02]  /*0400*/  FFMA R5, R5, R4, R5 ;  /* 0x0000000405057223 */ /* 0x000fe40000000005 */
[----:B--2---:R-:W1:Y:S02]  /*0410*/  FCHK P0, R0, R10 ;  /* 0x0000000a00007302 */ /* 0x004e640000000000 */
[----:B------:R-:W-:-:S04]  /*0420*/  FFMA R4, R0, R5, RZ ;  /* 0x0000000500047223 */ /* 0x000fc800000000ff */
[----:B0-----:R-:W-:-:S04]  /*0430*/  FFMA R6, -R10, R4, R0 ;  /* 0x000000040a067223 */ /* 0x001fc80000000100 */
[----:B------:R-:W-:Y:S01]  /*0440*/  FFMA R7, R5, R6, R4 ;  /* 0x0000000605077223 */ /* 0x000fe20000000004 */
[----:B------:R-:W-:Y:S02]  /*0450*/  IMAD.MOV.U32 R4, RZ, RZ, R3 ;  /* 0x000000ffff047224 */ /* 0x000fe400078e0003 */
[----:B------:R-:W-:Y:S01]  /*0460*/  IMAD.MOV.U32 R5, RZ, RZ, R8 ;  /* 0x000000ffff057224 */ /* 0x000fe200078e0008 */
[----:B-1----:R-:W-:Y:S06]  /*0470*/  @!P0 BRA `(.L_x_20) ;  /* 0x00000000000c8947 */ /* 0x002fec0003800000 */
[----:B------:R-:W-:-:S07]  /*0480*/  MOV R24, 0x4a0 ;  /* 0x000004a000187802 */ /* 0x000fce0000000f00 */
[----:B------:R-:W-:Y:S05]  /*0490*/  CALL.REL.NOINC `($__internal_0_$__cuda_sm3x_div_rn_noftz_f32_slowpath) ;  /* 0x00000010005c7944 */ /* 0x000fea0003c00000 */
[----:B------:R-:W-:-:S07]  /*04a0*/  MOV R7, R0 ;  /* 0x0000000000077202 */ /* 0x000fce0000000f00 */
.L_x_20:
[----:B------:R-:W-:Y:S05]  /*04b0*/  BSYNC.RECONVERGENT B2 ;  /* 0x0000000000027941 */ /* 0x000fea0003800200 */
.L_x_19:
[----:B------:R0:W-:Y:S04]  /*04c0*/  STG.E desc[UR6][R4.64+-0x10], R7 ;  /* 0xfffff00704007986 */ /* 0x0001e8000c101906 */
[----:B------:R-:W2:Y:S01]  /*04d0*/  LDG.E R9, desc[UR6][R28.64+-0xc] ;  /* 0xfffff4061c097981 */ /* 0x000ea2000c1e1900 */
[----:B------:R-:W1:Y:S01]  /*04e0*/  MUFU.RCP R3, R10 ;  /* 0x0000000a00037308 */ /* 0x000e620000001000 */
[----:B------:R-:W-:Y:S01]  /*04f0*/  BSSY.RECONVERGENT B2, `(.L_x_21) ;  /* 0x000000c000027945 */ /* 0x000fe20003800200 */
[----:B-1----:R-:W-:-:S04]  /*0500*/  FFMA R0, -R10, R3, 1 ;  /* 0x3f8000000a007423 */ /* 0x002fc80000000103 */
[----:B------:R-:W-:Y:S02]  /*0510*/  FFMA R0, R3, R0, R3 ;  /* 0x0000000003007223 */ /* 0x000fe40000000003 */
[----:B--2---:R-:W1:Y:S02]  /*0520*/  FCHK P0, R9, R10 ;  /* 0x0000000a09007302 */ /* 0x004e640000000000 */
[----:B------:R-:W-:-:S04]  /*0530*/  FFMA R3, R0, R9, RZ ;  /* 0x0000000900037223 */ /* 0x000fc800000000ff */
[----:B------:R-:W-:-:S04]  /*0540*/  FFMA R6, -R10, R3, R9 ;  /* 0x000000030a067223 */ /* 0x000fc80000000109 */
[----:B------:R-:W-:Y:S01]  /*0550*/  FFMA R3, R0, R6, R3 ;  /* 0x0000000600037223 */ /* 0x000fe20000000003 */
[----:B01----:R-:W-:Y:S06]  /*0560*/  @!P0 BRA `(.L_x_22) ;  /* 0x0000000000108947 */ /* 0x003fec0003800000 */
[----:B------:R-:W-:Y:S01]  /*0570*/  IMAD.MOV.U32 R0, RZ, RZ, R9 ;  /* 0x000000ffff007224 */ /* 0x000fe200078e0009 */
[----:B------:R-:W-:-:S07]  /*0580*/  MOV R24, 0x5a0 ;  /* 0x000005a000187802 */ /* 0x000fce0000000f00 */
[----:B------:R-:W-:Y:S05]  /*0590*/  CALL.REL.NOINC `($__internal_0_$__cuda_sm3x_div_rn_noftz_f32_slowpath) ;  /* 0x00000010001c7944 */ /* 0x000fea0003c00000 */
[----:B------:R-:W-:-:S07]  /*05a0*/  IMAD.MOV.U32 R3, RZ, RZ, R0 ;  /* 0x000000ffff037224 */ /* 0x000fce00078e0000 */
.L_x_22:
[----:B------:R-:W-:Y:S05]  /*05b0*/  BSYNC.RECONVERGENT B2 ;  /* 0x0000000000027941 */ /* 0x000fea0003800200 */
.L_x_21:
        /* <DEDUP_REMOVED lines=11> */
[----:B------:R-:W-:Y:S02]  /*0670*/  MOV R0, R9 ;  /* 0x0000000900007202 */ /* 0x000fe40000000f00 */
[----:B------:R-:W-:-:S07]  /*0680*/  MOV R24, 0x6a0 ;  /* 0x000006a000187802 */ /* 0x000fce0000000f00 */
[----:B------:R-:W-:Y:S05]  /*0690*/  CALL.REL.NOINC `($__internal_0_$__cuda_sm3x_div_rn_noftz_f32_slowpath) ;  /* 0x0000000c00dc7944 */ /* 0x000fea0003c00000 */
[----:B------:R-:W-:-:S07]  /*06a0*/  IMAD.MOV.U32 R7, RZ, RZ, R0 ;  /* 0x000000ffff077224 */ /* 0x000fce00078e0000 */
.L_x_24:
[----:B------:R-:W-:Y:S05]  /*06b0*/  BSYNC.RECONVERGENT B2 ;  /* 0x0000000000027941 */ /* 0x000fea0003800200 */
.L_x_23:
        /* <DEDUP_REMOVED lines=14> */
[----:B------:R-:W-:-:S07]  /*07a0*/  MOV R3, R0 ;  /* 0x0000000000037202 */ /* 0x000fce0000000f00 */
.L_x_26:
[----:B------:R-:W-:Y:S05]  /*07b0*/  BSYNC.RECONVERGENT B2 ;  /* 0x0000000000027941 */ /* 0x000fea0003800200 */
.L_x_25:
        /* <DEDUP_REMOVED lines=15> */
.L_x_28:
[----:B------:R-:W-:Y:S05]  /*08b0*/  BSYNC.RECONVERGENT B2 ;  /* 0x0000000000027941 */ /* 0x000fea0003800200 */
.L_x_27:
        /* <DEDUP_REMOVED lines=15> */
.L_x_30:
[----:B------:R-:W-:Y:S05]  /*09b0*/  BSYNC.RECONVERGENT B2 ;  /* 0x0000000000027941 */ /* 0x000fea0003800200 */
.L_x_29:
        /* <DEDUP_REMOVED lines=15> */
.L_x_32:
[----:B------:R-:W-:Y:S05]  /*0ab0*/  BSYNC.RECONVERGENT B2 ;  /* 0x0000000000027941 */ /* 0x000fea0003800200 */
.L_x_31:
        /* <DEDUP_REMOVED lines=14> */
.L_x_34:
[----:B------:R-:W-:Y:S05]  /*0ba0*/  BSYNC.RECONVERGENT B2 ;  /* 0x0000000000027941 */ /* 0x000fea0003800200 */
.L_x_33:
[----:B------:R1:W-:Y:S01]  /*0bb0*/  STG.E desc[UR6][R4.64+0xc], R0 ;  /* 0x00000c0004007986 */ /* 0x0003e2000c101906 */
[----:B------:R-:W-:Y:S01]  /*0bc0*/  VIADD R2, R2, 0x8 ;  /* 0x0000000802027836 */ /* 0x000fe20000000000 */
[----:B------:R-:W-:Y:S02]  /*0bd0*/  IADD3 R3, P2, PT, R4, 0x20, RZ ;  /* 0x0000002004037810 */ /* 0x000fe40007f5e0ff */
[----:B------:R-:W-:Y:S02]  /*0be0*/  IADD3 R28, P1, PT, R28, 0x20, RZ ;  /* 0x000000201c1c7810 */ /* 0x000fe40007f3e0ff */
[----:B------:R-:W-:Y:S01]  /*0bf0*/  ISETP.NE.AND P0, PT, R2, RZ, PT ;  /* 0x000000ff0200720c */ /* 0x000fe20003f05270 */
[----:B------:R-:W-:Y:S01]  /*0c00*/  IMAD.X R8, RZ, RZ, R5, P2 ;  /* 0x000000ffff087224 */ /* 0x000fe200010e0605 */
[----:B------:R-:W-:-:S11]  /*0c10*/  IADD3.X R29, PT, PT, RZ, R29, RZ, P1, !PT ;  /* 0x0000001dff1d7210 */ /* 0x000fd60000ffe4ff */
[----:B-1----:R-:W-:Y:S05]  /*0c20*/  @P0 BRA `(.L_x_35) ;  /* 0xfffffff400e40947 */ /* 0x002fea000383ffff */
[----:B------:R-:W-:-:S07]  /*0c30*/  MOV R13, R21 ;  /* 0x00000015000d7202 */ /* 0x000fce0000000f00 */
.L_x_18:
[----:B------:R-:W-:-:S13]  /*0c40*/  ISETP.NE.AND P0, PT, R23, RZ, PT ;  /* 0x000000ff1700720c */ /* 0x000fda0003f05270 */
[----:B------:R-:W-:Y:S05]  /*0c50*/  @!P0 BRA `(.L_x_36) ;  /* 0x0000000800588947 */ /* 0x000fea0003800000 */
[----:B------:R-:W-:-:S13]  /*0c60*/  ISETP.GE.U32.AND P0, PT, R17, 0x3, PT ;  /* 0x000000031100780c */ /* 0x000fda0003f06070 */
[----:B------:R-:W-:Y:S05]  /*0c70*/  @!P0 BRA `(.L_x_37) ;  /* 0x0000000400288947 */ /* 0x000fea0003800000 */
[----:B------:R-:W1:Y:S01]  /*0c80*/  LDCU.64 UR8, c[0x0][0x388] ;  /* 0x00007100ff0877ac */ /* 0x000e620008000a00 */
[----:B------:R-:W-:-:S05]  /*0c90*/  IADD3 R0, P0, PT, R14, R13, RZ ;  /* 0x0000000d0e007210 */ /* 0x000fca0007f1e0ff */
[----:B------:R-:W-:Y:S01]  /*0ca0*/  IMAD.X R3, RZ, RZ, R11, P0 ;  /* 0x000000ffff037224 */ /* 0x000fe200000e060b */
[----:B-1----:R-:W-:-:S04]  /*0cb0*/  LEA R4, P0, R0, UR8, 0x2 ;  /* 0x0000000800047c11 */ /* 0x002fc8000f8010ff */
[----:B------:R-:W-:-:S05]  /*0cc0*/  LEA.HI.X R5, R0, UR9, R3, 0x2, P0 ;  /* 0x0000000900057c11 */ /* 0x000fca00080f1403 */
        /* <DEDUP_REMOVED lines=9> */
[----:B-1----:R-:W-:Y:S06]  /*0d60*/  @!P0 BRA `(.L_x_39) ;  /* 0x0000000000108947 */ /* 0x002fec0003800000 */
[----:B------:R-:W-:Y:S02]  /*0d70*/  MOV R0, R9 ;  /* 0x0000000900007202 */ /* 0x000fe40000000f00 */
[----:B------:R-:W-:-:S07]  /*0d80*/  MOV R24, 0xda0 ;  /* 0x00000da000187802 */ /* 0x000fce0000000f00 */
[----:B0-----:R-:W-:Y:S05]  /*0d90*/  CALL.REL.NOINC `($__internal_0_$__cuda_sm3x_div_rn_noftz_f32_slowpath) ;  /* 0x00000008001c7944 */ /* 0x001fea0003c00000 */
[----:B------:R-:W-:-:S07]  /*0da0*/  IMAD.MOV.U32 R7, RZ, RZ, R0 ;  /* 0x000000ffff077224 */ /* 0x000fce00078e0000 */
.L_x_39:
[----:B------:R-:W-:Y:S05]  /*0db0*/  BSYNC.RECONVERGENT B2 ;  /* 0x0000000000027941 */ /* 0x000fea0003800200 */
.L_x_38:
[----:B------:R-:W1:Y:S01]  /*0dc0*/  LDCU.64 UR8, c[0x0][0x380] ;  /* 0x00007000ff0877ac */ /* 0x000e620008000a00 */
[----:B------:R-:W-:-:S04]  /*0dd0*/  IADD3 R0, P0, PT, R16, R13, RZ ;  /* 0x0000000d10007210 */ /* 0x000fc80007f1e0ff */
[----:B------:R-:W-:Y:S02]  /*0de0*/  IADD3.X R3, PT, PT, RZ, R12, RZ, P0, !PT ;  /* 0x0000000cff037210 */ /* 0x000fe400007fe4ff */
[----:B-1----:R-:W-:-:S04]  /*0df0*/  LEA R2, P0, R0, UR8, 0x2 ;  /* 0x0000000800027c11 */ /* 0x002fc8000f8010ff */
[----:B------:R-:W-:-:S05]  /*0e00*/  LEA.HI.X R3, R0, UR9, R3, 0x2, P0 ;  /* 0x0000000900037c11 */ /* 0x000fca00080f1403 */
[----:B------:R1:W-:Y:S04]  /*0e10*/  STG.E desc[UR6][R2.64], R7 ;  /* 0x0000000702007986 */ /* 0x0003e8000c101906 */
[----:B------:R-:W2:Y:S01]  /*0e20*/  LDG.E R27, desc[UR6][R4.64+0x4] ;  /* 0x00000406041b7981 */ /* 0x000ea2000c1e1900 */
[----:B------:R-:W3:Y:S01]  /*0e30*/  MUFU.RCP R9, R10 ;  /* 0x0000000a00097308 */ /* 0x000ee20000001000 */
[----:B------:R-:W-:Y:S01]  /*0e40*/  BSSY.RECONVERGENT B2, `(.L_x_40) ;  /* 0x000000c000027945 */ /* 0x000fe20003800200 */
[----:B---3--:R-:W-:-:S04]  /*0e50*/  FFMA R0, -R10, R9, 1 ;  /* 0x3f8000000a007423 */ /* 0x008fc80000000109 */
[----:B------:R-:W-:Y:S02]  /*0e60*/  FFMA R0, R9, R0, R9 ;  /* 0x0000000009007223 */ /* 0x000fe40000000009 */
[----:B--2---:R-:W2:Y:S02]  /*0e70*/  FCHK P0, R27, R10 ;  /* 0x0000000a1b007302 */ /* 0x004ea40000000000 */
[----:B------:R-:W-:-:S04]  /*0e80*/  FFMA R9, R0, R27, RZ ;  /* 0x0000001b00097223 */ /* 0x000fc800000000ff */
[----:B0-----:R-:W-:-:S04]  /*0e90*/  FFMA R6, -R10, R9, R27 ;  /* 0x000000090a067223 */ /* 0x001fc8000000011b */
[----:B------:R-:W-:Y:S01]  /*0ea0*/  FFMA R9, R0, R6, R9 ;  /* 0x0000000600097223 */ /* 0x000fe20000000009 */
[----:B-12---:R-:W-:Y:S06]  /*0eb0*/  @!P0 BRA `(.L_x_41) ;  /* 0x0000000000108947 */ /* 0x006fec0003800000 */
[----:B------:R-:W-:Y:S01]  /*0ec0*/  IMAD.MOV.U32 R0, RZ, RZ, R27 ;  /* 0x000000ffff007224 */ /* 0x000fe200078e001b */
[----:B------:R-:W-:-:S07]  /*0ed0*/  MOV R24, 0xef0 ;  /* 0x00000ef000187802 */ /* 0x000fce0000000f00 */
[----:B------:R-:W-:Y:S05]  /*0ee0*/  CALL.REL.NOINC `($__internal_0_$__cuda_sm3x_div_rn_noftz_f32_slowpath) ;  /* 0x0000000400c87944 */ /* 0x000fea0003c00000 */
[----:B------:R-:W-:-:S07]  /*0ef0*/  MOV R9, R0 ;  /* 0x0000000000097202 */ /* 0x000fce0000000f00 */
.L_x_41:
[----:B------:R-:W-:Y:S05]  /*0f00*/  BSYNC.RECONVERGENT B2 ;  /* 0x0000000000027941 */ /* 0x000fea0003800200 */
.L_x_40:
        /* <DEDUP_REMOVED lines=15> */
.L_x_43:
[----:B------:R-:W-:Y:S05]  /*1000*/  BSYNC.RECONVERGENT B2 ;  /* 0x0000000000027941 */ /* 0x000fea0003800200 */
.L_x_42:
        /* <DEDUP_REMOVED lines=14> */
.L_x_45:
[----:B------:R-:W-:Y:S05]  /*10f0*/  BSYNC.RECONVERGENT B2 ;  /* 0x0000000000027941 */ /* 0x000fea0003800200 */
.L_x_44:
[----:B------:R1:W-:Y:S01]  /*1100*/  STG.E desc[UR6][R2.64+0xc], R0 ;  /* 0x00000c0002007986 */ /* 0x0003e2000c101906 */
[----:B------:R-:W-:-:S07]  /*1110*/  IADD3 R13, PT, PT, R13, 0x4, RZ ;  /* 0x000000040d0d7810 */ /* 0x000fce0007ffe0ff */
.L_x_37:
[----:B------:R-:W-:-:S13]  /*1120*/  ISETP.NE.AND P0, PT, R22, RZ, PT ;  /* 0x000000ff1600720c */ /* 0x000fda0003f05270 */
[----:B------:R-:W-:Y:S05]  /*1130*/  @!P0 BRA `(.L_x_36) ;  /* 0x0000000400208947 */ /* 0x000fea0003800000 */
[----:B------:R-:W-:-:S13]  /*1140*/  ISETP.NE.AND P0, PT, R22, 0x1, PT ;  /* 0x000000011600780c */ /* 0x000fda0003f05270 */
[----:B------:R-:W-:Y:S05]  /*1150*/  @!P0 BRA `(.L_x_46) ;  /* 0x0000000000a88947 */ /* 0x000fea0003800000 */
[----:B------:R-:W2:Y:S01]  /*1160*/  LDCU.64 UR8, c[0x0][0x388] ;  /* 0x00007100ff0877ac */ /* 0x000ea20008000a00 */
[----:B-1----:R-:W-:-:S05]  /*1170*/  IADD3 R0, P0, PT, R14, R13, RZ ;  /* 0x0000000d0e007210 */ /* 0x002fca0007f1e0ff */
[----:B------:R-:W-:Y:S01]  /*1180*/  IMAD.X R3, RZ, RZ, R11, P0 ;  /* 0x000000ffff037224 */ /* 0x000fe200000e060b */
[----:B--2---:R-:W-:-:S04]  /*1190*/  LEA R2, P0, R0, UR8, 0x2 ;  /* 0x0000000800027c11 */ /* 0x004fc8000f8010ff */
        /* <DEDUP_REMOVED lines=15> */
.L_x_48:
[----:B------:R-:W-:Y:S05]  /*1290*/  BSYNC.RECONVERGENT B2 ;  /* 0x0000000000027941 */ /* 0x000fea0003800200 */
.L_x_47:
        /* <DEDUP_REMOVED lines=19> */
.L_x_50:
[----:B------:R-:W-:Y:S05]  /*13d0*/  BSYNC.RECONVERGENT B2 ;  /* 0x0000000000027941 */ /* 0x000fea0003800200 */
.L_x_49:
[----:B------:R2:W-:Y:S01]  /*13e0*/  STG.E desc[UR6][R4.64+0x4], R0 ;  /* 0x0000040004007986 */ /* 0x0005e2000c101906 */
[----:B------:R-:W-:-:S07]  /*13f0*/  IADD3 R13, PT, PT, R13, 0x2, RZ ;  /* 0x000000020d0d7810 */ /* 0x000fce0007ffe0ff */
.L_x_46:
[----:B------:R-:W3:Y:S02]  /*1400*/  LDCU UR4, c[0x0][0x3a0] ;  /* 0x00007400ff0477ac */ /* 0x000ee40008000800 */
[----:B---3--:R-:W-:-:S09]  /*1410*/  ULOP3.LUT UP0, URZ, UR4, 0x1, URZ, 0xc0, !UPT ;  /* 0x0000000104ff7892 */ /* 0x008fd2000f80c0ff */
[----:B------:R-:W-:Y:S05]  /*1420*/  BRA.U !UP0, `(.L_x_36) ;  /* 0x0000000108647547 */ /* 0x000fea000b800000 */
[----:B------:R-:W1:Y:S01]  /*1430*/  LDCU.64 UR8, c[0x0][0x388] ;  /* 0x00007100ff0877ac */ /* 0x000e620008000a00 */
[----:B------:R-:W-:-:S05]  /*1440*/  IADD3 R14, P0, PT, R14, R13, RZ ;  /* 0x0000000d0e0e7210 */ /* 0x000fca0007f1e0ff */
[----:B------:R-:W-:Y:S01]  /*1450*/  IMAD.X R11, RZ, RZ, R11, P0 ;  /* 0x000000ffff0b7224 */ /* 0x000fe200000e060b */
[----:B-1----:R-:W-:-:S04]  /*1460*/  LEA R2, P0, R14, UR8, 0x2 ;  /* 0x000000080e027c11 */ /* 0x002fc8000f8010ff */
[----:B------:R-:W-:-:S06]  /*1470*/  LEA.HI.X R3, R14, UR9, R11, 0x2, P0 ;  /* 0x000000090e037c11 */ /* 0x000fcc00080f140b */
[----:B------:R-:W3:Y:S01]  /*1480*/  LDG.E R3, desc[UR6][R2.64] ;  /* 0x0000000602037981 */ /* 0x000ee2000c1e1900 */
[----:B--2---:R-:W1:Y:S01]  /*1490*/  MUFU.RCP R5, R10 ;  /* 0x0000000a00057308 */ /* 0x004e620000001000 */
[----:B------:R-:W-:Y:S01]  /*14a0*/  BSSY.RECONVERGENT B2, `(.L_x_51) ;  /* 0x000000b000027945 */ /* 0x000fe20003800200 */
[----:B-1----:R-:W-:-:S04]  /*14b0*/  FFMA R0, -R10, R5, 1 ;  /* 0x3f8000000a007423 */ /* 0x002fc80000000105 */
[----:B------:R-:W-:Y:S02]  /*14c0*/  FFMA R0, R5, R0, R5 ;  /* 0x0000000005007223 */ /* 0x000fe40000000005 */
[----:B---3--:R-:W1:Y:S02]  /*14d0*/  FCHK P0, R3, R10 ;  /* 0x0000000a03007302 */ /* 0x008e640000000000 */
[----:B------:R-:W-:-:S04]  /*14e0*/  FFMA R5, R0, R3, RZ ;  /* 0x0000000300057223 */ /* 0x000fc800000000ff */
[----:B------:R-:W-:-:S04]  /*14f0*/  FFMA R4, -R10, R5, R3 ;  /* 0x000000050a047223 */ /* 0x000fc80000000103 */
[----:B------:R-:W-:Y:S01]  /*1500*/  FFMA R0, R0, R4, R5 ;  /* 0x0000000400007223 */ /* 0x000fe20000000005 */
[----:B-1----:R-:W-:Y:S06]  /*1510*/  @!P0 BRA `(.L_x_52) ;  /* 0x00000000000c8947 */ /* 0x002fec0003800000 */
[----:B------:R-:W-:Y:S02]  /*1520*/  MOV R0, R3 ;  /* 0x0000000300007202 */ /* 0x000fe40000000f00 */
[----:B------:R-:W-:-:S07]  /*1530*/  MOV R24, 0x1550 ;  /* 0x0000155000187802 */ /* 0x000fce0000000f00 */
[----:B0-----:R-:W-:Y:S05]  /*1540*/  CALL.REL.NOINC `($__internal_0_$__cuda_sm3x_div_rn_noftz_f32_slowpath) ;  /* 0x0000000000307944 */ /* 0x001fea0003c00000 */
.L_x_52:
[----:B------:R-:W-:Y:S05]  /*1550*/  BSYNC.RECONVERGENT B2 ;  /* 0x0000000000027941 */ /* 0x000fea0003800200 */
.L_x_51:
[----:B------:R-:W1:Y:S01]  /*1560*/  LDCU.64 UR8, c[0x0][0x380] ;  /* 0x00007000ff0877ac */ /* 0x000e620008000a00 */
[----:B------:R-:W-:-:S05]  /*1570*/  IADD3 R16, P0, PT, R16, R13, RZ ;  /* 0x0000000d10107210 */ /* 0x000fca0007f1e0ff */
[----:B------:R-:W-:Y:S01]  /*1580*/  IMAD.X R3, RZ, RZ, R12, P0 ;  /* 0x000000ffff037224 */ /* 0x000fe200000e060c */
[----:B-1----:R-:W-:-:S04]  /*1590*/  LEA R2, P0, R16, UR8, 0x2 ;  /* 0x0000000810027c11 */ /* 0x002fc8000f8010ff */
[----:B------:R-:W-:-:S05]  /*15a0*/  LEA.HI.X R3, R16, UR9, R3, 0x2, P0 ;  /* 0x0000000910037c11 */ /* 0x000fca00080f1403 */
[----:B------:R3:W-:Y:S04]  /*15b0*/  STG.E desc[UR6][R2.64], R0 ;  /* 0x0000000002007986 */ /* 0x0007e8000c101906 */
.L_x_36:
[----:B------:R-:W4:Y:S01]  /*15c0*/  LDCU UR4, c[0x0][0x39c] ;  /* 0x00007380ff0477ac */ /* 0x000f220008000800 */
[----:B------:R-:W-:-:S04]  /*15d0*/  IADD3 R25, PT, PT, R18, R25, RZ ;  /* 0x0000001912197210 */ /* 0x000fc80007ffe0ff */
[----:B----4-:R-:W-:-:S13]  /*15e0*/  ISETP.GE.AND P0, PT, R25, UR4, PT ;  /* 0x0000000419007c0c */ /* 0x010fda000bf06270 */
[----:B------:R-:W-:Y:S05]  /*15f0*/  @!P0 BRA `(.L_x_53) ;  /* 0xffffffe800d48947 */ /* 0x000fea000383ffff */
[----:B------:R-:W-:Y:S05]  /*1600*/  EXIT ;  /* 0x000000000000794d */ /* 0x000fea0003800000 */
        .weak           $__internal_0_$__cuda_sm3x_div_rn_noftz_f32_slowpath
        .type           $__internal_0_$__cuda_sm3x_div_rn_noftz_f32_slowpath,@function
        .size           $__internal_0_$__cuda_sm3x_div_rn_noftz_f32_slowpath,(.L_x_192 - $__internal_0_$__cuda_sm3x_div_rn_noftz_f32_slowpath)
$__internal_0_$__cuda_sm3x_div_rn_noftz_f32_slowpath:
[----:B------:R-:W-:Y:S01]  /*1610*/  SHF.R.U32.HI R9, RZ, 0x17, R10 ;  /* 0x00000017ff097819 */ /* 0x000fe2000001160a */
[----:B------:R-:W-:Y:S01]  /*1620*/  BSSY.RECONVERGENT B0, `(.L_x_54) ;  /* 0x0000063000007945 */ /* 0x000fe20003800200 */
[----:B------:R-:W-:Y:S01]  /*1630*/  SHF.R.U32.HI R7, RZ, 0x17, R0 ;  /* 0x00000017ff077819 */ /* 0x000fe20000011600 */
[----:B------:R-:W-:Y:S01]  /*1640*/  IMAD.MOV.U32 R26, RZ, RZ, R10 ;  /* 0x000000ffff1a7224 */ /* 0x000fe200078e000a */
[----:B------:R-:W-:Y:S02]  /*1650*/  LOP3.LUT R9, R9, 0xff, RZ, 0xc0, !PT ;  /* 0x000000ff09097812 */ /* 0x000fe400078ec0ff */
[----:B------:R-:W-:-:S03]  /*1660*/  LOP3.LUT R7, R7, 0xff, RZ, 0xc0, !PT ;  /* 0x000000ff07077812 */ /* 0x000fc600078ec0ff */
[----:B------:R-:W-:Y:S01]  /*1670*/  VIADD R8, R9, 0xffffffff ;  /* 0xffffffff09087836 */ /* 0x000fe20000000000 */
[----:B------:R-:W-:-:S04]  /*1680*/  IADD3 R6, PT, PT, R7, -0x1, RZ ;  /* 0xffffffff07067810 */ /* 0x000fc80007ffe0ff */
[----:B------:R-:W-:-:S04]  /*1690*/  ISETP.GT.U32.AND P0, PT, R8, 0xfd, PT ;  /* 0x000000fd0800780c */ /* 0x000fc80003f04070 */
[----:B------:R-:W-:-:S13]  /*16a0*/  ISETP.GT.U32.OR P0, PT, R6, 0xfd, P0 ;  /* 0x000000fd0600780c */ /* 0x000fda0000704470 */
[----:B------:R-:W-:Y:S01]  /*16b0*/  @!P0 MOV R27, RZ ;  /* 0x000000ff001b8202 */ /* 0x000fe20000000f00 */
[----:B------:R-:W-:Y:S06]  /*16c0*/  @!P0 BRA `(.L_x_55) ;  /* 0x00000000005c8947 */ /* 0x000fec0003800000 */
[----:B------:R-:W-:Y:S02]  /*16d0*/  FSETP.GTU.FTZ.AND P0, PT, |R0|, +INF , PT ;  /* 0x7f8000000000780b */ /* 0x000fe40003f1c200 */
[----:B------:R-:W-:-:S04]  /*16e0*/  FSETP.GTU.FTZ.AND P1, PT, |R10|, +INF , PT ;  /* 0x7f8000000a00780b */ /* 0x000fc80003f3c200 */
[----:B------:R-:W-:-:S13]  /*16f0*/  PLOP3.LUT P0, PT, P0, P1, PT, 0xf8, 0x8f ;  /* 0x00000000008f781c */ /* 0x000fda0000703f70 */
[----:B------:R-:W-:Y:S05]  /*1700*/  @P0 BRA `(.L_x_56) ;  /* 0x00000004004c0947 */ /* 0x000fea0003800000 */
[----:B------:R-:W-:-:S13]  /*1710*/  LOP3.LUT P0, RZ, R26, 0x7fffffff, R0, 0xc8, !PT ;  /* 0x7fffffff1aff7812 */ /* 0x000fda000780c800 */
[----:B------:R-:W-:Y:S05]  /*1720*/  @!P0 BRA `(.L_x_57) ;  /* 0x00000004003c8947 */ /* 0x000fea0003800000 */
[----:B------:R-:W-:Y:S02]  /*1730*/  FSETP.NEU.FTZ.AND P1, PT, |R0|, +INF , PT ;  /* 0x7f8000000000780b */ /* 0x000fe40003f3d200 */
[----:B------:R-:W-:Y:S02]  /*1740*/  FSETP.NEU.FTZ.AND P2, PT, |R10|, +INF , PT ;  /* 0x7f8000000a00780b */ /* 0x000fe40003f5d200 */
[----:B------:R-:W-:-:S11]  /*1750*/  FSETP.NEU.FTZ.AND P0, PT, |R0|, +INF , PT ;  /* 0x7f8000000000780b */ /* 0x000fd60003f1d200 */
[----:B------:R-:W-:Y:S05]  /*1760*/  @!P2 BRA !P1, `(.L_x_57) ;  /* 0x00000004002ca947 */ /* 0x000fea0004800000 */
[----:B------:R-:W-:-:S04]  /*1770*/  LOP3.LUT P1, RZ, R0, 0x7fffffff, RZ, 0xc0, !PT ;  /* 0x7fffffff00ff7812 */ /* 0x000fc8000782c0ff */
[----:B------:R-:W-:-:S13]  /*1780*/  PLOP3.LUT P1, PT, P2, P1, PT, 0x2f, 0xf2 ;  /* 0x0000000000f2781c */ /* 0x000fda0001722577 */
[----:B------:R-:W-:Y:S05]  /*1790*/  @P1 BRA `(.L_x_58) ;  /* 0x0000000400181947 */ /* 0x000fea0003800000 */
[----:B------:R-:W-:-:S04]  /*17a0*/  LOP3.LUT P1, RZ, R26, 0x7fffffff, RZ, 0xc0, !PT ;  /* 0x7fffffff1aff7812 */ /* 0x000fc8000782c0ff */
[----:B------:R-:W-:-:S13]  /*17b0*/  PLOP3.LUT P0, PT, P0, P1, PT, 0x2f, 0xf2 ;  /* 0x0000000000f2781c */ /* 0x000fda0000702577 */
[----:B------:R-:W-:Y:S05]  /*17c0*/  @P0 BRA `(.L_x_59) ;  /* 0x0000000400000947 */ /* 0x000fea0003800000 */
[----:B------:R-:W-:Y:S02]  /*17d0*/  ISETP.GE.AND P0, PT, R6, RZ, PT ;  /* 0x000000ff0600720c */ /* 0x000fe40003f06270 */
[----:B------:R-:W-:-:S11]  /*17e0*/  ISETP.GE.AND P1, PT, R8, RZ, PT ;  /* 0x000000ff0800720c */ /* 0x000fd60003f26270 */
[----:B------:R-:W-:Y:S01]  /*17f0*/  @P0 IMAD.MOV.U32 R27, RZ, RZ, RZ ;  /* 0x000000ffff1b0224 */ /* 0x000fe200078e00ff */
[----:B------:R-:W-:Y:S01]  /*1800*/  @!P0 MOV R27, 0xffffffc0 ;  /* 0xffffffc0001b8802 */ /* 0x000fe20000000f00 */
[----:B------:R-:W-:Y:S01]  /*1810*/  @!P0 FFMA R0, R0, 1.84467440737095516160e+19, RZ ;  /* 0x5f80000000008823 */ /* 0x000fe200000000ff */
[----:B------:R-:W-:-:S03]  /*1820*/  @!P1 FFMA R26, R10, 1.84467440737095516160e+19, RZ ;  /* 0x5f8000000a1a9823 */ /* 0x000fc600000000ff */
[----:B------:R-:W-:-:S07]  /*1830*/  @!P1 VIADD R27, R27, 0x40 ;  /* 0x000000401b1b9836 */ /* 0x000fce0000000000 */
.L_x_55:
[----:B------:R-:W-:Y:S01]  /*1840*/  LEA R6, R9, 0xc0800000, 0x17 ;  /* 0xc080000009067811 */ /* 0x000fe200078eb8ff */
[----:B------:R-:W-:Y:S01]  /*1850*/  VIADD R8, R7, 0xffffff81 ;  /* 0xffffff8107087836 */ /* 0x000fe20000000000 */
[----:B------:R-:W-:Y:S02]  /*1860*/  BSSY.RECONVERGENT B1, `(.L_x_60) ;  /* 0x0000035000017945 */ /* 0x000fe40003800200 */
[----:B------:R-:W-:Y:S02]  /*1870*/  IADD3 R26, PT, PT, -R6, R26, RZ ;  /* 0x0000001a061a7210 */ /* 0x000fe40007ffe1ff */
[----:B------:R-:W-:Y:S02]  /*1880*/  IADD3 R9, PT, PT, R8, 0x7f, -R9 ;  /* 0x0000007f08097810 */ /* 0x000fe40007ffe809 */
[----:B------:R0:W1:Y:S02]  /*1890*/  MUFU.RCP R6, R26 ;  /* 0x0000001a00067308 */ /* 0x0000640000001000 */
[----:B------:R-:W-:Y:S01]  /*18a0*/  IADD3 R27, PT, PT, R9, R27, RZ ;  /* 0x0000001b091b7210 */ /* 0x000fe20007ffe0ff */
[----:B0-----:R-:W-:-:S04]  /*18b0*/  FADD.FTZ R26, -R26, -RZ ;  /* 0x800000ff1a1a7221 */ /* 0x001fc80000010100 */
[----:B-1----:R-:W-:-:S04]  /*18c0*/  FFMA R7, R6, R26, 1 ;  /* 0x3f80000006077423 */ /* 0x002fc8000000001a */
[----:B------:R-:W-:Y:S01]  /*18d0*/  FFMA R6, R6, R7, R6 ;  /* 0x0000000706067223 */ /* 0x000fe20000000006 */
[----:B------:R-:W-:-:S04]  /*18e0*/  IMAD R7, R8, -0x800000, R0 ;  /* 0xff80000008077824 */ /* 0x000fc800078e0200 */
[----:B------:R-:W-:-:S04]  /*18f0*/  FFMA R0, R7, R6, RZ ;  /* 0x0000000607007223 */ /* 0x000fc800000000ff */
[----:B------:R-:W-:-:S04]  /*1900*/  FFMA R8, R26, R0, R7 ;  /* 0x000000001a087223 */ /* 0x000fc80000000007 */
[----:B------:R-:W-:-:S04]  /*1910*/  FFMA R8, R6, R8, R0 ;  /* 0x0000000806087223 */ /* 0x000fc80000000000 */
[----:B------:R-:W-:-:S04]  /*1920*/  FFMA R7, R26, R8, R7 ;  /* 0x000000081a077223 */ /* 0x000fc80000000007 */
[----:B------:R-:W-:-:S05]  /*1930*/  FFMA R0, R6, R7, R8 ;  /* 0x0000000706007223 */ /* 0x000fca0000000008 */
[----:B------:R-:W-:-:S04]  /*1940*/  SHF.R.U32.HI R26, RZ, 0x17, R0 ;  /* 0x00000017ff1a7819 */ /* 0x000fc80000011600 */
[----:B------:R-:W-:-:S05]  /*1950*/  LOP3.LUT R26, R26, 0xff, RZ, 0xc0, !PT ;  /* 0x000000ff1a1a7812 */ /* 0x000fca00078ec0ff */
[----:B------:R-:W-:-:S05]  /*1960*/  IMAD.IADD R9, R26, 0x1, R27 ;  /* 0x000000011a097824 */ /* 0x000fca00078e021b */
[----:B------:R-:W-:-:S04]  /*1970*/  IADD3 R26, PT, PT, R9, -0x1, RZ ;  /* 0xffffffff091a7810 */ /* 0x000fc80007ffe0ff */
[----:B------:R-:W-:-:S13]  /*1980*/  ISETP.GE.U32.AND P0, PT, R26, 0xfe, PT ;  /* 0x000000fe1a00780c */ /* 0x000fda0003f06070 */
[----:B------:R-:W-:Y:S05]  /*1990*/  @!P0 BRA `(.L_x_61) ;  /* 0x0000000000808947 */ /* 0x000fea0003800000 */
[----:B------:R-:W-:-:S13]  /*19a0*/  ISETP.GT.AND P0, PT, R9, 0xfe, PT ;  /* 0x000000fe0900780c */ /* 0x000fda0003f04270 */
[----:B------:R-:W-:Y:S05]  /*19b0*/  @P0 BRA `(.L_x_62) ;  /* 0x00000000006c0947 */ /* 0x000fea0003800000 */
[----:B------:R-:W-:-:S13]  /*19c0*/  ISETP.GE.AND P0, PT, R9, 0x1, PT ;  /* 0x000000010900780c */ /* 0x000fda0003f06270 */
[----:B------:R-:W-:Y:S05]  /*19d0*/  @P0 BRA `(.L_x_63) ;  /* 0x0000000000740947 */ /* 0x000fea0003800000 */
[----:B------:R-:W-:Y:S02]  /*19e0*/  ISETP.GE.AND P0, PT, R9, -0x18, PT ;  /* 0xffffffe80900780c */ /* 0x000fe40003f06270 */
[----:B------:R-:W-:-:S11]  /*19f0*/  LOP3.LUT R0, R0, 0x80000000, RZ, 0xc0, !PT ;  /* 0x8000000000007812 */ /* 0x000fd600078ec0ff */
[----:B------:R-:W-:Y:S05]  /*1a00*/  @!P0 BRA `(.L_x_63) ;  /* 0x0000000000688947 */ /* 0x000fea0003800000 */
[CCC-:B------:R-:W-:Y:S01]  /*1a10*/  FFMA.RZ R26, R6.reuse, R7.reuse, R8.reuse ;  /* 0x00000007061a7223 */ /* 0x1c0fe2000000c008 */
[CCC-:B------:R-:W-:Y:S01]  /*1a20*/  FFMA.RP R27, R6.reuse, R7.reuse, R8.reuse ;  /* 0x00000007061b7223 */ /* 0x1c0fe20000008008 */
[----:B------:R-:W-:Y:S01]  /*1a30*/  FFMA.RM R6, R6, R7, R8 ;  /* 0x0000000706067223 */ /* 0x000fe20000004008 */
[C---:B------:R-:W-:Y:S01]  /*1a40*/  VIADD R7, R9.reuse, 0x20 ;  /* 0x0000002009077836 */ /* 0x040fe20000000000 */
[C---:B------:R-:W-:Y:S02]  /*1a50*/  ISETP.NE.AND P2, PT, R9.reuse, RZ, PT ;  /* 0x000000ff0900720c */ /* 0x040fe40003f45270 */
[----:B------:R-:W-:Y:S02]  /*1a60*/  LOP3.LUT R8, R26, 0x7fffff, RZ, 0xc0, !PT ;  /* 0x007fffff1a087812 */ /* 0x000fe400078ec0ff */
[----:B------:R-:W-:Y:S02]  /*1a70*/  ISETP.NE.AND P1, PT, R9, RZ, PT ;  /* 0x000000ff0900720c */ /* 0x000fe40003f25270 */
[----:B------:R-:W-:-:S02]  /*1a80*/  LOP3.LUT R8, R8, 0x800000, RZ, 0xfc, !PT ;  /* 0x0080000008087812 */ /* 0x000fc400078efcff */
[----:B------:R-:W-:Y:S02]  /*1a90*/  IADD3 R9, PT, PT, -R9, RZ, RZ ;  /* 0x000000ff09097210 */ /* 0x000fe40007ffe1ff */
[----:B------:R-:W-:Y:S02]  /*1aa0*/  SHF.L.U32 R7, R8, R7, RZ ;  /* 0x0000000708077219 */ /* 0x000fe400000006ff */
[----:B------:R-:W-:Y:S02]  /*1ab0*/  FSETP.NEU.FTZ.AND P0, PT, R27, R6, PT ;  /* 0x000000061b00720b */ /* 0x000fe40003f1d000 */
[----:B------:R-:W-:Y:S02]  /*1ac0*/  SEL R9, R9, RZ, P2 ;  /* 0x000000ff09097207 */ /* 0x000fe40001000000 */
[----:B------:R-:W-:Y:S02]  /*1ad0*/  ISETP.NE.AND P1, PT, R7, RZ, P1 ;  /* 0x000000ff0700720c */ /* 0x000fe40000f25270 */
[----:B------:R-:W-:-:S02]  /*1ae0*/  SHF.R.U32.HI R9, RZ, R9, R8 ;  /* 0x00000009ff097219 */ /* 0x000fc40000011608 */
[----:B------:R-:W-:Y:S02]  /*1af0*/  PLOP3.LUT P0, PT, P0, P1, PT, 0xf8, 0x8f ;  /* 0x00000000008f781c */ /* 0x000fe40000703f70 */
[----:B------:R-:W-:Y:S02]  /*1b00*/  SHF.R.U32.HI R7, RZ, 0x1, R9 ;  /* 0x00000001ff077819 */ /* 0x000fe40000011609 */
[----:B------:R-:W-:-:S04]  /*1b10*/  SEL R6, RZ, 0x1, !P0 ;  /* 0x00000001ff067807 */ /* 0x000fc80004000000 */
[----:B------:R-:W-:-:S04]  /*1b20*/  LOP3.LUT R6, R6, 0x1, R7, 0xf8, !PT ;  /* 0x0000000106067812 */ /* 0x000fc800078ef807 */
[----:B------:R-:W-:-:S05]  /*1b30*/  LOP3.LUT R6, R6, R9, RZ, 0xc0, !PT ;  /* 0x0000000906067212 */ /* 0x000fca00078ec0ff */
[----:B------:R-:W-:-:S05]  /*1b40*/  IMAD.IADD R7, R7, 0x1, R6 ;  /* 0x0000000107077824 */ /* 0x000fca00078e0206 */
[----:B------:R-:W-:Y:S01]  /*1b50*/  LOP3.LUT R0, R7, R0, RZ, 0xfc, !PT ;  /* 0x0000000007007212 */ /* 0x000fe200078efcff */
[----:B------:R-:W-:Y:S06]  /*1b60*/  BRA `(.L_x_63) ;  /* 0x0000000000107947 */ /* 0x000fec0003800000 */
.L_x_62:
[----:B------:R-:W-:-:S04]  /*1b70*/  LOP3.LUT R0, R0, 0x80000000, RZ, 0xc0, !PT ;  /* 0x8000000000007812 */ /* 0x000fc800078ec0ff */
[----:B------:R-:W-:Y:S01]  /*1b80*/  LOP3.LUT R0, R0, 0x7f800000, RZ, 0xfc, !PT ;  /* 0x7f80000000007812 */ /* 0x000fe200078efcff */
[----:B------:R-:W-:Y:S06]  /*1b90*/  BRA `(.L_x_63) ;  /* 0x0000000000047947 */ /* 0x000fec0003800000 */
.L_x_61:
[----:B------:R-:W-:-:S07]  /*1ba0*/  LEA R0, R27, R0, 0x17 ;  /* 0x000000001b007211 */ /* 0x000fce00078eb8ff */
.L_x_63:
[----:B------:R-:W-:Y:S05]  /*1bb0*/  BSYNC.RECONVERGENT B1 ;  /* 0x0000000000017941 */ /* 0x000fea0003800200 */
.L_x_60:
[----:B------:R-:W-:Y:S05]  /*1bc0*/  BRA `(.L_x_64) ;  /* 0x0000000000207947 */ /* 0x000fea0003800000 */
.L_x_59:
[----:B------:R-:W-:-:S04]  /*1bd0*/  LOP3.LUT R0, R26, 0x80000000, R0, 0x48, !PT ;  /* 0x800000001a007812 */ /* 0x000fc800078e4800 */
[----:B------:R-:W-:Y:S01]  /*1be0*/  LOP3.LUT R0, R0, 0x7f800000, RZ, 0xfc, !PT ;  /* 0x7f80000000007812 */ /* 0x000fe200078efcff */
[----:B------:R-:W-:Y:S06]  /*1bf0*/  BRA `(.L_x_64) ;  /* 0x0000000000147947 */ /* 0x000fec0003800000 */
.L_x_58:
[----:B------:R-:W-:Y:S01]  /*1c00*/  LOP3.LUT R0, R26, 0x80000000, R0, 0x48, !PT ;  /* 0x800000001a007812 */ /* 0x000fe200078e4800 */
[----:B------:R-:W-:Y:S06]  /*1c10*/  BRA `(.L_x_64) ;  /* 0x00000000000c7947 */ /* 0x000fec0003800000 */
.L_x_57:
[----:B------:R-:W0:Y:S01]  /*1c20*/  MUFU.RSQ R0, -QNAN ;  /* 0xffc0000000007908 */ /* 0x000e220000001400 */
[----:B------:R-:W-:Y:S05]  /*1c30*/  BRA `(.L_x_64) ;  /* 0x0000000000047947 */ /* 0x000fea0003800000 */
.L_x_56:
[----:B------:R-:W-:-:S07]  /*1c40*/  FADD.FTZ R0, R0, R10 ;  /* 0x0000000a00007221 */ /* 0x000fce0000010000 */
.L_x_64:
[----:B------:R-:W-:Y:S05]  /*1c50*/  BSYNC.RECONVERGENT B0 ;  /* 0x0000000000007941 */ /* 0x000fea0003800200 */
.L_x_54:
[----:B------:R-:W-:Y:S02]  /*1c60*/  HFMA2 R7, -RZ, RZ, 0, 0 ;  /* 0x00000000ff077431 */ /* 0x000fe400000001ff */
[----:B------:R-:W-:-:S04]  /*1c70*/  IMAD.MOV.U32 R6, RZ, RZ, R24 ;  /* 0x000000ffff067224 */ /* 0x000fc800078e0018 */
[----:B0-----:R-:W-:Y:S05]  /*1c80*/  RET.REL.NODEC R6 `(backprop_mean_pool) ;  /* 0xffffffe006dc7950 */ /* 0x001fea0003c3ffff */
.L_x_65:
        /* <DEDUP_REMOVED lines=15> */
.L_x_192:


//--------------------- .text.backprop_sum_pool   --------------------------
	.section	.text.backprop_sum_pool,"ax",@progbits
	.align	128
        .global         backprop_sum_pool
        .type           backprop_sum_pool,@function
        .size           backprop_sum_pool,(.L_x_196 - backprop_sum_pool)
        .other          backprop_sum_pool,@"STO_CUDA_ENTRY STV_DEFAULT"
backprop_sum_pool:
.text.backprop_sum_pool:
        /* <DEDUP_REMOVED lines=11> */
[C---:B------:R-:W-:Y:S02]  /*00b0*/  LOP3.LUT R18, R10.reuse, 0xf, RZ, 0xc0, !PT ;  /* 0x0000000f0a127812 */ /* 0x040fe400078ec0ff */
[----:B------:R-:W-:Y:S02]  /*00c0*/  CS2R R8, SRZ ;  /* 0x0000000000087805 */ /* 0x000fe4000001ff00 */
[C---:B------:R-:W-:Y:S01]  /*00d0*/  LOP3.LUT R17, R10.reuse, 0x7, RZ, 0xc0, !PT ;  /* 0x000000070a117812 */ /* 0x040fe200078ec0ff */
[----:B------:R-:W1:Y:S01]  /*00e0*/  LDCU.64 UR6, c[0x0][0x358] ;  /* 0x00006b00ff0677ac */ /* 0x000e620008000a00 */
[----:B------:R-:W-:Y:S01]  /*00f0*/  LOP3.LUT R11, R10, 0x7ffffff0, RZ, 0xc0, !PT ;  /* 0x7ffffff00a0b7812 */ /* 0x000fe200078ec0ff */
[----:B------:R-:W-:Y:S01]  /*0100*/  VIADD R0, R18, 0xffffffff ;  /* 0xffffffff12007836 */ /* 0x000fe20000000000 */
[----:B------:R-:W-:Y:S01]  /*0110*/  LOP3.LUT R10, R10, 0x3, RZ, 0xc0, !PT ;  /* 0x000000030a0a7812 */ /* 0x000fe200078ec0ff */
[----:B------:R-:W-:Y:S01]  /*0120*/  VIADD R2, R17, 0xffffffff ;  /* 0xffffffff11027836 */ /* 0x000fe20000000000 */
[----:B------:R-:W2:Y:S01]  /*0130*/  LDCU UR5, c[0x0][0x398] ;  /* 0x00007300ff0577ac */ /* 0x000ea20008000800 */
[----:B------:R-:W-:Y:S01]  /*0140*/  IMAD.MOV R6, RZ, RZ, -R11 ;  /* 0x000000ffff067224 */ /* 0x000fe200078e0a0b */
[----:B------:R-:W-:-:S02]  /*0150*/  ISETP.GE.U32.AND P0, PT, R0, 0x7, PT ;  /* 0x000000070000780c */ /* 0x000fc40003f06070 */
[----:B------:R-:W-:Y:S01]  /*0160*/  ISETP.GE.U32.AND P1, PT, R2, 0x3, PT ;  /* 0x000000030200780c */ /* 0x000fe20003f26070 */
[----:B0-----:R-:W-:-:S12]  /*0170*/  IMAD R7, R7, UR4, RZ ;  /* 0x0000000407077c24 */ /* 0x001fd8000f8e02ff */
.L_x_74:
[----:B0-----:R-:W0:Y:S01]  /*0180*/  LDCU UR4, c[0x0][0x398] ;  /* 0x00007300ff0477ac */ /* 0x001e220008000800 */
[----:B------:R-:W-:Y:S01]  /*0190*/  BSSY.RECONVERGENT B0, `(.L_x_66) ;  /* 0x000000f000007945 */ /* 0x000fe20003800200 */
[----:B0-----:R-:W-:-:S13]  /*01a0*/  ISETP.GE.AND P2, PT, R9, UR4, PT ;  /* 0x0000000409007c0c */ /* 0x001fda000bf46270 */
[----:B-1234-:R-:W-:Y:S05]  /*01b0*/  @P2 BRA `(.L_x_67) ;  /* 0x0000000000302947 */ /* 0x01efea0003800000 */
[----:B------:R-:W0:Y:S08]  /*01c0*/  LDC R0, c[0x0][0x398] ;  /* 0x0000e600ff007b82 */ /* 0x000e300000000800 */
[----:B------:R-:W3:Y:S02]  /*01d0*/  LDC.64 R2, c[0x0][0x390] ;  /* 0x0000e400ff027b82 */ /* 0x000ee40000000a00 */
.L_x_68:
[----:B---3--:R-:W-:-:S06]  /*01e0*/  IMAD.WIDE R4, R9, 0x4, R2 ;  /* 0x0000000409047825 */ /* 0x008fcc00078e0202 */
[----:B-1----:R-:W3:Y:S02]  /*01f0*/  LDG.E R5, desc[UR6][R4.64] ;  /* 0x0000000604057981 */ /* 0x002ee4000c1e1900 */
[----:B---3--:R-:W-:-:S05]  /*0200*/  IMAD.IADD R13, R8, 0x1, R5 ;  /* 0x00000001080d7824 */ /* 0x008fca00078e0205 */
[----:B------:R-:W-:-:S13]  /*0210*/  ISETP.GE.AND P2, PT, R13, R12, PT ;  /* 0x0000000c0d00720c */ /* 0x000fda0003f46270 */
[----:B------:R-:W-:Y:S05]  /*0220*/  @P2 BRA `(.L_x_67) ;  /* 0x0000000000142947 */ /* 0x000fea0003800000 */
[----:B------:R-:W-:Y:S02]  /*0230*/  VIADD R9, R9, 0x1 ;  /* 0x0000000109097836 */ /* 0x000fe40000000000 */
[----:B------:R-:W-:-:S03]  /*0240*/  IMAD.MOV.U32 R8, RZ, RZ, R13 ;  /* 0x000000ffff087224 */ /* 0x000fc600078e000d */
[----:B--2---:R-:W-:-:S13]  /*0250*/  ISETP.NE.AND P2, PT, R9, UR5, PT ;  /* 0x0000000509007c0c */ /* 0x004fda000bf45270 */
[----:B------:R-:W-:Y:S05]  /*0260*/  @P2 BRA `(.L_x_68) ;  /* 0xfffffffc00dc2947 */ /* 0x000fea000383ffff */
[----:B0-----:R-:W-:-:S07]  /*0270*/  IMAD.MOV.U32 R9, RZ, RZ, R0 ;  /* 0x000000ffff097224 */ /* 0x001fce00078e0000 */
.L_x_67:
[----:B-12---:R-:W-:Y:S05]  /*0280*/  BSYNC.RECONVERGENT B0 ;  /* 0x0000000000007941 */ /* 0x006fea0003800200 */
.L_x_66:
[----:B------:R-:W1:Y:S01]  /*0290*/  LDCU UR4, c[0x0][0x3a0] ;  /* 0x00007400ff0477ac */ /* 0x000e620008000800 */
[----:B------:R-:W-:Y:S01]  /*02a0*/  IMAD.MOV.U32 R16, RZ, RZ, RZ ;  /* 0x000000ffff107224 */ /* 0x000fe200078e00ff */
[----:B-1----:R-:W-:Y:S02]  /*02b0*/  UISETP.GE.U32.AND UP0, UPT, UR4, 0x10, UPT ;  /* 0x000000100400788c */ /* 0x002fe4000bf06070 */
[----:B------:R-:W-:Y:S02]  /*02c0*/  IMAD R13, R12, UR4, RZ ;  /* 0x000000040c0d7c24 */ /* 0x000fe4000f8e02ff */
[----:B------:R-:W-:-:S03]  /*02d0*/  IMAD R15, R9, UR4, RZ ;  /* 0x00000004090f7c24 */ /* 0x000fc6000f8e02ff */
[----:B0-----:R-:W-:Y:S02]  /*02e0*/  SHF.R.S32.HI R0, RZ, 0x1f, R13 ;  /* 0x0000001fff007819 */ /* 0x001fe4000001140d */
[----:B------:R-:W-:Y:S01]  /*02f0*/  SHF.R.S32.HI R14, RZ, 0x1f, R15 ;  /* 0x0000001fff0e7819 */ /* 0x000fe2000001140f */
[----:B------:R-:W-:Y:S06]  /*0300*/  BRA.U !UP0, `(.L_x_69) ;  /* 0x0000000108d87547 */ /* 0x000fec000b800000 */
[----:B------:R-:W0:Y:S01]  /*0310*/  LDCU.128 UR8, c[0x0][0x380] ;  /* 0x00007000ff0877ac */ /* 0x000e220008000c00 */
[----:B------:R-:W-:Y:S01]  /*0320*/  IMAD.MOV.U32 R16, RZ, RZ, R6 ;  /* 0x000000ffff107224 */ /* 0x000fe200078e0006 */
[----:B0-----:R-:W-:Y:S02]  /*0330*/  LEA R22, P2, R15, UR10, 0x2 ;  /* 0x0000000a0f167c11 */ /* 0x001fe4000f8410ff */
[----:B------:R-:W-:Y:S02]  /*0340*/  LEA R20, P4, R13, UR8, 0x2 ;  /* 0x000000080d147c11 */ /* 0x000fe4000f8810ff */
[----:B------:R-:W-:Y:S02]  /*0350*/  IADD3 R22, P3, PT, R22, 0x20, RZ ;  /* 0x0000002016167810 */ /* 0x000fe40007f7e0ff */
[----:B------:R-:W-:Y:S02]  /*0360*/  IADD3 R20, P5, PT, R20, 0x20, RZ ;  /* 0x0000002014147810 */ /* 0x000fe40007fbe0ff */
[----:B------:R-:W-:-:S02]  /*0370*/  LEA.HI.X R19, R15, UR11, R14, 0x2, P2 ;  /* 0x0000000b0f137c11 */ /* 0x000fc400090f140e */
[----:B------:R-:W-:-:S03]  /*0380*/  LEA.HI.X R27, R13, UR9, R0, 0x2, P4 ;  /* 0x000000090d1b7c11 */ /* 0x000fc6000a0f1400 */
[----:B------:R-:W-:Y:S02]  /*0390*/  IMAD.X R19, RZ, RZ, R19, P3 ;  /* 0x000000ffff137224 */ /* 0x000fe400018e0613 */
[----:B------:R-:W-:-:S07]  /*03a0*/  IMAD.X R27, RZ, RZ, R27, P5 ;  /* 0x000000ffff1b7224 */ /* 0x000fce00028e061b */
.L_x_70:
[----:B------:R-:W-:Y:S02]  /*03b0*/  IMAD.MOV.U32 R2, RZ, RZ, R22 ;  /* 0x000000ffff027224 */ /* 0x000fe400078e0016 */
[----:B------:R-:W-:-:S05]  /*03c0*/  IMAD.MOV.U32 R3, RZ, RZ, R19 ;  /* 0x000000ffff037224 */ /* 0x000fca00078e0013 */
[----:B------:R-:W2:Y:S01]  /*03d0*/  LDG.E R19, desc[UR6][R2.64+-0x20] ;  /* 0xffffe00602137981 */ /* 0x000ea2000c1e1900 */
[----:B-1----:R-:W-:Y:S02]  /*03e0*/  IMAD.MOV.U32 R4, RZ, RZ, R20 ;  /* 0x000000ffff047224 */ /* 0x002fe400078e0014 */
[----:B------:R-:W-:-:S05]  /*03f0*/  IMAD.MOV.U32 R5, RZ, RZ, R27 ;  /* 0x000000ffff057224 */ /* 0x000fca00078e001b */
[----:B--2---:R0:W-:Y:S04]  /*0400*/  STG.E desc[UR6][R4.64+-0x20], R19 ;  /* 0xffffe01304007986 */ /* 0x0041e8000c101906 */
[----:B------:R-:W2:Y:S04]  /*0410*/  LDG.E R21, desc[UR6][R2.64+-0x1c] ;  /* 0xffffe40602157981 */ /* 0x000ea8000c1e1900 */
[----:B--2---:R1:W-:Y:S04]  /*0420*/  STG.E desc[UR6][R4.64+-0x1c], R21 ;  /* 0xffffe41504007986 */ /* 0x0043e8000c101906 */
[----:B------:R-:W2:Y:S04]  /*0430*/  LDG.E R23, desc[UR6][R2.64+-0x18] ;  /* 0xffffe80602177981 */ /* 0x000ea8000c1e1900 */
[----:B--2---:R2:W-:Y:S04]  /*0440*/  STG.E desc[UR6][R4.64+-0x18], R23 ;  /* 0xffffe81704007986 */ /* 0x0045e8000c101906 */
[----:B------:R-:W3:Y:S04]  /*0450*/  LDG.E R25, desc[UR6][R2.64+-0x14] ;  /* 0xffffec0602197981 */ /* 0x000ee8000c1e1900 */
[----:B---3--:R3:W-:Y:S04]  /*0460*/  STG.E desc[UR6][R4.64+-0x14], R25 ;  /* 0xffffec1904007986 */ /* 0x0087e8000c101906 */
[----:B------:R-:W4:Y:S04]  /*0470*/  LDG.E R27, desc[UR6][R2.64+-0x10] ;  /* 0xfffff006021b7981 */ /* 0x000f28000c1e1900 */
[----:B----4-:R4:W-:Y:S04]  /*0480*/  STG.E desc[UR6][R4.64+-0x10], R27 ;  /* 0xfffff01b04007986 */ /* 0x0109e8000c101906 */
[----:B------:R-:W5:Y:S04]  /*0490*/  LDG.E R29, desc[UR6][R2.64+-0xc] ;  /* 0xfffff406021d7981 */ /* 0x000f68000c1e1900 */
[----:B-----5:R5:W-:Y:S04]  /*04a0*/  STG.E desc[UR6][R4.64+-0xc], R29 ;  /* 0xfffff41d04007986 */ /* 0x020be8000c101906 */
[----:B0-----:R-:W2:Y:S04]  /*04b0*/  LDG.E R19, desc[UR6][R2.64+-0x8] ;  /* 0xfffff80602137981 */ /* 0x001ea8000c1e1900 */
[----:B--2---:R0:W-:Y:S04]  /*04c0*/  STG.E desc[UR6][R4.64+-0x8], R19 ;  /* 0xfffff81304007986 */ /* 0x0041e8000c101906 */
[----:B-1----:R-:W2:Y:S04]  /*04d0*/  LDG.E R21, desc[UR6][R2.64+-0x4] ;  /* 0xfffffc0602157981 */ /* 0x002ea8000c1e1900 */
[----:B--2---:R1:W-:Y:S04]  /*04e0*/  STG.E desc[UR6][R4.64+-0x4], R21 ;  /* 0xfffffc1504007986 */ /* 0x0043e8000c101906 */
[----:B------:R-:W2:Y:S04]  /*04f0*/  LDG.E R23, desc[UR6][R2.64] ;  /* 0x0000000602177981 */ /* 0x000ea8000c1e1900 */
[----:B--2---:R2:W-:Y:S04]  /*0500*/  STG.E desc[UR6][R4.64], R23 ;  /* 0x0000001704007986 */ /* 0x0045e8000c101906 */
[----:B---3--:R-:W3:Y:S04]  /*0510*/  LDG.E R25, desc[UR6][R2.64+0x4] ;  /* 0x0000040602197981 */ /* 0x008ee8000c1e1900 */
[----:B---3--:R3:W-:Y:S04]  /*0520*/  STG.E desc[UR6][R4.64+0x4], R25 ;  /* 0x0000041904007986 */ /* 0x0087e8000c101906 */
[----:B----4-:R-:W4:Y:S04]  /*0530*/  LDG.E R27, desc[UR6][R2.64+0x8] ;  /* 0x00000806021b7981 */ /* 0x010f28000c1e1900 */
[----:B----4-:R-:W-:Y:S04]  /*0540*/  STG.E desc[UR6][R4.64+0x8], R27 ;  /* 0x0000081b04007986 */ /* 0x010fe8000c101906 */
[----:B-----5:R-:W4:Y:S04]  /*0550*/  LDG.E R29, desc[UR6][R2.64+0xc] ;  /* 0x00000c06021d7981 */ /* 0x020f28000c1e1900 */
[----:B----4-:R-:W-:Y:S04]  /*0560*/  STG.E desc[UR6][R4.64+0xc], R29 ;  /* 0x00000c1d04007986 */ /* 0x010fe8000c101906 */
[----:B0-----:R-:W4:Y:S04]  /*0570*/  LDG.E R19, desc[UR6][R2.64+0x10] ;  /* 0x0000100602137981 */ /* 0x001f28000c1e1900 */
[----:B----4-:R0:W-:Y:S04]  /*0580*/  STG.E desc[UR6][R4.64+0x10], R19 ;  /* 0x0000101304007986 */ /* 0x0101e8000c101906 */
[----:B-1----:R-:W4:Y:S04]  /*0590*/  LDG.E R21, desc[UR6][R2.64+0x14] ;  /* 0x0000140602157981 */ /* 0x002f28000c1e1900 */
[----:B----4-:R1:W-:Y:S04]  /*05a0*/  STG.E desc[UR6][R4.64+0x14], R21 ;  /* 0x0000141504007986 */ /* 0x0103e8000c101906 */
[----:B--2---:R-:W2:Y:S04]  /*05b0*/  LDG.E R23, desc[UR6][R2.64+0x18] ;  /* 0x0000180602177981 */ /* 0x004ea8000c1e1900 */
[----:B--2---:R1:W-:Y:S04]  /*05c0*/  STG.E desc[UR6][R4.64+0x18], R23 ;  /* 0x0000181704007986 */ /* 0x0043e8000c101906 */
[----:B---3--:R-:W2:Y:S01]  /*05d0*/  LDG.E R25, desc[UR6][R2.64+0x1c] ;  /* 0x00001c0602197981 */ /* 0x008ea2000c1e1900 */
[----:B------:R-:W-:Y:S01]  /*05e0*/  VIADD R16, R16, 0x10 ;  /* 0x0000001010107836 */ /* 0x000fe20000000000 */
[----:B------:R-:W-:-:S02]  /*05f0*/  IADD3 R22, P3, PT, R2, 0x40, RZ ;  /* 0x0000004002167810 */ /* 0x000fc40007f7e0ff */
[----:B------:R-:W-:Y:S02]  /*0600*/  IADD3 R20, P4, PT, R4, 0x40, RZ ;  /* 0x0000004004147810 */ /* 0x000fe40007f9e0ff */
[----:B------:R-:W-:Y:S01]  /*0610*/  ISETP.NE.AND P2, PT, R16, RZ, PT ;  /* 0x000000ff1000720c */ /* 0x000fe20003f45270 */
[----:B0-----:R-:W-:Y:S02]  /*0620*/  IMAD.X R19, RZ, RZ, R3, P3 ;  /* 0x000000ffff137224 */ /* 0x001fe400018e0603 */
[----:B------:R-:W-:Y:S01]  /*0630*/  IMAD.X R27, RZ, RZ, R5, P4 ;  /* 0x000000ffff1b7224 */ /* 0x000fe200020e0605 */
[----:B--2---:R1:W-:Y:S09]  /*0640*/  STG.E desc[UR6][R4.64+0x1c], R25 ;  /* 0x00001c1904007986 */ /* 0x0043f2000c101906 */
[----:B------:R-:W-:Y:S05]  /*0650*/  @P2 BRA `(.L_x_70) ;  /* 0xfffffffc00542947 */ /* 0x000fea000383ffff */
[----:B------:R-:W-:-:S07]  /*0660*/  IMAD.MOV.U32 R16, RZ, RZ, R11 ;  /* 0x000000ffff107224 */ /* 0x000fce00078e000b */
.L_x_69:
[----:B------:R-:W-:-:S13]  /*0670*/  ISETP.NE.AND P2, PT, R18, RZ, PT ;  /* 0x000000ff1200720c */ /* 0x000fda0003f45270 */
[----:B------:R-:W-:Y:S05]  /*0680*/  @!P2 BRA `(.L_x_71) ;  /* 0x000000040014a947 */ /* 0x000fea0003800000 */
[----:B------:R-:W-:Y:S01]  /*0690*/  ISETP.NE.AND P2, PT, R17, RZ, PT ;  /* 0x000000ff1100720c */ /* 0x000fe20003f45270 */
[----:B------:R-:W-:-:S12]  /*06a0*/  @!P0 BRA `(.L_x_72) ;  /* 0x0000000000688947 */ /* 0x000fd80003800000 */
[----:B------:R-:W0:Y:S01]  /*06b0*/  LDCU.128 UR8, c[0x0][0x380] ;  /* 0x00007000ff0877ac */ /* 0x000e220008000c00 */
[----:B------:R-:W-:-:S05]  /*06c0*/  IADD3 R3, P3, PT, R15, R16, RZ ;  /* 0x000000100f037210 */ /* 0x000fca0007f7e0ff */
[----:B-1----:R-:W-:Y:S01]  /*06d0*/  IMAD.X R4, RZ, RZ, R14, P3 ;  /* 0x000000ffff047224 */ /* 0x002fe200018e060e */
[----:B0-----:R-:W-:-:S04]  /*06e0*/  LEA R2, P4, R3, UR10, 0x2 ;  /* 0x0000000a03027c11 */ /* 0x001fc8000f8810ff */
[----:B------:R-:W-:-:S05]  /*06f0*/  LEA.HI.X R3, R3, UR11, R4, 0x2, P4 ;  /* 0x0000000b03037c11 */ /* 0x000fca000a0f1404 */
[----:B------:R-:W2:Y:S01]  /*0700*/  LDG.E R19, desc[UR6][R2.64] ;  /* 0x0000000602137981 */ /* 0x000ea2000c1e1900 */
[----:B------:R-:W-:-:S04]  /*0710*/  IADD3 R5, P3, PT, R13, R16, RZ ;  /* 0x000000100d057210 */ /* 0x000fc80007f7e0ff */
[----:B------:R-:W-:Y:S01]  /*0720*/  LEA R4, P4, R5, UR8, 0x2 ;  /* 0x0000000805047c11 */ /* 0x000fe2000f8810ff */
[----:B------:R-:W-:-:S05]  /*0730*/  IMAD.X R20, RZ, RZ, R0, P3 ;  /* 0x000000ffff147224 */ /* 0x000fca00018e0600 */
[----:B------:R-:W-:-:S05]  /*0740*/  LEA.HI.X R5, R5, UR9, R20, 0x2, P4 ;  /* 0x0000000905057c11 */ /* 0x000fca000a0f1414 */
[----:B--2---:R0:W-:Y:S04]  /*0750*/  STG.E desc[UR6][R4.64], R19 ;  /* 0x0000001304007986 */ /* 0x0041e8000c101906 */
[----:B------:R-:W2:Y:S04]  /*0760*/  LDG.E R21, desc[UR6][R2.64+0x4] ;  /* 0x0000040602157981 */ /* 0x000ea8000c1e1900 */
[----:B--2---:R1:W-:Y:S04]  /*0770*/  STG.E desc[UR6][R4.64+0x4], R21 ;  /* 0x0000041504007986 */ /* 0x0043e8000c101906 */
[----:B------:R-:W2:Y:S04]  /*0780*/  LDG.E R23, desc[UR6][R2.64+0x8] ;  /* 0x0000080602177981 */ /* 0x000ea8000c1e1900 */
[----:B--2---:R2:W-:Y:S04]  /*0790*/  STG.E desc[UR6][R4.64+0x8], R23 ;  /* 0x0000081704007986 */ /* 0x0045e8000c101906 */
[----:B------:R-:W3:Y:S04]  /*07a0*/  LDG.E R25, desc[UR6][R2.64+0xc] ;  /* 0x00000c0602197981 */ /* 0x000ee8000c1e1900 */
[----:B---3--:R2:W-:Y:S04]  /*07b0*/  STG.E desc[UR6][R4.64+0xc], R25 ;  /* 0x00000c1904007986 */ /* 0x0085e8000c101906 */
[----:B------:R-:W3:Y:S04]  /*07c0*/  LDG.E R27, desc[UR6][R2.64+0x10] ;  /* 0x00001006021b7981 */ /* 0x000ee8000c1e1900 */
[----:B---3--:R2:W-:Y:S04]  /*07d0*/  STG.E desc[UR6][R4.64+0x10], R27 ;  /* 0x0000101b04007986 */ /* 0x0085e8000c101906 */
[----:B------:R-:W3:Y:S04]  /*07e0*/  LDG.E R29, desc[UR6][R2.64+0x14] ;  /* 0x00001406021d7981 */ /* 0x000ee8000c1e1900 */
[----:B---3--:R2:W-:Y:S04]  /*07f0*/  STG.E desc[UR6][R4.64+0x14], R29 ;  /* 0x0000141d04007986 */ /* 0x0085e8000c101906 */
[----:B0-----:R-:W3:Y:S04]  /*0800*/  LDG.E R19, desc[UR6][R2.64+0x18] ;  /* 0x0000180602137981 */ /* 0x001ee8000c1e1900 */
[----:B---3--:R2:W-:Y:S04]  /*0810*/  STG.E desc[UR6][R4.64+0x18], R19 ;  /* 0x0000181304007986 */ /* 0x0085e8000c101906 */
[----:B-1----:R-:W3:Y:S01]  /*0820*/  LDG.E R21, desc[UR6][R2.64+0x1c] ;  /* 0x00001c0602157981 */ /* 0x002ee2000c1e1900 */
[----:B------:R-:W-:-:S03]  /*0830*/  VIADD R16, R16, 0x8 ;  /* 0x0000000810107836 */ /* 0x000fc60000000000 */
[----:B---3--:R2:W-:Y:S04]  /*0840*/  STG.E desc[UR6][R4.64+0x1c], R21 ;  /* 0x00001c1504007986 */ /* 0x0085e8000c101906 */
.L_x_72:
[----:B------:R-:W-:Y:S05]  /*0850*/  @!P2 BRA `(.L_x_71) ;  /* 0x0000000000a0a947 */ /* 0x000fea0003800000 */
[----:B------:R-:W-:Y:S01]  /*0860*/  ISETP.NE.AND P2, PT, R10, RZ, PT ;  /* 0x000000ff0a00720c */ /* 0x000fe20003f45270 */
[----:B------:R-:W-:-:S12]  /*0870*/  @!P1 BRA `(.L_x_73) ;  /* 0x0000000000489947 */ /* 0x000fd80003800000 */
[----:B------:R-:W0:Y:S01]  /*0880*/  LDCU.128 UR8, c[0x0][0x380] ;  /* 0x00007000ff0877ac */ /* 0x000e220008000c00 */
[----:B------:R-:W-:-:S05]  /*0890*/  IADD3 R3, P3, PT, R15, R16, RZ ;  /* 0x000000100f037210 */ /* 0x000fca0007f7e0ff */
[----:B-12---:R-:W-:Y:S01]  /*08a0*/  IMAD.X R4, RZ, RZ, R14, P3 ;  /* 0x000000ffff047224 */ /* 0x006fe200018e060e */
        /* <DEDUP_REMOVED lines=12> */
[----:B------:R-:W2:Y:S01]  /*0970*/  LDG.E R25, desc[UR6][R2.64+0xc] ;  /* 0x00000c0602197981 */ /* 0x000ea2000c1e1900 */
[----:B------:R-:W-:-:S03]  /*0980*/  VIADD R16, R16, 0x4 ;  /* 0x0000000410107836 */ /* 0x000fc60000000000 */
[----:B--2---:R0:W-:Y:S04]  /*0990*/  STG.E desc[UR6][R4.64+0xc], R25 ;  /* 0x00000c1904007986 */ /* 0x0041e8000c101906 */
.L_x_73:
[----:B------:R-:W-:Y:S05]  /*09a0*/  @!P2 BRA `(.L_x_71) ;  /* 0x00000000004ca947 */ /* 0x000fea0003800000 */
[----:B------:R-:W3:Y:S01]  /*09b0*/  LDCU.128 UR8, c[0x0][0x380] ;  /* 0x00007000ff0877ac */ /* 0x000ee20008000c00 */
[----:B------:R-:W-:-:S05]  /*09c0*/  IADD3 R15, P2, PT, R15, R16, RZ ;  /* 0x000000100f0f7210 */ /* 0x000fca0007f5e0ff */
[----:B------:R-:W-:Y:S01]  /*09d0*/  IMAD.X R14, RZ, RZ, R14, P2 ;  /* 0x000000ffff0e7224 */ /* 0x000fe200010e060e */
[----:B---3--:R-:W-:-:S04]  /*09e0*/  LEA R2, P3, R15, UR10, 0x2 ;  /* 0x0000000a0f027c11 */ /* 0x008fc8000f8610ff */
[----:B------:R-:W-:-:S05]  /*09f0*/  LEA.HI.X R3, R15, UR11, R14, 0x2, P3 ;  /* 0x0000000b0f037c11 */ /* 0x000fca00098f140e */
[----:B------:R-:W3:Y:S01]  /*0a00*/  LDG.E R15, desc[UR6][R2.64] ;  /* 0x00000006020f7981 */ /* 0x000ee2000c1e1900 */
[----:B------:R-:W-:-:S04]  /*0a10*/  IADD3 R13, P2, PT, R13, R16, RZ ;  /* 0x000000100d0d7210 */ /* 0x000fc80007f5e0ff */
[----:B012---:R-:W-:Y:S01]  /*0a20*/  LEA R4, P3, R13, UR8, 0x2 ;  /* 0x000000080d047c11 */ /* 0x007fe2000f8610ff */
[----:B------:R-:W-:Y:S01]  /*0a30*/  IMAD.X R0, RZ, RZ, R0, P2 ;  /* 0x000000ffff007224 */ /* 0x000fe200010e0600 */
[----:B------:R-:W-:-:S04]  /*0a40*/  ISETP.NE.AND P2, PT, R10, 0x1, PT ;  /* 0x000000010a00780c */ /* 0x000fc80003f45270 */
[----:B------:R-:W-:-:S05]  /*0a50*/  LEA.HI.X R5, R13, UR9, R0, 0x2, P3 ;  /* 0x000000090d057c11 */ /* 0x000fca00098f1400 */
[----:B---3--:R3:W-:Y:S04]  /*0a60*/  STG.E desc[UR6][R4.64], R15 ;  /* 0x0000000f04007986 */ /* 0x0087e8000c101906 */
[----:B------:R-:W-:Y:S05]  /*0a70*/  @!P2 BRA `(.L_x_71) ;  /* 0x000000000018a947 */ /* 0x000fea0003800000 */
[----:B------:R-:W2:Y:S01]  /*0a80*/  LDG.E R13, desc[UR6][R2.64+0x4] ;  /* 0x00000406020d7981 */ /* 0x000ea2000c1e1900 */
[----:B------:R-:W-:-:S03]  /*0a90*/  ISETP.NE.AND P2, PT, R10, 0x2, PT ;  /* 0x000000020a00780c */ /* 0x000fc60003f45270 */
[----:B--2---:R4:W-:Y:S10]  /*0aa0*/  STG.E desc[UR6][R4.64+0x4], R13 ;  /* 0x0000040d04007986 */ /* 0x0049f4000c101906 */
[----:B------:R-:W-:Y:S05]  /*0ab0*/  @!P2 BRA `(.L_x_71) ;  /* 0x000000000008a947 */ /* 0x000fea0003800000 */
[----:B------:R-:W2:Y:S04]  /*0ac0*/  LDG.E R3, desc[UR6][R2.64+0x8] ;  /* 0x0000080602037981 */ /* 0x000ea8000c1e1900 */
[----:B--2---:R0:W-:Y:S02]  /*0ad0*/  STG.E desc[UR6][R4.64+0x8], R3 ;  /* 0x0000080304007986 */ /* 0x0041e4000c101906 */
.L_x_71:
[----:B------:R-:W5:Y:S01]  /*0ae0*/  LDCU UR4, c[0x0][0x39c] ;  /* 0x00007380ff0477ac */ /* 0x000f620008000800 */
[----:B------:R-:W-:-:S05]  /*0af0*/  IMAD.IADD R12, R7, 0x1, R12 ;  /* 0x00000001070c7824 */ /* 0x000fca00078e020c */
[----:B-----5:R-:W-:-:S13]  /*0b00*/  ISETP.GE.AND P2, PT, R12, UR4, PT ;  /* 0x000000040c007c0c */ /* 0x020fda000bf46270 */
[----:B------:R-:W-:Y:S05]  /*0b10*/  @!P2 BRA `(.L_x_74) ;  /* 0xfffffff40098a947 */ /* 0x000fea000383ffff */
[----:B------:R-:W-:Y:S05]  /*0b20*/  EXIT ;  /* 0x000000000000794d */ /* 0x000fea0003800000 */
.L_x_75:
        /* <DEDUP_REMOVED lines=13> */
.L_x_196:


//--------------------- .text.backprop_mish       --------------------------
	.section	.text.backprop_mish,"ax",@progbits
	.align	128
        .global         backprop_mish
        .type           backprop_mish,@function
        .size           backprop_mish,(.L_x_193 - backprop_mish)
        .other          backprop_mish,@"STO_CUDA_ENTRY STV_DEFAULT"
backprop_mish:
.text.backprop_mish:
[----:B------:R-:W-:Y:S01]  /*0000*/  LDC R1, c[0x0][0x37c] ;  /* 0x0000df00ff017b82 */ /* 0x000fe20000000800 */
[----:B------:R-:W0:Y:S07]  /*0010*/  S2R R13, SR_TID.X ;  /* 0x00000000000d7919 */ /* 0x000e2e0000002100 */
[----:B------:R-:W0:Y:S01]  /*0020*/  S2UR UR4, SR_CTAID.X ;  /* 0x00000000000479c3 */ /* 0x000e220000002500 */
[----:B------:R-:W1:Y:S07]  /*0030*/  LDCU UR5, c[0x0][0x39c] ;  /* 0x00007380ff0577ac */ /* 0x000e6e0008000800 */
[----:B------:R-:W0:Y:S02]  /*0040*/  LDC R10, c[0x0][0x360] ;  /* 0x0000d800ff0a7b82 */ /* 0x000e240000000800 */
[----:B0-----:R-:W-:-:S05]  /*0050*/  IMAD R13, R10, UR4, R13 ;  /* 0x000000040a0d7c24 */ /* 0x001fca000f8e020d */
[----:B-1----:R-:W-:-:S13]  /*0060*/  ISETP.GE.AND P0, PT, R13, UR5, PT ;  /* 0x000000050d007c0c */ /* 0x002fda000bf06270 */
[----:B------:R-:W-:Y:S05]  /*0070*/  @P0 EXIT ;  /* 0x000000000000094d */ /* 0x000fea0003800000 */
[----:B------:R-:W0:Y:S01]  /*0080*/  LDC.64 R4, c[0x0][0x388] ;  /* 0x0000e200ff047b82 */ /* 0x000e220000000a00 */
[----:B------:R-:W1:Y:S01]  /*0090*/  LDCU UR4, c[0x0][0x370] ;  /* 0x00006e00ff0477ac */ /* 0x000e620008000800 */
[----:B------:R-:W2:Y:S06]  /*00a0*/  LDCU.64 UR6, c[0x0][0x358] ;  /* 0x00006b00ff0677ac */ /* 0x000eac0008000a00 */
[----:B------:R-:W3:Y:S01]  /*00b0*/  LDC.64 R6, c[0x0][0x390] ;  /* 0x0000e400ff067b82 */ /* 0x000ee20000000a00 */
[----:B------:R-:W4:Y:S07]  /*00c0*/  LDCU.64 UR8, c[0x0][0x398] ;  /* 0x00007300ff0877ac */ /* 0x000f2e0008000a00 */
[----:B------:R-:W0:Y:S01]  /*00d0*/  LDC.64 R8, c[0x0][0x380] ;  /* 0x0000e000ff087b82 */ /* 0x000e220000000a00 */
[----:B-1----:R-:W-:-:S07]  /*00e0*/  IMAD R10, R10, UR4, RZ ;  /* 0x000000040a0a7c24 */ /* 0x002fce000f8e02ff */
.L_x_83:
[----:B---3--:R-:W-:-:S06]  /*00f0*/  IMAD.WIDE R18, R13, 0x4, R6 ;  /* 0x000000040d127825 */ /* 0x008fcc00078e0206 */
[----:B--2---:R-:W2:Y:S01]  /*0100*/  LDG.E R18, desc[UR6][R18.64] ;  /* 0x0000000612127981 */ /* 0x004ea2000c1e1900 */
[-C--:B------:R-:W-:Y:S01]  /*0110*/  MOV R11, R13.reuse ;  /* 0x0000000d000b7202 */ /* 0x080fe20000000f00 */
[----:B------:R-:W-:Y:S01]  /*0120*/  BSSY.RECONVERGENT B0, `(.L_x_76) ;  /* 0x000008c000007945 */ /* 0x000fe20003800200 */
[----:B------:R-:W-:-:S04]  /*0130*/  IADD3 R13, PT, PT, R10, R13, RZ ;  /* 0x0000000d0a0d7210 */ /* 0x000fc80007ffe0ff */
[----:B----4-:R-:W-:Y:S02]  /*0140*/  ISETP.GE.AND P1, PT, R13, UR9, PT ;  /* 0x000000090d007c0c */ /* 0x010fe4000bf26270 */
[----:B--2---:R-:W-:-:S13]  /*0150*/  FSETP.GE.AND P0, PT, R18, UR8, PT ;  /* 0x0000000812007c0b */ /* 0x004fda000bf06000 */
[----:B-1----:R-:W-:Y:S05]  /*0160*/  @!P0 BRA `(.L_x_77) ;  /* 0x00000000000c8947 */ /* 0x002fea0003800000 */
[----:B0-----:R-:W-:-:S05]  /*0170*/  IMAD.WIDE R2, R11, 0x4, R4 ;  /* 0x000000040b027825 */ /* 0x001fca00078e0204 */
[----:B------:R0:W5:Y:S01]  /*0180*/  LDG.E R15, desc[UR6][R2.64] ;  /* 0x00000006020f7981 */ /* 0x000162000c1e1900 */
[----:B------:R-:W-:Y:S05]  /*0190*/  BRA `(.L_x_78) ;  /* 0x0000000800107947 */ /* 0x000fea0003800000 */
.L_x_77:
[----:B------:R-:W-:Y:S02]  /*01a0*/  HFMA2 R17, -RZ, RZ, 0.96630859375, -0.0022525787353515625 ;  /* 0x3bbb989dff117431 */ /* 0x000fe400000001ff */
[----:B------:R-:W-:Y:S01]  /*01b0*/  FADD R0, R18, R18 ;  /* 0x0000001212007221 */ /* 0x000fe20000000000 */
[----:B------:R-:W-:Y:S01]  /*01c0*/  MOV R19, 0x437c0000 ;  /* 0x437c000000137802 */ /* 0x000fe20000000f00 */
[----:B0-----:R-:W-:-:S04]  /*01d0*/  IMAD.WIDE R2, R11, 0x4, R4 ;  /* 0x000000040b027825 */ /* 0x001fc800078e0204 */
[----:B------:R-:W-:Y:S02]  /*01e0*/  FMUL R14, R18, 3 ;  /* 0x40400000120e7820 */ /* 0x000fe40000400000 */
[----:B------:R0:W5:Y:S01]  /*01f0*/  LDG.E R2, desc[UR6][R2.64] ;  /* 0x0000000602027981 */ /* 0x000162000c1e1900 */
[----:B------:R-:W-:Y:S01]  /*0200*/  FFMA.SAT R12, R0, R17, 0.5 ;  /* 0x3f000000000c7423 */ /* 0x000fe20000002011 */
[----:B------:R-:W-:Y:S01]  /*0210*/  FADD R16, R18, 1 ;  /* 0x3f80000012107421 */ /* 0x000fe20000000000 */
[----:B------:R-:W-:Y:S01]  /*0220*/  MOV R22, 0x0 ;  /* 0x0000000000167802 */ /* 0x000fe20000000f00 */
[----:B------:R-:W-:Y:S01]  /*0230*/  BSSY.RECONVERGENT B1, `(.L_x_79) ;  /* 0x0000068000017945 */ /* 0x000fe20003800200 */
[----:B------:R-:W-:-:S04]  /*0240*/  FFMA.RM R12, R12, R19, 12582913 ;  /* 0x4b4000010c0c7423 */ /* 0x000fc80000004013 */
[C---:B------:R-:W-:Y:S01]  /*0250*/  FADD R15, R12.reuse, -12583039 ;  /* 0xcb40007f0c0f7421 */ /* 0x040fe20000000000 */
[----:B------:R-:W-:-:S03]  /*0260*/  SHF.L.U32 R20, R12, 0x17, RZ ;  /* 0x000000170c147819 */ /* 0x000fc600000006ff */
[----:B------:R-:W-:-:S04]  /*0270*/  FFMA R15, R0, 1.4426950216293334961, -R15 ;  /* 0x3fb8aa3b000f7823 */ /* 0x000fc8000000080f */
[----:B------:R-:W-:Y:S01]  /*0280*/  FFMA R23, R0, 1.925963033500011079e-08, R15 ;  /* 0x32a5706000177823 */ /* 0x000fe2000000000f */
[----:B------:R-:W-:-:S04]  /*0290*/  FFMA.SAT R0, R14, R17, 0.5 ;  /* 0x3f0000000e007423 */ /* 0x000fc80000002011 */
[----:B0-----:R-:W-:Y:S01]  /*02a0*/  FFMA.RM R3, R0, R19, 12582913 ;  /* 0x4b40000100037423 */ /* 0x001fe20000004013 */
[----:B------:R-:W-:Y:S01]  /*02b0*/  FFMA.SAT R0, R18, R17, 0.5 ;  /* 0x3f00000012007423 */ /* 0x000fe20000002011 */
[----:B------:R-:W0:Y:S02]  /*02c0*/  MUFU.EX2 R23, R23 ;  /* 0x0000001700177308 */ /* 0x000e240000000800 */
[C---:B------:R-:W-:Y:S01]  /*02d0*/  FADD R15, R3.reuse, -12583039 ;  /* 0xcb40007f030f7421 */ /* 0x040fe20000000000 */
[----:B------:R-:W-:Y:S01]  /*02e0*/  FFMA.RM R0, R0, R19, 12582913 ;  /* 0x4b40000100007423 */ /* 0x000fe20000004013 */
[----:B------:R-:W-:Y:S02]  /*02f0*/  SHF.L.U32 R3, R3, 0x17, RZ ;  /* 0x0000001703037819 */ /* 0x000fe400000006ff */
[----:B------:R-:W-:Y:S01]  /*0300*/  FFMA R19, R14, 1.4426950216293334961, -R15 ;  /* 0x3fb8aa3b0e137823 */ /* 0x000fe2000000080f */
[C---:B------:R-:W-:Y:S01]  /*0310*/  FADD R15, R0.reuse, -12583039 ;  /* 0xcb40007f000f7421 */ /* 0x040fe20000000000 */
[----:B------:R-:W-:Y:S01]  /*0320*/  IMAD.SHL.U32 R0, R0, 0x800000, RZ ;  /* 0x0080000000007824 */ /* 0x000fe200078e00ff */
[----:B------:R-:W-:Y:S01]  /*0330*/  F2F.F64.F32 R16, R16 ;  /* 0x0000001000107310 */ /* 0x000fe20000201800 */
[----:B------:R-:W-:Y:S01]  /*0340*/  FFMA R14, R14, 1.925963033500011079e-08, R19 ;  /* 0x32a570600e0e7823 */ /* 0x000fe20000000013 */
[----:B------:R-:W-:-:S04]  /*0350*/  FFMA R15, R18, 1.4426950216293334961, -R15 ;  /* 0x3fb8aa3b120f7823 */ /* 0x000fc8000000080f */
[----:B------:R-:W-:Y:S02]  /*0360*/  FFMA R12, R18, 1.925963033500011079e-08, R15 ;  /* 0x32a57060120c7823 */ /* 0x000fe4000000000f */
[----:B------:R-:W1:Y:S01]  /*0370*/  MUFU.EX2 R14, R14 ;  /* 0x0000000e000e7308 */ /* 0x000e620000000800 */
[----:B0-----:R-:W-:-:S04]  /*0380*/  FMUL R23, R20, R23 ;  /* 0x0000001714177220 */ /* 0x001fc80000400000 */
[----:B------:R-:W-:-:S03]  /*0390*/  FMUL R25, R23, 4 ;  /* 0x4080000017197820 */ /* 0x000fc60000400000 */
[----:B------:R-:W0:Y:S08]  /*03a0*/  MUFU.EX2 R15, R12 ;  /* 0x0000000c000f7308 */ /* 0x000e300000000800 */
[----:B------:R-:W2:Y:S01]  /*03b0*/  F2F.F64.F32 R20, R25 ;  /* 0x0000001900147310 */ /* 0x000ea20000201800 */
[----:B-1----:R-:W-:-:S07]  /*03c0*/  FMUL R24, R3, R14 ;  /* 0x0000000e03187220 */ /* 0x002fce0000400000 */
[----:B------:R-:W1:Y:S01]  /*03d0*/  F2F.F64.F32 R18, R18 ;  /* 0x0000001200127310 */ /* 0x000e620000201800 */
[----:B0-----:R-:W-:-:S04]  /*03e0*/  FMUL R0, R0, R15 ;  /* 0x0000000f00007220 */ /* 0x001fc80000400000 */
[----:B------:R-:W-:Y:S01]  /*03f0*/  FFMA R3, R0, 2, R23 ;  /* 0x4000000000037823 */ /* 0x000fe20000000017 */
[----:B------:R-:W-:Y:S01]  /*0400*/  HFMA2 R23, -RZ, RZ, 2.03125, 0 ;  /* 0x40100000ff177431 */ /* 0x000fe200000001ff */
[----:B--2---:R-:W-:Y:S01]  /*0410*/  DFMA R20, R16, 4, R20 ;  /* 0x401000001014782b */ /* 0x004fe20000000014 */
[----:B------:R-:W0:Y:S01]  /*0420*/  F2F.F64.F32 R14, R24 ;  /* 0x00000018000e7310 */ /* 0x000e220000201800 */
[----:B------:R-:W-:-:S05]  /*0430*/  FADD R3, R3, 2 ;  /* 0x4000000003037421 */ /* 0x000fca0000000000 */
[----:B------:R-:W-:Y:S01]  /*0440*/  FSETP.NEU.AND P0, PT, R3, 1, PT ;  /* 0x3f8000000300780b */ /* 0x000fe20003f0d000 */
[----:B-1----:R-:W-:Y:S01]  /*0450*/  DFMA R18, R18, R22, 6 ;  /* 0x401800001212742b */ /* 0x002fe20000000016 */
[----:B------:R1:W2:Y:S01]  /*0460*/  F2F.F64.F32 R16, R0 ;  /* 0x0000000000107310 */ /* 0x0002a20000201800 */
[----:B0-----:R-:W-:Y:S01]  /*0470*/  DADD R14, R20, R14 ;  /* 0x00000000140e7229 */ /* 0x001fe2000000000e */
[----:B------:R-:W-:-:S09]  /*0480*/  MOV R21, 0x3f800000 ;  /* 0x3f80000000157802 */ /* 0x000fd20000000f00 */
[----:B-1----:R-:W-:Y:S05]  /*0490*/  @!P0 BRA `(.L_x_80) ;  /* 0x0000000400048947 */ /* 0x002fea0003800000 */
[----:B------:R-:W-:-:S13]  /*04a0*/  FSETP.NAN.AND P0, PT, |R3|, |R3|, PT ;  /* 0x400000030300720b */ /* 0x000fda0003f08200 */
[----:B------:R-:W-:Y:S01]  /*04b0*/  @P0 FADD R21, R3, 2 ;  /* 0x4000000003150421 */ /* 0x000fe20000000000 */
[----:B------:R-:W-:Y:S06]  /*04c0*/  @P0 BRA `(.L_x_80) ;  /* 0x0000000000f80947 */ /* 0x000fec0003800000 */
[C---:B------:R-:W-:Y:S01]  /*04d0*/  FMUL R12, |R3|.reuse, 16777216 ;  /* 0x4b800000030c7820 */ /* 0x040fe20000400200 */
[----:B------:R-:W-:Y:S01]  /*04e0*/  FSETP.GEU.AND P0, PT, |R3|, 1.175494350822287508e-38, PT ;  /* 0x008000000300780b */ /* 0x000fe20003f0e200 */
[----:B------:R-:W-:-:S03]  /*04f0*/  IMAD.MOV.U32 R27, RZ, RZ, 0x3a2c32e4 ;  /* 0x3a2c32e4ff1b7424 */ /* 0x000fc600078e00ff */
[----:B------:R-:W-:Y:S02]  /*0500*/  FSEL R12, R12, |R3|, !P0 ;  /* 0x400000030c0c7208 */ /* 0x000fe40004000000 */
[----:B------:R-:W-:Y:S02]  /*0510*/  FSEL R22, RZ, -24, P0 ;  /* 0xc1c00000ff167808 */ /* 0x000fe40000000000 */
[----:B------:R-:W-:Y:S02]  /*0520*/  IADD3 R20, PT, PT, R12, -0x3f3504f3, RZ ;  /* 0xc0cafb0d0c147810 */ /* 0x000fe40007ffe0ff */
[C---:B------:R-:W-:Y:S02]  /*0530*/  FSETP.NEU.AND P0, PT, |R3|.reuse, +INF , PT ;  /* 0x7f8000000300780b */ /* 0x040fe40003f0d200 */
[----:B------:R-:W-:Y:S02]  /*0540*/  LOP3.LUT R23, R20, 0xff800000, RZ, 0xc0, !PT ;  /* 0xff80000014177812 */ /* 0x000fe400078ec0ff */
[----:B------:R-:W-:-:S02]  /*0550*/  FSETP.NEU.AND P0, PT, R3, RZ, P0 ;  /* 0x000000ff0300720b */ /* 0x000fc4000070d000 */
[-C--:B------:R-:W-:Y:S02]  /*0560*/  IADD3 R21, PT, PT, R12, -R23.reuse, RZ ;  /* 0x800000170c157210 */ /* 0x080fe40007ffe0ff */
[----:B------:R-:W-:-:S03]  /*0570*/  I2FP.F32.S32 R23, R23 ;  /* 0x0000001700177245 */ /* 0x000fc60000201400 */
[C---:B------:R-:W-:Y:S01]  /*0580*/  FADD R12, R21.reuse, 1 ;  /* 0x3f800000150c7421 */ /* 0x040fe20000000000 */
[----:B------:R-:W-:Y:S01]  /*0590*/  FADD R21, R21, -1 ;  /* 0xbf80000015157421 */ /* 0x000fe20000000000 */
[----:B------:R-:W-:-:S03]  /*05a0*/  FFMA R23, R23, 1.1920928955078125e-07, R22 ;  /* 0x3400000017177823 */ /* 0x000fc60000000016 */
[----:B------:R-:W-:Y:S01]  /*05b0*/  FADD R25, R21, R21 ;  /* 0x0000001515197221 */ /* 0x000fe20000000000 */
[----:B------:R-:W0:Y:S01]  /*05c0*/  MUFU.RCP R12, R12 ;  /* 0x0000000c000c7308 */ /* 0x000e220000001000 */
[----:B------:R-:W-:Y:S02]  /*05d0*/  @!P0 FADD R3, R3, R3 ;  /* 0x0000000303038221 */ /* 0x000fe40000000000 */
[----:B0-----:R-:W-:-:S04]  /*05e0*/  FMUL R20, R12, R25 ;  /* 0x000000190c147220 */ /* 0x001fc80000400000 */
[----:B------:R-:W-:Y:S01]  /*05f0*/  FADD R24, R21, -R20 ;  /* 0x8000001415187221 */ /* 0x000fe20000000000 */
[----:B------:R-:W-:-:S03]  /*0600*/  FMUL R22, R20, R20 ;  /* 0x0000001414167220 */ /* 0x000fc60000400000 */
[----:B------:R-:W-:Y:S01]  /*0610*/  FADD R24, R24, R24 ;  /* 0x0000001818187221 */ /* 0x000fe20000000000 */
[----:B------:R-:W-:-:S03]  /*0620*/  FFMA R27, R22, R27, 0.0032181653659790754318 ;  /* 0x3b52e7db161b7423 */ /* 0x000fc6000000001b */
[----:B------:R-:W-:Y:S01]  /*0630*/  FFMA R25, R21, -R20, R24 ;  /* 0x8000001415197223 */ /* 0x000fe20000000018 */
[----:B------:R-:W-:Y:S01]  /*0640*/  FFMA R21, R20, 1.4426950216293334961, R23 ;  /* 0x3fb8aa3b14157823 */ /* 0x000fe20000000017 */
[----:B------:R-:W-:Y:S02]  /*0650*/  FFMA R27, R22, R27, 0.018033718690276145935 ;  /* 0x3c93bb73161b7423 */ /* 0x000fe4000000001b */
[----:B------:R-:W-:Y:S01]  /*0660*/  FMUL R12, R12, R25 ;  /* 0x000000190c0c7220 */ /* 0x000fe20000400000 */
[----:B------:R-:W-:Y:S01]  /*0670*/  FADD R23, R23, -R21 ;  /* 0x8000001517177221 */ /* 0x000fe20000000000 */
[----:B------:R-:W-:-:S03]  /*0680*/  FFMA R27, R22, R27, 0.12022458761930465698 ;  /* 0x3df6384f161b7423 */ /* 0x000fc6000000001b */
[----:B------:R-:W-:Y:S01]  /*0690*/  FFMA R23, R20, 1.4426950216293334961, R23 ;  /* 0x3fb8aa3b14177823 */ /* 0x000fe20000000017 */
[----:B------:R-:W-:-:S03]  /*06a0*/  FMUL R27, R22, R27 ;  /* 0x0000001b161b7220 */ /* 0x000fc60000400000 */
[----:B------:R-:W-:-:S04]  /*06b0*/  FFMA R23, R12, 1.4426950216293334961, R23 ;  /* 0x3fb8aa3b0c177823 */ /* 0x000fc80000000017 */
[----:B------:R-:W-:Y:S01]  /*06c0*/  FFMA R25, R20, 1.9251366722983220825e-08, R23 ;  /* 0x32a55e3414197823 */ /* 0x000fe20000000017 */
[----:B------:R-:W-:-:S04]  /*06d0*/  FMUL R23, R27, 3 ;  /* 0x404000001b177820 */ /* 0x000fc80000400000 */
[----:B------:R-:W-:-:S04]  /*06e0*/  FFMA R12, R12, R23, R25 ;  /* 0x000000170c0c7223 */ /* 0x000fc80000000019 */
[----:B------:R-:W-:-:S04]  /*06f0*/  FFMA R20, R20, R27, R12 ;  /* 0x0000001b14147223 */ /* 0x000fc8000000000c */
[----:B------:R-:W-:-:S04]  /*0700*/  FADD R25, R21, R20 ;  /* 0x0000001415197221 */ /* 0x000fc80000000000 */
[----:B------:R-:W-:Y:S01]  /*0710*/  FMUL R12, R25, 2 ;  /* 0x40000000190c7820 */ /* 0x000fe20000400000 */
[----:B------:R-:W-:-:S03]  /*0720*/  FADD R21, -R21, R25 ;  /* 0x0000001915157221 */ /* 0x000fc60000000100 */
[----:B------:R-:W0:Y:S01]  /*0730*/  FRND R23, R12 ;  /* 0x0000000c00177307 */ /* 0x000e220000201000 */
[----:B------:R-:W-:Y:S01]  /*0740*/  FADD R20, R20, -R21 ;  /* 0x8000001514147221 */ /* 0x000fe20000000000 */
[----:B------:R-:W-:Y:S01]  /*0750*/  FFMA R25, R25, 2, -R12 ;  /* 0x4000000019197823 */ /* 0x000fe2000000080c */
[----:B------:R-:W-:Y:S01]  /*0760*/  HFMA2 R21, -RZ, RZ, 0.64013671875, -15.109375 ;  /* 0x391fcb8eff157431 */ /* 0x000fe200000001ff */
[----:B------:R-:W-:Y:S02]  /*0770*/  FSETP.GT.AND P3, PT, |R12|, 152, PT ;  /* 0x431800000c00780b */ /* 0x000fe40003f64200 */
[----:B------:R-:W-:Y:S02]  /*0780*/  FFMA R25, R20, 2, R25 ;  /* 0x4000000014197823 */ /* 0x000fe40000000019 */
[----:B------:R-:W1:Y:S01]  /*0790*/  F2I.NTZ R22, R12 ;  /* 0x0000000c00167305 */ /* 0x000e620000203100 */
[----:B0-----:R-:W-:Y:S01]  /*07a0*/  FADD R20, R12, -R23 ;  /* 0x800000170c147221 */ /* 0x001fe20000000000 */
[----:B------:R-:W-:-:S03]  /*07b0*/  FSETP.GT.AND P2, PT, R23, RZ, PT ;  /* 0x000000ff1700720b */ /* 0x000fc60003f44000 */
[----:B------:R-:W-:-:S04]  /*07c0*/  FADD R20, R20, R25 ;  /* 0x0000001914147221 */ /* 0x000fc80000000000 */
[----:B------:R-:W-:-:S04]  /*07d0*/  FFMA R21, R20, R21, 0.0013391353422775864601 ;  /* 0x3aaf85ed14157423 */ /* 0x000fc80000000015 */
[----:B------:R-:W-:-:S04]  /*07e0*/  FFMA R21, R20, R21, 0.0096188392490148544312 ;  /* 0x3c1d985614157423 */ /* 0x000fc80000000015 */
[----:B------:R-:W-:-:S04]  /*07f0*/  FFMA R21, R20, R21, 0.055503588169813156128 ;  /* 0x3d6357bb14157423 */ /* 0x000fc80000000015 */
[----:B------:R-:W-:Y:S01]  /*0800*/  FFMA R23, R20, R21, 0.24022644758224487305 ;  /* 0x3e75fdec14177423 */ /* 0x000fe20000000015 */
[----:B------:R-:W-:Y:S02]  /*0810*/  SEL R21, RZ, 0x83000000, P2 ;  /* 0x83000000ff157807 */ /* 0x000fe40001000000 */
[----:B------:R-:W-:Y:S01]  /*0820*/  FSETP.GEU.AND P2, PT, R12, RZ, PT ;  /* 0x000000ff0c00720b */ /* 0x000fe20003f4e000 */
[----:B------:R-:W-:Y:S01]  /*0830*/  FFMA R25, R20, R23, 0.69314718246459960938 ;  /* 0x3f31721814197423 */ /* 0x000fe20000000017 */
[----:B------:R-:W-:Y:S02]  /*0840*/  IADD3 R23, PT, PT, R21, 0x7f000000, RZ ;  /* 0x7f00000015177810 */ /* 0x000fe40007ffe0ff */
[----:B-1----:R-:W-:Y:S01]  /*0850*/  LEA R22, R22, -R21, 0x17 ;  /* 0x8000001516167211 */ /* 0x002fe200078eb8ff */
[----:B------:R-:W-:Y:S01]  /*0860*/  FFMA R20, R20, R25, 1 ;  /* 0x3f80000014147423 */ /* 0x000fe20000000019 */
[----:B------:R-:W-:-:S03]  /*0870*/  FSEL R21, RZ, +INF , !P2 ;  /* 0x7f800000ff157808 */ /* 0x000fc60005000000 */
[----:B------:R-:W-:-:S04]  /*0880*/  FMUL R23, R23, R20 ;  /* 0x0000001417177220 */ /* 0x000fc80000400000 */
[----:B------:R-:W-:Y:S01]  /*0890*/  @!P3 FMUL R21, R22, R23 ;  /* 0x000000171615b220 */ /* 0x000fe20000400000 */
[----:B------:R-:W-:-:S07]  /*08a0*/  @!P0 LOP3.LUT R21, R3, 0x7fffffff, RZ, 0xc0, !PT ;  /* 0x7fffffff03158812 */ /* 0x000fce00078ec0ff */
.L_x_80:
[----:B------:R-:W-:Y:S05]  /*08b0*/  BSYNC.RECONVERGENT B1 ;  /* 0x0000000000017941 */ /* 0x000fea0003800200 */
.L_x_79:
[----:B--2---:R-:W-:Y:S01]  /*08c0*/  DFMA R14, R16, R18, R14 ;  /* 0x00000012100e722b */ /* 0x004fe2000000000e */
[----:B------:R-:W0:Y:S01]  /*08d0*/  MUFU.RCP R12, R21 ;  /* 0x00000015000c7308 */ /* 0x000e220000001000 */
[----:B------:R-:W-:Y:S08]  /*08e0*/  BSSY.RECONVERGENT B1, `(.L_x_81) ;  /* 0x000000e000017945 */ /* 0x000ff00003800200 */
[----:B------:R-:W1:Y:S01]  /*08f0*/  F2F.F32.F64 R15, R14 ;  /* 0x0000000e000f7310 */ /* 0x000e620000301000 */
[----:B0-----:R-:W-:-:S04]  /*0900*/  FFMA R3, R12, -R21, 1 ;  /* 0x3f8000000c037423 */ /* 0x001fc80000000815 */
[----:B------:R-:W-:Y:S01]  /*0910*/  FFMA R3, R12, R3, R12 ;  /* 0x000000030c037223 */ /* 0x000fe2000000000c */
[----:B-1----:R-:W-:-:S04]  /*0920*/  FMUL R0, R0, R15 ;  /* 0x0000000f00007220 */ /* 0x002fc80000400000 */
[----:B------:R-:W0:Y:S01]  /*0930*/  FCHK P0, R0, R21 ;  /* 0x0000001500007302 */ /* 0x000e220000000000 */
[----:B------:R-:W-:-:S04]  /*0940*/  FFMA R12, R0, R3, RZ ;  /* 0x00000003000c7223 */ /* 0x000fc800000000ff */
[----:B------:R-:W-:-:S04]  /*0950*/  FFMA R16, R12, -R21, R0 ;  /* 0x800000150c107223 */ /* 0x000fc80000000000 */
[----:B------:R-:W-:Y:S01]  /*0960*/  FFMA R3, R3, R16, R12 ;  /* 0x0000001003037223 */ /* 0x000fe2000000000c */
[----:B0-----:R-:W-:Y:S06]  /*0970*/  @!P0 BRA `(.L_x_82) ;  /* 0x0000000000108947 */ /* 0x001fec0003800000 */
[----:B------:R-:W-:Y:S02]  /*0980*/  MOV R3, R21 ;  /* 0x0000001500037202 */ /* 0x000fe40000000f00 */
[----:B------:R-:W-:-:S07]  /*0990*/  MOV R12, 0x9b0 ;  /* 0x000009b0000c7802 */ /* 0x000fce0000000f00 */
[----:B-----5:R-:W-:Y:S05]  /*09a0*/  CALL.REL.NOINC `($__internal_1_$__cuda_sm3x_div_rn_noftz_f32_slowpath) ;  /* 0x0000000000207944 */ /* 0x020fea0003c00000 */
[----:B------:R-:W-:-:S07]  /*09b0*/  MOV R3, R0 ;  /* 0x0000000000037202 */ /* 0x000fce0000000f00 */
.L_x_82:
[----:B------:R-:W-:Y:S05]  /*09c0*/  BSYNC.RECONVERGENT B1 ;  /* 0x0000000000017941 */ /* 0x000fea0003800200 */
.L_x_81:
[----:B-----5:R-:W-:-:S07]  /*09d0*/  FMUL R15, R2, R3 ;  /* 0x00000003020f7220 */ /* 0x020fce0000400000 */
.L_x_78:
[----:B------:R-:W-:Y:S05]  /*09e0*/  BSYNC.RECONVERGENT B0 ;  /* 0x0000000000007941 */ /* 0x000fea0003800200 */
.L_x_76:
[----:B0-----:R-:W-:-:S05]  /*09f0*/  IMAD.WIDE R2, R11, 0x4, R8 ;  /* 0x000000040b027825 */ /* 0x001fca00078e0208 */
[----:B-----5:R1:W-:Y:S01]  /*0a00*/  STG.E desc[UR6][R2.64], R15 ;  /* 0x0000000f02007986 */ /* 0x0203e2000c101906 */
[----:B------:R-:W-:Y:S05]  /*0a10*/  @!P1 BRA `(.L_x_83) ;  /* 0xfffffff400b49947 */ /* 0x000fea000383ffff */
[----:B------:R-:W-:Y:S05]  /*0a20*/  EXIT ;  /* 0x000000000000794d */ /* 0x000fea0003800000 */
        .weak           $__internal_1_$__cuda_sm3x_div_rn_noftz_f32_slowpath
        .type           $__internal_1_$__cuda_sm3x_div_rn_noftz_f32_slowpath,@function
        .size           $__internal_1_$__cuda_sm3x_div_rn_noftz_f32_slowpath,(.L_x_193 - $__internal_1_$__cuda_sm3x_div_rn_noftz_f32_slowpath)
$__internal_1_$__cuda_sm3x_div_rn_noftz_f32_slowpath:
[----:B------:R-:W-:Y:S01]  /*0a30*/  SHF.R.U32.HI R14, RZ, 0x17, R3 ;  /* 0x00000017ff0e7819 */ /* 0x000fe20000011603 */
[----:B------:R-:W-:Y:S01]  /*0a40*/  BSSY.RECONVERGENT B2, `(.L_x_84) ;  /* 0x0000063000027945 */ /* 0x000fe20003800200 */
[----:B------:R-:W-:Y:S02]  /*0a50*/  SHF.R.U32.HI R15, RZ, 0x17, R0 ;  /* 0x00000017ff0f7819 */ /* 0x000fe40000011600 */
[----:B------:R-:W-:Y:S02]  /*0a60*/  LOP3.LUT R14, R14, 0xff, RZ, 0xc0, !PT ;  /* 0x000000ff0e0e7812 */ /* 0x000fe400078ec0ff */
[----:B------:R-:W-:Y:S02]  /*0a70*/  LOP3.LUT R17, R15, 0xff, RZ, 0xc0, !PT ;  /* 0x000000ff0f117812 */ /* 0x000fe400078ec0ff */
[----:B------:R-:W-:Y:S01]  /*0a80*/  MOV R16, R0 ;  /* 0x0000000000107202 */ /* 0x000fe20000000f00 */
        /* <DEDUP_REMOVED lines=12> */
[C---:B------:R-:W-:Y:S02]  /*0b50*/  FSETP.NEU.FTZ.AND P3, PT, |R0|.reuse, +INF , PT ;  /* 0x7f8000000000780b */ /* 0x040fe40003f7d200 */
        /* <DEDUP_REMOVED lines=11> */
[----:B------:R-:W-:Y:S01]  /*0c10*/  @P0 MOV R15, RZ ;  /* 0x000000ff000f0202 */ /* 0x000fe20000000f00 */
[----:B------:R-:W-:Y:S01]  /*0c20*/  @!P0 FFMA R16, R0, 1.84467440737095516160e+19, RZ ;  /* 0x5f80000000108823 */ /* 0x000fe200000000ff */
[----:B------:R-:W-:Y:S01]  /*0c30*/  @!P0 MOV R15, 0xffffffc0 ;  /* 0xffffffc0000f8802 */ /* 0x000fe20000000f00 */
[----:B------:R-:W-:-:S04]  /*0c40*/  @!P2 FFMA R3, R3, 1.84467440737095516160e+19, RZ ;  /* 0x5f8000000303a823 */ /* 0x000fc800000000ff */
[----:B------:R-:W-:-:S07]  /*0c50*/  @!P2 VIADD R15, R15, 0x40 ;  /* 0x000000400f0fa836 */ /* 0x000fce0000000000 */
.L_x_85:
[----:B------:R-:W-:Y:S01]  /*0c60*/  LEA R0, R14, 0xc0800000, 0x17 ;  /* 0xc08000000e007811 */ /* 0x000fe200078eb8ff */
[----:B------:R-:W-:Y:S01]  /*0c70*/  BSSY.RECONVERGENT B3, `(.L_x_90) ;  /* 0x0000036000037945 */ /* 0x000fe20003800200 */
[----:B------:R-:W-:Y:S02]  /*0c80*/  IADD3 R17, PT, PT, R17, -0x7f, RZ ;  /* 0xffffff8111117810 */ /* 0x000fe40007ffe0ff */
[----:B------:R-:W-:-:S03]  /*0c90*/  IADD3 R18, PT, PT, -R0, R3, RZ ;  /* 0x0000000300127210 */ /* 0x000fc60007ffe1ff */
[----:B------:R-:W-:Y:S01]  /*0ca0*/  IMAD R0, R17, -0x800000, R16 ;  /* 0xff80000011007824 */ /* 0x000fe200078e0210 */
[----:B------:R-:W0:Y:S01]  /*0cb0*/  MUFU.RCP R3, R18 ;  /* 0x0000001200037308 */ /* 0x000e220000001000 */
[----:B------:R-:W-:-:S04]  /*0cc0*/  FADD.FTZ R19, -R18, -RZ ;  /* 0x800000ff12137221 */ /* 0x000fc80000010100 */
[----:B0-----:R-:W-:-:S04]  /*0cd0*/  FFMA R20, R3, R19, 1 ;  /* 0x3f80000003147423 */ /* 0x001fc80000000013 */
[----:B------:R-:W-:-:S04]  /*0ce0*/  FFMA R3, R3, R20, R3 ;  /* 0x0000001403037223 */ /* 0x000fc80000000003 */
[----:B------:R-:W-:-:S04]  /*0cf0*/  FFMA R16, R0, R3, RZ ;  /* 0x0000000300107223 */ /* 0x000fc800000000ff */
[----:B------:R-:W-:-:S04]  /*0d00*/  FFMA R20, R19, R16, R0 ;  /* 0x0000001013147223 */ /* 0x000fc80000000000 */
[----:B------:R-:W-:Y:S01]  /*0d10*/  FFMA R20, R3, R20, R16 ;  /* 0x0000001403147223 */ /* 0x000fe20000000010 */
[----:B------:R-:W-:-:S03]  /*0d20*/  IADD3 R16, PT, PT, R17, 0x7f, -R14 ;  /* 0x0000007f11107810 */ /* 0x000fc60007ffe80e */
[----:B------:R-:W-:Y:S01]  /*0d30*/  FFMA R19, R19, R20, R0 ;  /* 0x0000001413137223 */ /* 0x000fe20000000000 */
[----:B------:R-:W-:-:S03]  /*0d40*/  IADD3 R15, PT, PT, R16, R15, RZ ;  /* 0x0000000f100f7210 */ /* 0x000fc60007ffe0ff */
[----:B------:R-:W-:-:S05]  /*0d50*/  FFMA R0, R3, R19, R20 ;  /* 0x0000001303007223 */ /* 0x000fca0000000014 */
[----:B------:R-:W-:-:S04]  /*0d60*/  SHF.R.U32.HI R14, RZ, 0x17, R0 ;  /* 0x00000017ff0e7819 */ /* 0x000fc80000011600 */
[----:B------:R-:W-:-:S04]  /*0d70*/  LOP3.LUT R14, R14, 0xff, RZ, 0xc0, !PT ;  /* 0x000000ff0e0e7812 */ /* 0x000fc800078ec0ff */
[----:B------:R-:W-:-:S04]  /*0d80*/  IADD3 R17, PT, PT, R14, R15, RZ ;  /* 0x0000000f0e117210 */ /* 0x000fc80007ffe0ff */
        /* <DEDUP_REMOVED lines=10> */
[-CC-:B------:R-:W-:Y:S01]  /*0e30*/  FFMA.RZ R14, R3, R19.reuse, R20.reuse ;  /* 0x00000013030e7223 */ /* 0x180fe2000000c014 */
[C---:B------:R-:W-:Y:S01]  /*0e40*/  VIADD R16, R17.reuse, 0x20 ;  /* 0x0000002011107836 */ /* 0x040fe20000000000 */
[C---:B------:R-:W-:Y:S02]  /*0e50*/  ISETP.NE.AND P3, PT, R17.reuse, RZ, PT ;  /* 0x000000ff1100720c */ /* 0x040fe40003f65270 */
[----:B------:R-:W-:Y:S02]  /*0e60*/  ISETP.NE.AND P2, PT, R17, RZ, PT ;  /* 0x000000ff1100720c */ /* 0x000fe40003f45270 */
[----:B------:R-:W-:Y:S01]  /*0e70*/  LOP3.LUT R15, R14, 0x7fffff, RZ, 0xc0, !PT ;  /* 0x007fffff0e0f7812 */ /* 0x000fe200078ec0ff */
[CCC-:B------:R-:W-:Y:S01]  /*0e80*/  FFMA.RP R14, R3.reuse, R19.reuse, R20.reuse ;  /* 0x00000013030e7223 */ /* 0x1c0fe20000008014 */
[----:B------:R-:W-:Y:S01]  /*0e90*/  FFMA.RM R3, R3, R19, R20 ;  /* 0x0000001303037223 */ /* 0x000fe20000004014 */
[----:B------:R-:W-:Y:S02]  /*0ea0*/  IADD3 R17, PT, PT, -R17, RZ, RZ ;  /* 0x000000ff11117210 */ /* 0x000fe40007ffe1ff */
[----:B------:R-:W-:-:S02]  /*0eb0*/  LOP3.LUT R15, R15, 0x800000, RZ, 0xfc, !PT ;  /* 0x008000000f0f7812 */ /* 0x000fc400078efcff */
[----:B------:R-:W-:Y:S02]  /*0ec0*/  FSETP.NEU.FTZ.AND P0, PT, R14, R3, PT ;  /* 0x000000030e00720b */ /* 0x000fe40003f1d000 */
[----:B------:R-:W-:Y:S02]  /*0ed0*/  SHF.L.U32 R16, R15, R16, RZ ;  /* 0x000000100f107219 */ /* 0x000fe400000006ff */
[----:B------:R-:W-:Y:S02]  /*0ee0*/  SEL R14, R17, RZ, P3 ;  /* 0x000000ff110e7207 */ /* 0x000fe40001800000 */
[----:B------:R-:W-:Y:S02]  /*0ef0*/  ISETP.NE.AND P2, PT, R16, RZ, P2 ;  /* 0x000000ff1000720c */ /* 0x000fe40001745270 */
[----:B------:R-:W-:Y:S02]  /*0f00*/  SHF.R.U32.HI R14, RZ, R14, R15 ;  /* 0x0000000eff0e7219 */ /* 0x000fe4000001160f */
[----:B------:R-:W-:-:S02]  /*0f10*/  PLOP3.LUT P0, PT, P0, P2, PT, 0xf8, 0x8f ;  /* 0x00000000008f781c */ /* 0x000fc40000705f70 */
[----:B------:R-:W-:Y:S02]  /*0f20*/  SHF.R.U32.HI R16, RZ, 0x1, R14 ;  /* 0x00000001ff107819 */ /* 0x000fe4000001160e */
[----:B------:R-:W-:-:S04]  /*0f30*/  SEL R3, RZ, 0x1, !P0 ;  /* 0x00000001ff037807 */ /* 0x000fc80004000000 */
[----:B------:R-:W-:-:S04]  /*0f40*/  LOP3.LUT R3, R3, 0x1, R16, 0xf8, !PT ;  /* 0x0000000103037812 */ /* 0x000fc800078ef810 */
[----:B------:R-:W-:-:S04]  /*0f50*/  LOP3.LUT R3, R3, R14, RZ, 0xc0, !PT ;  /* 0x0000000e03037212 */ /* 0x000fc800078ec0ff */
[----:B------:R-:W-:-:S04]  /*0f60*/  IADD3 R3, PT, PT, R16, R3, RZ ;  /* 0x0000000310037210 */ /* 0x000fc80007ffe0ff */
[----:B------:R-:W-:Y:S01]  /*0f70*/  LOP3.LUT R0, R3, R0, RZ, 0xfc, !PT ;  /* 0x0000000003007212 */ /* 0x000fe200078efcff */
[----:B------:R-:W-:Y:S06]  /*0f80*/  BRA `(.L_x_93) ;  /* 0x0000000000107947 */ /* 0x000fec0003800000 */
.L_x_92:
[----:B------:R-:W-:-:S04]  /*0f90*/  LOP3.LUT R0, R0, 0x80000000, RZ, 0xc0, !PT ;  /* 0x8000000000007812 */ /* 0x000fc800078ec0ff */
[----:B------:R-:W-:Y:S01]  /*0fa0*/  LOP3.LUT R0, R0, 0x7f800000, RZ, 0xfc, !PT ;  /* 0x7f80000000007812 */ /* 0x000fe200078efcff */
[----:B------:R-:W-:Y:S06]  /*0fb0*/  BRA `(.L_x_93) ;  /* 0x0000000000047947 */ /* 0x000fec0003800000 */
.L_x_91:
[----:B------:R-:W-:-:S07]  /*0fc0*/  LEA R0, R15, R0, 0x17 ;  /* 0x000000000f007211 */ /* 0x000fce00078eb8ff */
.L_x_93:
[----:B------:R-:W-:Y:S05]  /*0fd0*/  BSYNC.RECONVERGENT B3 ;  /* 0x0000000000037941 */ /* 0x000fea0003800200 */
.L_x_90:
[----:B------:R-:W-:Y:S05]  /*0fe0*/  BRA `(.L_x_94) ;  /* 0x0000000000207947 */ /* 0x000fea0003800000 */
.L_x_89:
[----:B------:R-:W-:-:S04]  /*0ff0*/  LOP3.LUT R0, R3, 0x80000000, R16, 0x48, !PT ;  /* 0x8000000003007812 */ /* 0x000fc800078e4810 */
[----:B------:R-:W-:Y:S01]  /*1000*/  LOP3.LUT R0, R0, 0x7f800000, RZ, 0xfc, !PT ;  /* 0x7f80000000007812 */ /* 0x000fe200078efcff */
[----:B------:R-:W-:Y:S06]  /*1010*/  BRA `(.L_x_94) ;  /* 0x0000000000147947 */ /* 0x000fec0003800000 */
.L_x_88:
[----:B------:R-:W-:Y:S01]  /*1020*/  LOP3.LUT R0, R3, 0x80000000, R16, 0x48, !PT ;  /* 0x8000000003007812 */ /* 0x000fe200078e4810 */
[----:B------:R-:W-:Y:S06]  /*1030*/  BRA `(.L_x_94) ;  /* 0x00000000000c7947 */ /* 0x000fec0003800000 */
.L_x_87:
[----:B------:R-:W0:Y:S01]  /*1040*/  MUFU.RSQ R0, -QNAN ;  /* 0xffc0000000007908 */ /* 0x000e220000001400 */
[----:B------:R-:W-:Y:S05]  /*1050*/  BRA `(.L_x_94) ;  /* 0x0000000000047947 */ /* 0x000fea0003800000 */
.L_x_86:
[----:B------:R-:W-:-:S07]  /*1060*/  FADD.FTZ R0, R0, R3 ;  /* 0x0000000300007221 */ /* 0x000fce0000010000 */
.L_x_94:
[----:B------:R-:W-:Y:S05]  /*1070*/  BSYNC.RECONVERGENT B2 ;  /* 0x0000000000027941 */ /* 0x000fea0003800200 */
.L_x_84:
[----:B------:R-:W-:Y:S01]  /*1080*/  HFMA2 R15, -RZ, RZ, 0, 0 ;  /* 0x00000000ff0f7431 */ /* 0x000fe200000001ff */
[----:B------:R-:W-:-:S04]  /*1090*/  MOV R14, R12 ;  /* 0x0000000c000e7202 */ /* 0x000fc80000000f00 */
[----:B0-----:R-:W-:Y:S05]  /*10a0*/  RET.REL.NODEC R14 `(backprop_mish) ;  /* 0xffffffec0ed47950 */ /* 0x001fea0003c3ffff */
.L_x_95:
        /* <DEDUP_REMOVED lines=13> */
.L_x_193:


//--------------------- .text.backprop_maxout     --------------------------
	.section	.text.backprop_maxout,"ax",@progbits
	.align	128
        .global         backprop_maxout
        .type           backprop_maxout,@function
        .size           backprop_maxout,(.L_x_198 - backprop_maxout)
        .other          backprop_maxout,@"STO_CUDA_ENTRY STV_DEFAULT"
backprop_maxout:
.text.backprop_maxout:
[----:B------:R-:W-:Y:S01]  /*0000*/  LDC R1, c[0x0][0x37c] ;  /* 0x0000df00ff017b82 */ /* 0x000fe20000000800 */
[----:B------:R-:W0:Y:S07]  /*0010*/  S2R R4, SR_TID.X ;  /* 0x0000000000047919 */ /* 0x000e2e0000002100 */
[----:B------:R-:W0:Y:S08]  /*0020*/  S2UR UR4, SR_CTAID.X ;  /* 0x00000000000479c3 */ /* 0x000e300000002500 */
[----:B------:R-:W0:Y:S08]  /*0030*/  LDC R5, c[0x0][0x360] ;  /* 0x0000d800ff057b82 */ /* 0x000e300000000800 */
[----:B------:R-:W1:Y:S01]  /*0040*/  LDC.64 R2, c[0x0][0x398] ;  /* 0x0000e600ff027b82 */ /* 0x000e620000000a00 */
[----:B0-----:R-:W-:Y:S01]  /*0050*/  IMAD R4, R5, UR4, R4 ;  /* 0x0000000405047c24 */ /* 0x001fe2000f8e0204 */
[----:B-1----:R-:W-:-:S04]  /*0060*/  ISETP.GE.AND P0, PT, R3, 0x1, PT ;  /* 0x000000010300780c */ /* 0x002fc80003f06270 */
[----:B------:R-:W-:-:S13]  /*0070*/  ISETP.GE.OR P0, PT, R4, R2, !P0 ;  /* 0x000000020400720c */ /* 0x000fda0004706670 */
[----:B------:R-:W-:Y:S05]  /*0080*/  @P0 EXIT ;  /* 0x000000000000094d */ /* 0x000fea0003800000 */
[----:B------:R-:W0:Y:S01]  /*0090*/  LDCU UR4, c[0x0][0x370] ;  /* 0x00006e00ff0477ac */ /* 0x000e220008000800 */
[----:B------:R-:W-:Y:S01]  /*00a0*/  LOP3.LUT R0, R3, 0x7, RZ, 0xc0, !PT ;  /* 0x0000000703007812 */ /* 0x000fe200078ec0ff */
[----:B------:R-:W1:Y:S04]  /*00b0*/  LDCU.64 UR6, c[0x0][0x358] ;  /* 0x00006b00ff0677ac */ /* 0x000e680008000a00 */
[----:B------:R-:W-:Y:S01]  /*00c0*/  VIADD R2, R0, 0xffffffff ;  /* 0xffffffff00027836 */ /* 0x000fe20000000000 */
[----:B------:R-:W2:Y:S04]  /*00d0*/  LDCU.64 UR10, c[0x0][0x380] ;  /* 0x00007000ff0a77ac */ /* 0x000ea80008000a00 */
[----:B------:R-:W-:-:S02]  /*00e0*/  ISETP.GE.U32.AND P0, PT, R2, 0x3, PT ;  /* 0x000000030200780c */ /* 0x000fc40003f06070 */
[C---:B------:R-:W-:Y:S02]  /*00f0*/  LOP3.LUT R2, R3.reuse, 0x7ffffff8, RZ, 0xc0, !PT ;  /* 0x7ffffff803027812 */ /* 0x040fe400078ec0ff */
[----:B------:R-:W-:Y:S01]  /*0100*/  LOP3.LUT R3, R3, 0x3, RZ, 0xc0, !PT ;  /* 0x0000000303037812 */ /* 0x000fe200078ec0ff */
[----:B0-----:R-:W-:Y:S02]  /*0110*/  IMAD R5, R5, UR4, RZ ;  /* 0x0000000405057c24 */ /* 0x001fe4000f8e02ff */
[----:B-1----:R-:W-:-:S07]  /*0120*/  IMAD.MOV R6, RZ, RZ, -R2 ;  /* 0x000000ffff067224 */ /* 0x002fce00078e0a02 */
.L_x_101:
[----:B01----:R-:W0:Y:S01]  /*0130*/  LDC.64 R10, c[0x0][0x398] ;  /* 0x0000e600ff0a7b82 */ /* 0x003e220000000a00 */
[----:B------:R-:W-:-:S07]  /*0140*/  IMAD.MOV.U32 R12, RZ, RZ, RZ ;  /* 0x000000ffff0c7224 */ /* 0x000fce00078e00ff */
[----:B------:R-:W1:Y:S01]  /*0150*/  LDC R7, c[0x0][0x3a0] ;  /* 0x0000e800ff077b82 */ /* 0x000e620000000800 */
[----:B0-----:R-:W-:Y:S01]  /*0160*/  ISETP.GE.U32.AND P2, PT, R11, 0x8, PT ;  /* 0x000000080b00780c */ /* 0x001fe20003f46070 */
[----:B----4-:R-:W-:Y:S02]  /*0170*/  IMAD R8, R4, R11, RZ ;  /* 0x0000000b04087224 */ /* 0x010fe400078e02ff */
[----:B------:R-:W-:-:S03]  /*0180*/  IMAD.IADD R4, R5, 0x1, R4 ;  /* 0x0000000105047824 */ /* 0x000fc600078e0204 */
[----:B------:R-:W-:Y:S01]  /*0190*/  SHF.R.S32.HI R13, RZ, 0x1f, R8 ;  /* 0x0000001fff0d7819 */ /* 0x000fe20000011408 */
[----:B-1----:R-:W-:Y:S01]  /*01a0*/  IMAD R9, R8, R7, RZ ;  /* 0x0000000708097224 */ /* 0x002fe200078e02ff */
[----:B------:R-:W-:-:S04]  /*01b0*/  ISETP.GE.AND P1, PT, R4, R10, PT ;  /* 0x0000000a0400720c */ /* 0x000fc80003f26270 */
[----:B------:R-:W-:Y:S01]  /*01c0*/  SHF.R.S32.HI R10, RZ, 0x1f, R9 ;  /* 0x0000001fff0a7819 */ /* 0x000fe20000011409 */
[----:B---3--:R-:W-:Y:S08]  /*01d0*/  @!P2 BRA `(.L_x_96) ;  /* 0x00000004006ca947 */ /* 0x008ff00003800000 */
[----:B------:R-:W0:Y:S01]  /*01e0*/  LDCU.64 UR4, c[0x0][0x388] ;  /* 0x00007100ff0477ac */ /* 0x000e220008000a00 */
[C---:B------:R-:W-:Y:S01]  /*01f0*/  IMAD.SHL.U32 R16, R8.reuse, 0x4, RZ ;  /* 0x0000000408107824 */ /* 0x040fe200078e00ff */
[----:B------:R-:W-:Y:S01]  /*0200*/  SHF.L.U64.HI R17, R8, 0x2, R13 ;  /* 0x0000000208117819 */ /* 0x000fe2000001020d */
[----:B------:R-:W-:Y:S01]  /*0210*/  IMAD.MOV.U32 R12, RZ, RZ, RZ ;  /* 0x000000ffff0c7224 */ /* 0x000fe200078e00ff */
[----:B------:R-:W1:Y:S01]  /*0220*/  LDCU.64 UR8, c[0x0][0x390] ;  /* 0x00007200ff0877ac */ /* 0x000e620008000a00 */
[----:B------:R-:W-:Y:S01]  /*0230*/  IMAD.MOV.U32 R22, RZ, RZ, R6 ;  /* 0x000000ffff167224 */ /* 0x000fe200078e0006 */
[C---:B0-----:R-:W-:Y:S02]  /*0240*/  IADD3 R14, P2, PT, R16.reuse, UR4, RZ ;  /* 0x00000004100e7c10 */ /* 0x041fe4000ff5e0ff */
[----:B-1----:R-:W-:Y:S02]  /*0250*/  IADD3 R16, P4, PT, R16, UR8, RZ ;  /* 0x0000000810107c10 */ /* 0x002fe4000ff9e0ff */
[----:B------:R-:W-:-:S02]  /*0260*/  IADD3 R14, P3, PT, R14, 0x10, RZ ;  /* 0x000000100e0e7810 */ /* 0x000fc40007f7e0ff */
[----:B------:R-:W-:Y:S02]  /*0270*/  IADD3 R16, P5, PT, R16, 0x10, RZ ;  /* 0x0000001010107810 */ /* 0x000fe40007fbe0ff */
[--C-:B------:R-:W-:Y:S02]  /*0280*/  IADD3.X R15, PT, PT, RZ, UR5, R17.reuse, P3, P2 ;  /* 0x00000005ff0f7c10 */ /* 0x100fe40009fe4411 */
[----:B------:R-:W-:-:S09]  /*0290*/  IADD3.X R17, PT, PT, RZ, UR9, R17, P5, P4 ;  /* 0x00000009ff117c10 */ /* 0x000fd2000afe8411 */
.L_x_97:
[----:B0-----:R-:W3:Y:S04]  /*02a0*/  LDG.E R19, desc[UR6][R16.64+-0x10] ;  /* 0xfffff00610137981 */ /* 0x001ee8000c1e1900 */
[----:B------:R-:W4:Y:S01]  /*02b0*/  LDG.E R23, desc[UR6][R14.64+-0x10] ;  /* 0xfffff0060e177981 */ /* 0x000f22000c1e1900 */
[----:B---3--:R-:W-:-:S05]  /*02c0*/  IMAD.IADD R19, R19, 0x1, R12 ;  /* 0x0000000113137824 */ /* 0x008fca00078e020c */
[----:B------:R-:W-:-:S04]  /*02d0*/  IADD3 R18, P2, PT, R9, R19, RZ ;  /* 0x0000001309127210 */ /* 0x000fc80007f5e0ff */
[----:B------:R-:W-:Y:S02]  /*02e0*/  LEA.HI.X.SX32 R19, R19, R10, 0x1, P2 ;  /* 0x0000000a13137211 */ /* 0x000fe400010f0eff */
[----:B--2---:R-:W-:-:S04]  /*02f0*/  LEA R20, P2, R18, UR10, 0x2 ;  /* 0x0000000a12147c11 */ /* 0x004fc8000f8410ff */
[----:B------:R-:W-:-:S05]  /*0300*/  LEA.HI.X R21, R18, UR11, R19, 0x2, P2 ;  /* 0x0000000b12157c11 */ /* 0x000fca00090f1413 */
[----:B----4-:R0:W-:Y:S04]  /*0310*/  STG.E desc[UR6][R20.64], R23 ;  /* 0x0000001714007986 */ /* 0x0101e8000c101906 */
[----:B------:R-:W2:Y:S04]  /*0320*/  LDG.E R18, desc[UR6][R16.64+-0xc] ;  /* 0xfffff40610127981 */ /* 0x000ea8000c1e1900 */
[----:B------:R-:W3:Y:S01]  /*0330*/  LDG.E R25, desc[UR6][R14.64+-0xc] ;  /* 0xfffff4060e197981 */ /* 0x000ee2000c1e1900 */
[----:B--2---:R-:W-:-:S04]  /*0340*/  IADD3 R18, PT, PT, R18, R7, R12 ;  /* 0x0000000712127210 */ /* 0x004fc80007ffe00c */
[----:B------:R-:W-:-:S04]  /*0350*/  IADD3 R19, P2, PT, R9, R18, RZ ;  /* 0x0000001209137210 */ /* 0x000fc80007f5e0ff */
[----:B------:R-:W-:Y:S02]  /*0360*/  LEA.HI.X.SX32 R24, R18, R10, 0x1, P2 ;  /* 0x0000000a12187211 */ /* 0x000fe400010f0eff */
[----:B------:R-:W-:-:S04]  /*0370*/  LEA R18, P2, R19, UR10, 0x2 ;  /* 0x0000000a13127c11 */ /* 0x000fc8000f8410ff */
[----:B------:R-:W-:-:S05]  /*0380*/  LEA.HI.X R19, R19, UR11, R24, 0x2, P2 ;  /* 0x0000000b13137c11 */ /* 0x000fca00090f1418 */
[----:B---3--:R1:W-:Y:S04]  /*0390*/  STG.E desc[UR6][R18.64], R25 ;  /* 0x0000001912007986 */ /* 0x0083e8000c101906 */
[----:B------:R-:W2:Y:S04]  /*03a0*/  LDG.E R24, desc[UR6][R16.64+-0x8] ;  /* 0xfffff80610187981 */ /* 0x000ea8000c1e1900 */
[----:B------:R-:W3:Y:S01]  /*03b0*/  LDG.E R27, desc[UR6][R14.64+-0x8] ;  /* 0xfffff8060e1b7981 */ /* 0x000ee2000c1e1900 */
[----:B0-----:R-:W-:-:S04]  /*03c0*/  IMAD R21, R7, 0x2, R12 ;  /* 0x0000000207157824 */ /* 0x001fc800078e020c */
[----:B--2---:R-:W-:-:S05]  /*03d0*/  IMAD.IADD R21, R24, 0x1, R21 ;  /* 0x0000000118157824 */ /* 0x004fca00078e0215 */
[----:B------:R-:W-:-:S04]  /*03e0*/  IADD3 R23, P2, PT, R9, R21, RZ ;  /* 0x0000001509177210 */ /* 0x000fc80007f5e0ff */
[----:B------:R-:W-:Y:S02]  /*03f0*/  LEA.HI.X.SX32 R24, R21, R10, 0x1, P2 ;  /* 0x0000000a15187211 */ /* 0x000fe400010f0eff */
[----:B------:R-:W-:-:S04]  /*0400*/  LEA R20, P2, R23, UR10, 0x2 ;  /* 0x0000000a17147c11 */ /* 0x000fc8000f8410ff */
[----:B------:R-:W-:-:S05]  /*0410*/  LEA.HI.X R21, R23, UR11, R24, 0x2, P2 ;  /* 0x0000000b17157c11 */ /* 0x000fca00090f1418 */
[----:B---3--:R0:W-:Y:S04]  /*0420*/  STG.E desc[UR6][R20.64], R27 ;  /* 0x0000001b14007986 */ /* 0x0081e8000c101906 */
[----:B------:R-:W2:Y:S04]  /*0430*/  LDG.E R24, desc[UR6][R16.64+-0x4] ;  /* 0xfffffc0610187981 */ /* 0x000ea8000c1e1900 */
[----:B------:R-:W3:Y:S01]  /*0440*/  LDG.E R23, desc[UR6][R14.64+-0x4] ;  /* 0xfffffc060e177981 */ /* 0x000ee2000c1e1900 */
[----:B-1----:R-:W-:-:S04]  /*0450*/  IMAD R19, R7, 0x3, R12 ;  /* 0x0000000307137824 */ /* 0x002fc800078e020c */
        /* <DEDUP_REMOVED lines=16> */
[----:B-1----:R-:W3:Y:S01]  /*0560*/  LDG.E R23, desc[UR6][R14.64+0x4] ;  /* 0x000004060e177981 */ /* 0x002ee2000c1e1900 */
[----:B------:R-:W-:-:S04]  /*0570*/  IMAD R19, R7, 0x5, R12 ;  /* 0x0000000507137824 */ /* 0x000fc800078e020c */
[----:B--2---:R-:W-:-:S05]  /*0580*/  IMAD.IADD R19, R24, 0x1, R19 ;  /* 0x0000000118137824 */ /* 0x004fca00078e0213 */
[----:B------:R-:W-:-:S04]  /*0590*/  IADD3 R24, P2, PT, R9, R19, RZ ;  /* 0x0000001309187210 */ /* 0x000fc80007f5e0ff */
[----:B------:R-:W-:Y:S02]  /*05a0*/  LEA.HI.X.SX32 R19, R19, R10, 0x1, P2 ;  /* 0x0000000a13137211 */ /* 0x000fe400010f0eff */
[----:B------:R-:W-:-:S04]  /*05b0*/  LEA R18, P2, R24, UR10, 0x2 ;  /* 0x0000000a18127c11 */ /* 0x000fc8000f8410ff */
[----:B------:R-:W-:-:S05]  /*05c0*/  LEA.HI.X R19, R24, UR11, R19, 0x2, P2 ;  /* 0x0000000b18137c11 */ /* 0x000fca00090f1413 */
[----:B---3--:R1:W-:Y:S04]  /*05d0*/  STG.E desc[UR6][R18.64], R23 ;  /* 0x0000001712007986 */ /* 0x0083e8000c101906 */
[----:B------:R-:W2:Y:S04]  /*05e0*/  LDG.E R24, desc[UR6][R16.64+0x8] ;  /* 0x0000080610187981 */ /* 0x000ea8000c1e1900 */
[----:B0-----:R-:W3:Y:S01]  /*05f0*/  LDG.E R25, desc[UR6][R14.64+0x8] ;  /* 0x000008060e197981 */ /* 0x001ee2000c1e1900 */
[----:B------:R-:W-:-:S04]  /*0600*/  IMAD R21, R7, 0x6, R12 ;  /* 0x0000000607157824 */ /* 0x000fc800078e020c */
[----:B--2---:R-:W-:-:S05]  /*0610*/  IMAD.IADD R21, R24, 0x1, R21 ;  /* 0x0000000118157824 */ /* 0x004fca00078e0215 */
[----:B------:R-:W-:-:S04]  /*0620*/  IADD3 R24, P2, PT, R9, R21, RZ ;  /* 0x0000001509187210 */ /* 0x000fc80007f5e0ff */
[----:B------:R-:W-:Y:S02]  /*0630*/  LEA.HI.X.SX32 R21, R21, R10, 0x1, P2 ;  /* 0x0000000a15157211 */ /* 0x000fe400010f0eff */
[----:B------:R-:W-:-:S04]  /*0640*/  LEA R20, P2, R24, UR10, 0x2 ;  /* 0x0000000a18147c11 */ /* 0x000fc8000f8410ff */
[----:B------:R-:W-:-:S05]  /*0650*/  LEA.HI.X R21, R24, UR11, R21, 0x2, P2 ;  /* 0x0000000b18157c11 */ /* 0x000fca00090f1415 */
[----:B---3--:R0:W-:Y:S04]  /*0660*/  STG.E desc[UR6][R20.64], R25 ;  /* 0x0000001914007986 */ /* 0x0081e8000c101906 */
[----:B------:R2:W3:Y:S04]  /*0670*/  LDG.E R24, desc[UR6][R16.64+0xc] ;  /* 0x00000c0610187981 */ /* 0x0004e8000c1e1900 */
[----:B-1----:R1:W4:Y:S01]  /*0680*/  LDG.E R23, desc[UR6][R14.64+0xc] ;  /* 0x00000c060e177981 */ /* 0x002322000c1e1900 */
[----:B------:R-:W-:Y:S02]  /*0690*/  IMAD R19, R7, 0x7, R12 ;  /* 0x0000000707137824 */ /* 0x000fe400078e020c */
[----:B------:R-:W-:-:S02]  /*06a0*/  VIADD R22, R22, 0x8 ;  /* 0x0000000816167836 */ /* 0x000fc40000000000 */
[----:B------:R-:W-:Y:S01]  /*06b0*/  IMAD R12, R7, 0x8, R12 ;  /* 0x00000008070c7824 */ /* 0x000fe200078e020c */
[----:B--2---:R-:W-:Y:S02]  /*06c0*/  IADD3 R16, P4, PT, R16, 0x20, RZ ;  /* 0x0000002010107810 */ /* 0x004fe40007f9e0ff */
[----:B-1----:R-:W-:-:S03]  /*06d0*/  IADD3 R14, P3, PT, R14, 0x20, RZ ;  /* 0x000000200e0e7810 */ /* 0x002fc60007f7e0ff */
[----:B------:R-:W-:Y:S02]  /*06e0*/  IMAD.X R17, RZ, RZ, R17, P4 ;  /* 0x000000ffff117224 */ /* 0x000fe400020e0611 */
[----:B------:R-:W-:Y:S02]  /*06f0*/  IMAD.X R15, RZ, RZ, R15, P3 ;  /* 0x000000ffff0f7224 */ /* 0x000fe400018e060f */
[----:B---3--:R-:W-:-:S05]  /*0700*/  IMAD.IADD R19, R24, 0x1, R19 ;  /* 0x0000000118137824 */ /* 0x008fca00078e0213 */
[----:B------:R-:W-:-:S04]  /*0710*/  IADD3 R24, P2, PT, R9, R19, RZ ;  /* 0x0000001309187210 */ /* 0x000fc80007f5e0ff */
[----:B------:R-:W-:Y:S02]  /*0720*/  LEA.HI.X.SX32 R19, R19, R10, 0x1, P2 ;  /* 0x0000000a13137211 */ /* 0x000fe400010f0eff */
[----:B------:R-:W-:-:S04]  /*0730*/  LEA R18, P2, R24, UR10, 0x2 ;  /* 0x0000000a18127c11 */ /* 0x000fc8000f8410ff */
[----:B------:R-:W-:Y:S02]  /*0740*/  LEA.HI.X R19, R24, UR11, R19, 0x2, P2 ;  /* 0x0000000b18137c11 */ /* 0x000fe400090f1413 */
[----:B------:R-:W-:-:S03]  /*0750*/  ISETP.NE.AND P2, PT, R22, RZ, PT ;  /* 0x000000ff1600720c */ /* 0x000fc60003f45270 */
[----:B----4-:R0:W-:Y:S10]  /*0760*/  STG.E desc[UR6][R18.64], R23 ;  /* 0x0000001712007986 */ /* 0x0101f4000c101906 */
[----:B------:R-:W-:Y:S05]  /*0770*/  @P2 BRA `(.L_x_97) ;  /* 0xfffffff800c82947 */ /* 0x000fea000383ffff */
[----:B------:R-:W-:-:S07]  /*0780*/  IMAD.MOV.U32 R12, RZ, RZ, R2 ;  /* 0x000000ffff0c7224 */ /* 0x000fce00078e0002 */
.L_x_96:
[----:B------:R-:W-:-:S13]  /*0790*/  ISETP.NE.AND P2, PT, R0, RZ, PT ;  /* 0x000000ff0000720c */ /* 0x000fda0003f45270 */
[----:B------:R-:W-:Y:S05]  /*07a0*/  @!P2 BRA `(.L_x_98) ;  /* 0x000000040088a947 */ /* 0x000fea0003800000 */
[----:B------:R-:W-:Y:S01]  /*07b0*/  ISETP.NE.AND P2, PT, R3, RZ, PT ;  /* 0x000000ff0300720c */ /* 0x000fe20003f45270 */
[----:B------:R-:W-:-:S12]  /*07c0*/  @!P0 BRA `(.L_x_99) ;  /* 0x0000000000b48947 */ /* 0x000fd80003800000 */
[----:B------:R-:W1:Y:S01]  /*07d0*/  LDCU.64 UR4, c[0x0][0x390] ;  /* 0x00007200ff0477ac */ /* 0x000e620008000a00 */
[----:B------:R-:W-:Y:S01]  /*07e0*/  IADD3 R17, P3, PT, R8, R12, RZ ;  /* 0x0000000c08117210 */ /* 0x000fe20007f7e0ff */
[----:B------:R-:W3:Y:S04]  /*07f0*/  LDCU.128 UR12, c[0x0][0x380] ;  /* 0x00007000ff0c77ac */ /* 0x000ee80008000c00 */
[----:B------:R-:W-:Y:S02]  /*0800*/  IMAD.X R14, RZ, RZ, R13, P3 ;  /* 0x000000ffff0e7224 */ /* 0x000fe400018e060d */
[----:B0-----:R-:W-:-:S03]  /*0810*/  IMAD.SHL.U32 R18, R17, 0x4, RZ ;  /* 0x0000000411127824 */ /* 0x001fc600078e00ff */
[----:B------:R-:W-:Y:S02]  /*0820*/  SHF.L.U64.HI R17, R17, 0x2, R14 ;  /* 0x0000000211117819 */ /* 0x000fe4000001020e */
[----:B-1----:R-:W-:-:S04]  /*0830*/  IADD3 R14, P3, PT, R18, UR4, RZ ;  /* 0x00000004120e7c10 */ /* 0x002fc8000ff7e0ff */
[----:B------:R-:W-:-:S05]  /*0840*/  IADD3.X R15, PT, PT, R17, UR5, RZ, P3, !PT ;  /* 0x00000005110f7c10 */ /* 0x000fca0009ffe4ff */
[----:B------:R-:W4:Y:S01]  /*0850*/  LDG.E R16, desc[UR6][R14.64] ;  /* 0x000000060e107981 */ /* 0x000f22000c1e1900 */
[----:B---3--:R-:W-:-:S04]  /*0860*/  IADD3 R18, P3, PT, R18, UR14, RZ ;  /* 0x0000000e12127c10 */ /* 0x008fc8000ff7e0ff */
[----:B------:R-:W-:-:S05]  /*0870*/  IADD3.X R19, PT, PT, R17, UR15, RZ, P3, !PT ;  /* 0x0000000f11137c10 */ /* 0x000fca0009ffe4ff */
[----:B------:R-:W3:Y:S01]  /*0880*/  LDG.E R23, desc[UR6][R18.64] ;  /* 0x0000000612177981 */ /* 0x000ee2000c1e1900 */
[----:B----4-:R-:W-:-:S05]  /*0890*/  IMAD R16, R12, R7, R16 ;  /* 0x000000070c107224 */ /* 0x010fca00078e0210 */
[----:B------:R-:W-:-:S04]  /*08a0*/  IADD3 R17, P3, PT, R9, R16, RZ ;  /* 0x0000001009117210 */ /* 0x000fc80007f7e0ff */
[----:B------:R-:W-:Y:S02]  /*08b0*/  LEA.HI.X.SX32 R20, R16, R10, 0x1, P3 ;  /* 0x0000000a10147211 */ /* 0x000fe400018f0eff */
[----:B------:R-:W-:-:S04]  /*08c0*/  LEA R16, P3, R17, UR12, 0x2 ;  /* 0x0000000c11107c11 */ /* 0x000fc8000f8610ff */
[----:B------:R-:W-:-:S05]  /*08d0*/  LEA.HI.X R17, R17, UR13, R20, 0x2, P3 ;  /* 0x0000000d11117c11 */ /* 0x000fca00098f1414 */
[----:B---3--:R0:W-:Y:S04]  /*08e0*/  STG.E desc[UR6][R16.64], R23 ;  /* 0x0000001710007986 */ /* 0x0081e8000c101906 */
[----:B------:R-:W3:Y:S04]  /*08f0*/  LDG.E R21, desc[UR6][R14.64+0x4] ;  /* 0x000004060e157981 */ /* 0x000ee8000c1e1900 */
[----:B------:R-:W4:Y:S01]  /*0900*/  LDG.E R25, desc[UR6][R18.64+0x4] ;  /* 0x0000040612197981 */ /* 0x000f22000c1e1900 */
[----:B------:R-:W-:-:S04]  /*0910*/  IMAD R22, R12, R7, R7 ;  /* 0x000000070c167224 */ /* 0x000fc800078e0207 */
[----:B---3--:R-:W-:-:S05]  /*0920*/  IMAD.IADD R21, R22, 0x1, R21 ;  /* 0x0000000116157824 */ /* 0x008fca00078e0215 */
[----:B------:R-:W-:-:S04]  /*0930*/  IADD3 R24, P3, PT, R9, R21, RZ ;  /* 0x0000001509187210 */ /* 0x000fc80007f7e0ff */
[----:B------:R-:W-:Y:S02]  /*0940*/  LEA.HI.X.SX32 R21, R21, R10, 0x1, P3 ;  /* 0x0000000a15157211 */ /* 0x000fe400018f0eff */
[----:B------:R-:W-:-:S04]  /*0950*/  LEA R20, P3, R24, UR12, 0x2 ;  /* 0x0000000c18147c11 */ /* 0x000fc8000f8610ff */
[----:B------:R-:W-:-:S05]  /*0960*/  LEA.HI.X R21, R24, UR13, R21, 0x2, P3 ;  /* 0x0000000d18157c11 */ /* 0x000fca00098f1415 */
[----:B----4-:R1:W-:Y:S04]  /*0970*/  STG.E desc[UR6][R20.64], R25 ;  /* 0x0000001914007986 */ /* 0x0103e8000c101906 */
[----:B------:R-:W3:Y:S04]  /*0980*/  LDG.E R27, desc[UR6][R14.64+0x8] ;  /* 0x000008060e1b7981 */ /* 0x000ee8000c1e1900 */
[----:B0-----:R-:W4:Y:S01]  /*0990*/  LDG.E R23, desc[UR6][R18.64+0x8] ;  /* 0x0000080612177981 */ /* 0x001f22000c1e1900 */
[----:B------:R-:W-:-:S04]  /*09a0*/  IMAD.IADD R22, R22, 0x1, R7 ;  /* 0x0000000116167824 */ /* 0x000fc800078e0207 */
[----:B---3--:R-:W-:-:S05]  /*09b0*/  IMAD.IADD R27, R22, 0x1, R27 ;  /* 0x00000001161b7824 */ /* 0x008fca00078e021b */
[----:B------:R-:W-:-:S04]  /*09c0*/  IADD3 R17, P3, PT, R9, R27, RZ ;  /* 0x0000001b09117210 */ /* 0x000fc80007f7e0ff */
[----:B------:R-:W-:Y:S02]  /*09d0*/  LEA.HI.X.SX32 R24, R27, R10, 0x1, P3 ;  /* 0x0000000a1b187211 */ /* 0x000fe400018f0eff */
[----:B------:R-:W-:-:S04]  /*09e0*/  LEA R16, P3, R17, UR12, 0x2 ;  /* 0x0000000c11107c11 */ /* 0x000fc8000f8610ff */
[----:B------:R-:W-:-:S05]  /*09f0*/  LEA.HI.X R17, R17, UR13, R24, 0x2, P3 ;  /* 0x0000000d11117c11 */ /* 0x000fca00098f1418 */
[----:B----4-:R3:W-:Y:S04]  /*0a00*/  STG.E desc[UR6][R16.64], R23 ;  /* 0x0000001710007986 */ /* 0x0107e8000c101906 */
[----:B------:R-:W4:Y:S04]  /*0a10*/  LDG.E R24, desc[UR6][R14.64+0xc] ;  /* 0x00000c060e187981 */ /* 0x000f28000c1e1900 */
[----:B-1----:R-:W5:Y:S01]  /*0a20*/  LDG.E R25, desc[UR6][R18.64+0xc] ;  /* 0x00000c0612197981 */ /* 0x002f62000c1e1900 */
[----:B------:R-:W-:Y:S01]  /*0a30*/  VIADD R12, R12, 0x4 ;  /* 0x000000040c0c7836 */ /* 0x000fe20000000000 */
[----:B----4-:R-:W-:-:S04]  /*0a40*/  IADD3 R24, PT, PT, R24, R7, R22 ;  /* 0x0000000718187210 */ /* 0x010fc80007ffe016 */
[----:B------:R-:W-:-:S04]  /*0a50*/  IADD3 R21, P3, PT, R9, R24, RZ ;  /* 0x0000001809157210 */ /* 0x000fc80007f7e0ff */
[----:B------:R-:W-:Y:S02]  /*0a60*/  LEA R20, P4, R21, UR12, 0x2 ;  /* 0x0000000c15147c11 */ /* 0x000fe4000f8810ff */
[----:B------:R-:W-:-:S04]  /*0a70*/  LEA.HI.X.SX32 R24, R24, R10, 0x1, P3 ;  /* 0x0000000a18187211 */ /* 0x000fc800018f0eff */
[----:B------:R-:W-:-:S05]  /*0a80*/  LEA.HI.X R21, R21, UR13, R24, 0x2, P4 ;  /* 0x0000000d15157c11 */ /* 0x000fca000a0f1418 */
[----:B-----5:R3:W-:Y:S02]  /*0a90*/  STG.E desc[UR6][R20.64], R25 ;  /* 0x0000001914007986 */ /* 0x0207e4000c101906 */
.L_x_99:
[----:B------:R-:W-:Y:S05]  /*0aa0*/  @!P2 BRA `(.L_x_98) ;  /* 0x0000000000c8a947 */ /* 0x000fea0003800000 */
[----:B------:R-:W-:Y:S02]  /*0ab0*/  ISETP.NE.AND P3, PT, R3, 0x1, PT ;  /* 0x000000010300780c */ /* 0x000fe40003f65270 */
[----:B------:R-:W-:-:S11]  /*0ac0*/  LOP3.LUT P2, RZ, R11, 0x1, RZ, 0xc0, !PT ;  /* 0x000000010bff7812 */ /* 0x000fd6000784c0ff */
[----:B------:R-:W-:Y:S05]  /*0ad0*/  @!P3 BRA `(.L_x_100) ;  /* 0x000000000070b947 */ /* 0x000fea0003800000 */
[----:B------:R-:W1:Y:S01]  /*0ae0*/  LDCU.64 UR4, c[0x0][0x390] ;  /* 0x00007200ff0477ac */ /* 0x000e620008000a00 */
[----:B------:R-:W-:Y:S01]  /*0af0*/  IADD3 R11, P3, PT, R8, R12, RZ ;  /* 0x0000000c080b7210 */ /* 0x000fe20007f7e0ff */
[----:B------:R-:W4:Y:S04]  /*0b00*/  LDCU.128 UR12, c[0x0][0x380] ;  /* 0x00007000ff0c77ac */ /* 0x000f280008000c00 */
[----:B------:R-:W-:Y:S02]  /*0b10*/  IMAD.X R14, RZ, RZ, R13, P3 ;  /* 0x000000ffff0e7224 */ /* 0x000fe400018e060d */
[----:B---3--:R-:W-:-:S03]  /*0b20*/  IMAD.SHL.U32 R16, R11, 0x4, RZ ;  /* 0x000000040b107824 */ /* 0x008fc600078e00ff */
[----:B------:R-:W-:Y:S02]  /*0b30*/  SHF.L.U64.HI R11, R11, 0x2, R14 ;  /* 0x000000020b0b7819 */ /* 0x000fe4000001020e */
[----:B-1----:R-:W-:-:S04]  /*0b40*/  IADD3 R14, P3, PT, R16, UR4, RZ ;  /* 0x00000004100e7c10 */ /* 0x002fc8000ff7e0ff */
[----:B------:R-:W-:-:S05]  /*0b50*/  IADD3.X R15, PT, PT, R11, UR5, RZ, P3, !PT ;  /* 0x000000050b0f7c10 */ /* 0x000fca0009ffe4ff */
[----:B0-----:R-:W3:Y:S01]  /*0b60*/  LDG.E R18, desc[UR6][R14.64] ;  /* 0x000000060e127981 */ /* 0x001ee2000c1e1900 */
[----:B----4-:R-:W-:-:S04]  /*0b70*/  IADD3 R16, P3, PT, R16, UR14, RZ ;  /* 0x0000000e10107c10 */ /* 0x010fc8000ff7e0ff */
[----:B------:R-:W-:-:S05]  /*0b80*/  IADD3.X R17, PT, PT, R11, UR15, RZ, P3, !PT ;  /* 0x0000000f0b117c10 */ /* 0x000fca0009ffe4ff */
[----:B------:R-:W4:Y:S01]  /*0b90*/  LDG.E R11, desc[UR6][R16.64] ;  /* 0x00000006100b7981 */ /* 0x000f22000c1e1900 */
[----:B---3--:R-:W-:-:S05]  /*0ba0*/  IMAD R18, R12, R7, R18 ;  /* 0x000000070c127224 */ /* 0x008fca00078e0212 */
[----:B------:R-:W-:-:S04]  /*0bb0*/  IADD3 R19, P3, PT, R9, R18, RZ ;  /* 0x0000001209137210 */ /* 0x000fc80007f7e0ff */
[----:B------:R-:W-:Y:S02]  /*0bc0*/  LEA.HI.X.SX32 R20, R18, R10, 0x1, P3 ;  /* 0x0000000a12147211 */ /* 0x000fe400018f0eff */
[----:B------:R-:W-:-:S04]  /*0bd0*/  LEA R18, P3, R19, UR12, 0x2 ;  /* 0x0000000c13127c11 */ /* 0x000fc8000f8610ff */
[----:B------:R-:W-:-:S05]  /*0be0*/  LEA.HI.X R19, R19, UR13, R20, 0x2, P3 ;  /* 0x0000000d13137c11 */ /* 0x000fca00098f1414 */
[----:B----4-:R1:W-:Y:S04]  /*0bf0*/  STG.E desc[UR6][R18.64], R11 ;  /* 0x0000000b12007986 */ /* 0x0103e8000c101906 */
[----:B------:R-:W3:Y:S04]  /*0c00*/  LDG.E R20, desc[UR6][R14.64+0x4] ;  /* 0x000004060e147981 */ /* 0x000ee8000c1e1900 */
[----:B------:R-:W4:Y:S01]  /*0c10*/  LDG.E R23, desc[UR6][R16.64+0x4] ;  /* 0x0000040610177981 */ /* 0x000f22000c1e1900 */
[C---:B------:R-:W-:Y:S02]  /*0c20*/  IMAD R21, R12.reuse, R7, R7 ;  /* 0x000000070c157224 */ /* 0x040fe400078e0207 */
[----:B------:R-:W-:-:S02]  /*0c30*/  VIADD R12, R12, 0x2 ;  /* 0x000000020c0c7836 */ /* 0x000fc40000000000 */
[----:B---3--:R-:W-:-:S05]  /*0c40*/  IMAD.IADD R21, R21, 0x1, R20 ;  /* 0x0000000115157824 */ /* 0x008fca00078e0214 */
[----:B------:R-:W-:-:S04]  /*0c50*/  IADD3 R22, P3, PT, R9, R21, RZ ;  /* 0x0000001509167210 */ /* 0x000fc80007f7e0ff */
[----:B------:R-:W-:Y:S02]  /*0c60*/  LEA R20, P4, R22, UR12, 0x2 ;  /* 0x0000000c16147c11 */ /* 0x000fe4000f8810ff */
[----:B------:R-:W-:-:S04]  /*0c70*/  LEA.HI.X.SX32 R21, R21, R10, 0x1, P3 ;  /* 0x0000000a15157211 */ /* 0x000fc800018f0eff */
[----:B------:R-:W-:-:S05]  /*0c80*/  LEA.HI.X R21, R22, UR13, R21, 0x2, P4 ;  /* 0x0000000d16157c11 */ /* 0x000fca000a0f1415 */
[----:B----4-:R1:W-:Y:S02]  /*0c90*/  STG.E desc[UR6][R20.64], R23 ;  /* 0x0000001714007986 */ /* 0x0103e4000c101906 */
.L_x_100:
[----:B------:R-:W-:Y:S05]  /*0ca0*/  @!P2 BRA `(.L_x_98) ;  /* 0x000000000048a947 */ /* 0x000fea0003800000 */
[----:B------:R-:W3:Y:S01]  /*0cb0*/  LDCU.64 UR4, c[0x0][0x390] ;  /* 0x00007200ff0477ac */ /* 0x000ee20008000a00 */
[----:B------:R-:W-:Y:S01]  /*0cc0*/  IADD3 R8, P2, PT, R8, R12, RZ ;  /* 0x0000000c08087210 */ /* 0x000fe20007f5e0ff */
[----:B------:R-:W4:Y:S04]  /*0cd0*/  LDCU.128 UR12, c[0x0][0x380] ;  /* 0x00007000ff0c77ac */ /* 0x000f280008000c00 */
[----:B------:R-:W-:Y:S02]  /*0ce0*/  IMAD.X R13, RZ, RZ, R13, P2 ;  /* 0x000000ffff0d7224 */ /* 0x000fe400010e060d */
[----:B------:R-:W-:-:S03]  /*0cf0*/  IMAD.SHL.U32 R14, R8, 0x4, RZ ;  /* 0x00000004080e7824 */ /* 0x000fc600078e00ff */
[----:B------:R-:W-:Y:S02]  /*0d00*/  SHF.L.U64.HI R8, R8, 0x2, R13 ;  /* 0x0000000208087819 */ /* 0x000fe4000001020d */
[----:B---3--:R-:W-:-:S04]  /*0d10*/  IADD3 R16, P2, PT, R14, UR4, RZ ;  /* 0x000000040e107c10 */ /* 0x008fc8000ff5e0ff */
[----:B------:R-:W-:-:S05]  /*0d20*/  IADD3.X R17, PT, PT, R8, UR5, RZ, P2, !PT ;  /* 0x0000000508117c10 */ /* 0x000fca00097fe4ff */
[----:B------:R-:W3:Y:S01]  /*0d30*/  LDG.E R16, desc[UR6][R16.64] ;  /* 0x0000000610107981 */ /* 0x000ee2000c1e1900 */
[----:B----4-:R-:W-:-:S04]  /*0d40*/  IADD3 R14, P2, PT, R14, UR14, RZ ;  /* 0x0000000e0e0e7c10 */ /* 0x010fc8000ff5e0ff */
[----:B------:R-:W-:-:S06]  /*0d50*/  IADD3.X R15, PT, PT, R8, UR15, RZ, P2, !PT ;  /* 0x0000000f080f7c10 */ /* 0x000fcc00097fe4ff */
[----:B------:R-:W4:Y:S01]  /*0d60*/  LDG.E R15, desc[UR6][R14.64] ;  /* 0x000000060e0f7981 */ /* 0x000f22000c1e1900 */
[----:B---3--:R-:W-:-:S05]  /*0d70*/  IMAD R7, R12, R7, R16 ;  /* 0x000000070c077224 */ /* 0x008fca00078e0210 */
[----:B------:R-:W-:-:S04]  /*0d80*/  IADD3 R9, P2, PT, R9, R7, RZ ;  /* 0x0000000709097210 */ /* 0x000fc80007f5e0ff */
[----:B------:R-:W-:Y:S02]  /*0d90*/  LEA.HI.X.SX32 R10, R7, R10, 0x1, P2 ;  /* 0x0000000a070a7211 */ /* 0x000fe400010f0eff */
[----:B------:R-:W-:-:S04]  /*0da0*/  LEA R8, P2, R9, UR12, 0x2 ;  /* 0x0000000c09087c11 */ /* 0x000fc8000f8410ff */
[----:B------:R-:W-:-:S05]  /*0db0*/  LEA.HI.X R9, R9, UR13, R10, 0x2, P2 ;  /* 0x0000000d09097c11 */ /* 0x000fca00090f140a */
[----:B----4-:R4:W-:Y:S04]  /*0dc0*/  STG.E desc[UR6][R8.64], R15 ;  /* 0x0000000f08007986 */ /* 0x0109e8000c101906 */
.L_x_98:
[----:B------:R-:W-:Y:S05]  /*0dd0*/  @!P1 BRA `(.L_x_101) ;  /* 0xfffffff000d49947 */ /* 0x000fea000383ffff */
[----:B--2---:R-:W-:Y:S05]  /*0de0*/  EXIT ;  /* 0x000000000000794d */ /* 0x004fea0003800000 */
.L_x_102:
        /* <DEDUP_REMOVED lines=9> */
.L_x_198:


//--------------------- .text.backprop_seq2col    --------------------------
	.section	.text.backprop_seq2col,"ax",@progbits
	.align	128
        .global         backprop_seq2col
        .type           backprop_seq2col,@function
        .size           backprop_seq2col,(.L_x_199 - backprop_seq2col)
        .other          backprop_seq2col,@"STO_CUDA_ENTRY STV_DEFAULT"
backprop_seq2col:
.text.backprop_seq2col:
        /* <DEDUP_REMOVED lines=8> */
[----:B------:R-:W0:Y:S02]  /*0080*/  LDCU UR4, c[0x0][0x390] ;  /* 0x00007200ff0477ac */ /* 0x000e240008000800 */
[----:B0-----:R-:W-:-:S13]  /*0090*/  ISETP.LE.AND P0, PT, RZ, UR4, PT ;  /* 0x00000004ff007c0c */ /* 0x001fda000bf03270 */
[----:B------:R-:W-:Y:S05]  /*00a0*/  @!P0 EXIT ;  /* 0x000000000000894d */ /* 0x000fea0003800000 */
[----:B------:R-:W0:Y:S01]  /*00b0*/  LDCU.64 UR10, c[0x0][0x388] ;  /* 0x00007100ff0a77ac */ /* 0x000e220008000a00 */
[----:B------:R-:W1:Y:S01]  /*00c0*/  LDCU UR6, c[0x0][0x398] ;  /* 0x00007300ff0677ac */ /* 0x000e620008000800 */
[----:B------:R-:W2:Y:S01]  /*00d0*/  LDCU UR12, c[0x0][0x370] ;  /* 0x00006e00ff0c77ac */ /* 0x000ea20008000800 */
[----:B------:R-:W-:Y:S02]  /*00e0*/  ULEA UR5, UR4, 0x1, 0x1 ;  /* 0x0000000104057891 */ /* 0x000fe4000f8e08ff */
[----:B------:R-:W-:Y:S01]  /*00f0*/  USHF.L.U32 UR4, UR4, 0x1, URZ ;  /* 0x0000000104047899 */ /* 0x000fe200080006ff */
[----:B------:R-:W3:Y:S01]  /*0100*/  LDCU.64 UR14, c[0x0][0x358] ;  /* 0x00006b00ff0e77ac */ /* 0x000ee20008000a00 */
[----:B0-----:R-:W-:Y:S02]  /*0110*/  UIADD3 UR9, UP0, UPT, UR10, 0x10, URZ ;  /* 0x000000100a097890 */ /* 0x001fe4000ff1e0ff */
[----:B-1----:R-:W-:Y:S02]  /*0120*/  ULOP3.LUT UR7, UR6, 0x7ffffff8, URZ, 0xc0, !UPT ;  /* 0x7ffffff806077892 */ /* 0x002fe4000f8ec0ff */
[----:B------:R-:W-:Y:S01]  /*0130*/  UIMAD UR8, UR13, UR6, URZ ;  /* 0x000000060d0872a4 */ /* 0x000fe2000f8e02ff */
[----:B--2---:R-:W-:Y:S01]  /*0140*/  IMAD R3, R3, UR12, RZ ;  /* 0x0000000c03037c24 */ /* 0x004fe2000f8e02ff */
[----:B------:R-:W-:-:S02]  /*0150*/  UIADD3.X UR10, UPT, UPT, URZ, UR11, URZ, UP0, !UPT ;  /* 0x0000000bff0a7290 */ /* 0x000fc400087fe4ff */
[----:B------:R-:W-:Y:S02]  /*0160*/  UIMAD UR5, UR5, UR6, URZ ;  /* 0x00000006050572a4 */ /* 0x000fe4000f8e02ff */
[----:B------:R-:W-:Y:S02]  /*0170*/  ULOP3.LUT UR6, UR6, 0x7, URZ, 0xc0, !UPT ;  /* 0x0000000706067892 */ /* 0x000fe4000f8ec0ff */
[----:B------:R-:W-:Y:S02]  /*0180*/  UIADD3 UR11, UPT, UPT, -UR7, URZ, URZ ;  /* 0x000000ff070b7290 */ /* 0x000fe4000fffe1ff */
[----:B---3--:R-:W-:-:S12]  /*0190*/  UIMAD UR8, UR4, UR8, UR8 ;  /* 0x00000008040872a4 */ /* 0x008fd8000f8e0208 */
.L_x_110:
[----:B0-----:R-:W0:Y:S01]  /*01a0*/  LDCU UR4, c[0x0][0x390] ;  /* 0x00007200ff0477ac */ /* 0x001e220008000800 */
[----:B------:R-:W-:Y:S01]  /*01b0*/  IMAD.U32 R4, RZ, RZ, UR5 ;  /* 0x00000005ff047e24 */ /* 0x000fe2000f8e00ff */
[----:B-1----:R-:W1:Y:S01]  /*01c0*/  LDCU UR12, c[0x0][0x398] ;  /* 0x00007300ff0c77ac */ /* 0x002e620008000800 */
[----:B0-----:R-:W-:Y:S01]  /*01d0*/  UIADD3 UR4, UPT, UPT, -UR4, URZ, URZ ;  /* 0x000000ff04047290 */ /* 0x001fe2000fffe1ff */
[----:B-1----:R-:W-:-:S05]  /*01e0*/  IMAD R2, R0, UR12, RZ ;  /* 0x0000000c00027c24 */ /* 0x002fca000f8e02ff */
[----:B------:R-:W-:Y:S01]  /*01f0*/  IMAD.U32 R7, RZ, RZ, UR4 ;  /* 0x00000004ff077e24 */ /* 0x000fe2000f8e00ff */
[----:B--23--:R-:W-:-:S07]  /*0200*/  SHF.R.S32.HI R5, RZ, 0x1f, R2 ;  /* 0x0000001fff057819 */ /* 0x00cfce0000011402 */
.L_x_109:
[----:B------:R-:W-:Y:S01]  /*0210*/  IMAD.IADD R6, R7, 0x1, R0 ;  /* 0x0000000107067824 */ /* 0x000fe200078e0200 */
[----:B0--3--:R-:W0:Y:S01]  /*0220*/  LDC R13, c[0x0][0x398] ;  /* 0x0000e600ff0d7b82 */ /* 0x009e220000000800 */
[----:B-1----:R-:W1:Y:S01]  /*0230*/  LDCU UR4, c[0x0][0x390] ;  /* 0x00007200ff0477ac */ /* 0x002e620008000800 */
[----:B------:R-:W-:Y:S01]  /*0240*/  BSSY.RECONVERGENT B0, `(.L_x_103) ;  /* 0x000008f000007945 */ /* 0x000fe20003800200 */
[----:B--2---:R-:W-:Y:S01]  /*0250*/  IMAD R9, R6, UR5, RZ ;  /* 0x0000000506097c24 */ /* 0x004fe2000f8e02ff */
[----:B------:R-:W-:-:S04]  /*0260*/  MOV R8, R4 ;  /* 0x0000000400087202 */ /* 0x000fc80000000f00 */
[----:B------:R-:W-:-:S04]  /*0270*/  ISETP.GE.AND P0, PT, R9, UR8, PT ;  /* 0x0000000809007c0c */ /* 0x000fc8000bf06270 */
[----:B------:R-:W-:Y:S02]  /*0280*/  ISETP.LT.OR P0, PT, R9, RZ, P0 ;  /* 0x000000ff0900720c */ /* 0x000fe40000701670 */
[C---:B-1----:R-:W-:Y:S01]  /*0290*/  ISETP.NE.AND P1, PT, R7.reuse, UR4, PT ;  /* 0x0000000407007c0c */ /* 0x042fe2000bf25270 */
[----:B------:R-:W-:Y:S02]  /*02a0*/  VIADD R7, R7, 0x1 ;  /* 0x0000000107077836 */ /* 0x000fe40000000000 */
[----:B0-----:R-:W-:-:S08]  /*02b0*/  IMAD.IADD R4, R4, 0x1, -R13 ;  /* 0x0000000104047824 */ /* 0x001fd000078e0a0d */
[----:B------:R-:W-:Y:S05]  /*02c0*/  @P0 BRA `(.L_x_104) ;  /* 0x0000000800180947 */ /* 0x000fea0003800000 */
[----:B------:R-:W-:Y:S01]  /*02d0*/  ISETP.GE.AND P0, PT, R13, 0x1, PT ;  /* 0x000000010d00780c */ /* 0x000fe20003f06270 */
[----:B------:R-:W-:Y:S01]  /*02e0*/  IMAD.IADD R8, R9, 0x1, R8 ;  /* 0x0000000109087824 */ /* 0x000fe200078e0208 */
[----:B------:R-:W-:-:S04]  /*02f0*/  IADD3 R6, PT, PT, R4, R9, RZ ;  /* 0x0000000904067210 */ /* 0x000fc80007ffe0ff */
[----:B------:R-:W-:-:S04]  /*0300*/  ISETP.LT.OR P0, PT, R6, RZ, !P0 ;  /* 0x000000ff0600720c */ /* 0x000fc80004701670 */
[----:B------:R-:W-:-:S13]  /*0310*/  ISETP.GE.OR P0, PT, R8, UR8, P0 ;  /* 0x0000000808007c0c */ /* 0x000fda0008706670 */
[----:B------:R-:W-:Y:S05]  /*0320*/  @P0 BRA `(.L_x_104) ;  /* 0x0000000800000947 */ /* 0x000fea0003800000 */
[----:B------:R-:W-:Y:S01]  /*0330*/  ISETP.GE.U32.AND P0, PT, R13, 0x8, PT ;  /* 0x000000080d00780c */ /* 0x000fe20003f06070 */
[----:B------:R-:W-:-:S12]  /*0340*/  UMOV UR4, URZ ;  /* 0x000000ff00047c82 */ /* 0x000fd80008000000 */
[----:B------:R-:W-:Y:S05]  /*0350*/  @!P0 BRA `(.L_x_105) ;  /* 0x0000000000cc8947 */ /* 0x000fea0003800000 */
[----:B------:R-:W0:Y:S01]  /*0360*/  LDCU.64 UR12, c[0x0][0x380] ;  /* 0x00007000ff0c77ac */ /* 0x000e220008000a00 */
[----:B------:R-:W-:Y:S01]  /*0370*/  IMAD.MOV.U32 R12, RZ, RZ, R6 ;  /* 0x000000ffff0c7224 */ /* 0x000fe200078e0006 */
[----:B------:R-:W-:Y:S01]  /*0380*/  UMOV UR4, UR11 ;  /* 0x0000000b00047c82 */ /* 0x000fe20008000000 */
[----:B0-----:R-:W-:-:S04]  /*0390*/  LEA R14, P0, R2, UR12, 0x2 ;  /* 0x0000000c020e7c11 */ /* 0x001fc8000f8010ff */
[----:B------:R-:W-:Y:S02]  /*03a0*/  IADD3 R14, P2, PT, R14, 0x10, RZ ;  /* 0x000000100e0e7810 */ /* 0x000fe40007f5e0ff */
[----:B------:R-:W-:-:S04]  /*03b0*/  LEA.HI.X R15, R2, UR13, R5, 0x2, P0 ;  /* 0x0000000d020f7c11 */ /* 0x000fc800080f1405 */
[----:B------:R-:W-:-:S07]  /*03c0*/  IADD3.X R15, PT, PT, RZ, R15, RZ, P2, !PT ;  /* 0x0000000fff0f7210 */ /* 0x000fce00017fe4ff */
.L_x_106:
[----:B------:R-:W-:Y:S01]  /*03d0*/  IMAD.U32 R10, RZ, RZ, UR9 ;  /* 0x00000009ff0a7e24 */ /* 0x000fe2000f8e00ff */
[----:B-1----:R-:W-:Y:S01]  /*03e0*/  MOV R8, R14 ;  /* 0x0000000e00087202 */ /* 0x002fe20000000f00 */
[----:B------:R-:W-:Y:S02]  /*03f0*/  IMAD.U32 R11, RZ, RZ, UR10 ;  /* 0x0000000aff0b7e24 */ /* 0x000fe4000f8e00ff */
[----:B------:R-:W-:Y:S02]  /*0400*/  IMAD.MOV.U32 R9, RZ, RZ, R15 ;  /* 0x000000ffff097224 */ /* 0x000fe400078e000f */
[----:B------:R-:W-:-:S03]  /*0410*/  IMAD.WIDE.U32 R10, R12, 0x4, R10 ;  /* 0x000000040c0a7825 */ /* 0x000fc600078e000a */
[----:B------:R-:W2:Y:S04]  /*0420*/  LDG.E R15, desc[UR14][R8.64+-0x10] ;  /* 0xfffff00e080f7981 */ /* 0x000ea8000c1e1900 */
[----:B------:R-:W2:Y:S04]  /*0430*/  LDG.E R14, desc[UR14][R10.64+-0x10] ;  /* 0xfffff00e0a0e7981 */ /* 0x000ea8000c1e1900 */
[----:B------:R-:W3:Y:S04]  /*0440*/  LDG.E R17, desc[UR14][R8.64+-0xc] ;  /* 0xfffff40e08117981 */ /* 0x000ee8000c1e1900 */
[----:B------:R-:W4:Y:S04]  /*0450*/  LDG.E R19, desc[UR14][R8.64+-0x8] ;  /* 0xfffff80e08137981 */ /* 0x000f28000c1e1900 */
[----:B------:R-:W5:Y:S01]  /*0460*/  LDG.E R21, desc[UR14][R8.64+-0x4] ;  /* 0xfffffc0e08157981 */ /* 0x000f62000c1e1900 */
[----:B--2---:R-:W-:-:S05]  /*0470*/  FADD R15, R14, R15 ;  /* 0x0000000f0e0f7221 */ /* 0x004fca0000000000 */
[----:B------:R0:W-:Y:S04]  /*0480*/  STG.E desc[UR14][R8.64+-0x10], R15 ;  /* 0xfffff00f08007986 */ /* 0x0001e8000c10190e */
[----:B------:R-:W3:Y:S04]  /*0490*/  LDG.E R14, desc[UR14][R10.64+-0xc] ;  /* 0xfffff40e0a0e7981 */ /* 0x000ee8000c1e1900 */
[----:B0-----:R-:W2:Y:S01]  /*04a0*/  LDG.E R15, desc[UR14][R8.64] ;  /* 0x0000000e080f7981 */ /* 0x001ea2000c1e1900 */
[----:B---3--:R-:W-:-:S05]  /*04b0*/  FADD R17, R14, R17 ;  /* 0x000000110e117221 */ /* 0x008fca0000000000 */
[----:B------:R0:W-:Y:S04]  /*04c0*/  STG.E desc[UR14][R8.64+-0xc], R17 ;  /* 0xfffff41108007986 */ /* 0x0001e8000c10190e */
[----:B------:R-:W4:Y:S04]  /*04d0*/  LDG.E R14, desc[UR14][R10.64+-0x8] ;  /* 0xfffff80e0a0e7981 */ /* 0x000f28000c1e1900 */
[----:B0-----:R-:W3:Y:S01]  /*04e0*/  LDG.E R17, desc[UR14][R8.64+0x4] ;  /* 0x0000040e08117981 */ /* 0x001ee2000c1e1900 */
[----:B----4-:R-:W-:-:S05]  /*04f0*/  FADD R19, R14, R19 ;  /* 0x000000130e137221 */ /* 0x010fca0000000000 */
[----:B------:R0:W-:Y:S04]  /*0500*/  STG.E desc[UR14][R8.64+-0x8], R19 ;  /* 0xfffff81308007986 */ /* 0x0001e8000c10190e */
[----:B------:R-:W5:Y:S04]  /*0510*/  LDG.E R14, desc[UR14][R10.64+-0x4] ;  /* 0xfffffc0e0a0e7981 */ /* 0x000f68000c1e1900 */
[----:B0-----:R-:W4:Y:S01]  /*0520*/  LDG.E R19, desc[UR14][R8.64+0x8] ;  /* 0x0000080e08137981 */ /* 0x001f22000c1e1900 */
[----:B-----5:R-:W-:-:S05]  /*0530*/  FADD R21, R14, R21 ;  /* 0x000000150e157221 */ /* 0x020fca0000000000 */
[----:B------:R0:W-:Y:S04]  /*0540*/  STG.E desc[UR14][R8.64+-0x4], R21 ;  /* 0xfffffc1508007986 */ /* 0x0001e8000c10190e */
[----:B------:R-:W2:Y:S04]  /*0550*/  LDG.E R14, desc[UR14][R10.64] ;  /* 0x0000000e0a0e7981 */ /* 0x000ea8000c1e1900 */
[----:B0-----:R-:W5:Y:S01]  /*0560*/  LDG.E R21, desc[UR14][R8.64+0xc] ;  /* 0x00000c0e08157981 */ /* 0x001f62000c1e1900 */
[----:B--2---:R-:W-:-:S05]  /*0570*/  FADD R15, R14, R15 ;  /* 0x0000000f0e0f7221 */ /* 0x004fca0000000000 */
[----:B------:R0:W-:Y:S04]  /*0580*/  STG.E desc[UR14][R8.64], R15 ;  /* 0x0000000f08007986 */ /* 0x0001e8000c10190e */
[----:B------:R-:W3:Y:S02]  /*0590*/  LDG.E R14, desc[UR14][R10.64+0x4] ;  /* 0x0000040e0a0e7981 */ /* 0x000ee4000c1e1900 */
[----:B---3--:R-:W-:-:S05]  /*05a0*/  FADD R17, R14, R17 ;  /* 0x000000110e117221 */ /* 0x008fca0000000000 */
[----:B------:R1:W-:Y:S04]  /*05b0*/  STG.E desc[UR14][R8.64+0x4], R17 ;  /* 0x0000041108007986 */ /* 0x0003e8000c10190e */
[----:B------:R-:W4:Y:S02]  /*05c0*/  LDG.E R14, desc[UR14][R10.64+0x8] ;  /* 0x0000080e0a0e7981 */ /* 0x000f24000c1e1900 */
[----:B----4-:R-:W-:-:S05]  /*05d0*/  FADD R19, R14, R19 ;  /* 0x000000130e137221 */ /* 0x010fca0000000000 */
[----:B------:R1:W-:Y:S04]  /*05e0*/  STG.E desc[UR14][R8.64+0x8], R19 ;  /* 0x0000081308007986 */ /* 0x0003e8000c10190e */
[----:B------:R-:W5:Y:S01]  /*05f0*/  LDG.E R14, desc[UR14][R10.64+0xc] ;  /* 0x00000c0e0a0e7981 */ /* 0x000f62000c1e1900 */
[----:B------:R-:W-:-:S04]  /*0600*/  UIADD3 UR4, UPT, UPT, UR4, 0x8, URZ ;  /* 0x0000000804047890 */ /* 0x000fc8000fffe0ff */
[----:B------:R-:W-:Y:S01]  /*0610*/  UISETP.NE.AND UP0, UPT, UR4, URZ, UPT ;  /* 0x000000ff0400728c */ /* 0x000fe2000bf05270 */
[----:B------:R-:W-:Y:S01]  /*0620*/  IADD3 R12, PT, PT, R12, 0x8, RZ ;  /* 0x000000080c0c7810 */ /* 0x000fe20007ffe0ff */
[----:B-----5:R-:W-:-:S05]  /*0630*/  FADD R21, R14, R21 ;  /* 0x000000150e157221 */ /* 0x020fca0000000000 */
[----:B------:R1:W-:Y:S01]  /*0640*/  STG.E desc[UR14][R8.64+0xc], R21 ;  /* 0x00000c1508007986 */ /* 0x0003e2000c10190e */
[----:B------:R-:W-:-:S05]  /*0650*/  IADD3 R14, P0, PT, R8, 0x20, RZ ;  /* 0x00000020080e7810 */ /* 0x000fca0007f1e0ff */
[----:B0-----:R-:W-:Y:S01]  /*0660*/  IMAD.X R15, RZ, RZ, R9, P0 ;  /* 0x000000ffff0f7224 */ /* 0x001fe200000e0609 */
[----:B------:R-:W-:Y:S07]  /*0670*/  BRA.U UP0, `(.L_x_106) ;  /* 0xfffffffd00547547 */ /* 0x000fee000b83ffff */
[----:B------:R-:W-:-:S05]  /*0680*/  UMOV UR4, UR7 ;  /* 0x0000000700047c82 */ /* 0x000fca0008000000 */
.L_x_105:
[----:B------:R-:W-:-:S09]  /*0690*/  UISETP.NE.AND UP0, UPT, UR6, URZ, UPT ;  /* 0x000000ff0600728c */ /* 0x000fd2000bf05270 */
[----:B------:R-:W-:Y:S05]  /*06a0*/  BRA.U !UP0, `(.L_x_104) ;  /* 0x0000000508207547 */ /* 0x000fea000b800000 */
[----:B------:R-:W-:Y:S01]  /*06b0*/  UIADD3 UR12, UPT, UPT, UR6, -0x1, URZ ;  /* 0xffffffff060c7890 */ /* 0x000fe2000fffe0ff */
[----:B------:R-:W-:-:S03]  /*06c0*/  LOP3.LUT P0, R16, R13, 0x3, RZ, 0xc0, !PT ;  /* 0x000000030d107812 */ /* 0x000fc6000780c0ff */
[----:B------:R-:W-:-:S09]  /*06d0*/  UISETP.GE.U32.AND UP0, UPT, UR12, 0x3, UPT ;  /* 0x000000030c00788c */ /* 0x000fd2000bf06070 */
[----:B------:R-:W-:Y:S05]  /*06e0*/  BRA.U !UP0, `(.L_x_107) ;  /* 0x0000000108747547 */ /* 0x000fea000b800000 */
[----:B------:R-:W0:Y:S01]  /*06f0*/  LDC.64 R14, c[0x0][0x388] ;  /* 0x0000e200ff0e7b82 */ /* 0x000e220000000a00 */
[----:B------:R-:W2:Y:S01]  /*0700*/  LDCU.128 UR16, c[0x0][0x380] ;  /* 0x00007000ff1077ac */ /* 0x000ea20008000c00 */
[----:B------:R-:W-:Y:S01]  /*0710*/  IADD3 R10, P2, PT, R2, UR4, RZ ;  /* 0x00000004020a7c10 */ /* 0x000fe2000ff5e0ff */
[----:B-1----:R-:W-:-:S04]  /*0720*/  VIADD R9, R6, UR4 ;  /* 0x0000000406097c36 */ /* 0x002fc80008000000 */
[----:B------:R-:W-:Y:S01]  /*0730*/  IMAD.X R11, RZ, RZ, R5, P2 ;  /* 0x000000ffff0b7224 */ /* 0x000fe200010e0605 */
[----:B--2---:R-:W-:Y:S01]  /*0740*/  LEA R8, P3, R10, UR16, 0x2 ;  /* 0x000000100a087c11 */ /* 0x004fe2000f8610ff */
[----:B0-----:R-:W-:-:S03]  /*0750*/  IMAD.WIDE.U32 R14, R9, 0x4, R14 ;  /* 0x00000004090e7825 */ /* 0x001fc600078e000e */
[----:B------:R-:W-:-:S03]  /*0760*/  LEA.HI.X R9, R10, UR17, R11, 0x2, P3 ;  /* 0x000000110a097c11 */ /* 0x000fc600098f140b */
[----:B------:R-:W2:Y:S04]  /*0770*/  LDG.E R14, desc[UR14][R14.64] ;  /* 0x0000000e0e0e7981 */ /* 0x000ea8000c1e1900 */
[----:B------:R-:W2:Y:S01]  /*0780*/  LDG.E R17, desc[UR14][R8.64] ;  /* 0x0000000e08117981 */ /* 0x000ea2000c1e1900 */
[----:B------:R-:W-:-:S03]  /*0790*/  IADD3 R11, P2, PT, R6, UR4, RZ ;  /* 0x00000004060b7c10 */ /* 0x000fc6000ff5e0ff */
[----:B------:R-:W3:Y:S01]  /*07a0*/  LDG.E R19, desc[UR14][R8.64+0x4] ;  /* 0x0000040e08137981 */ /* 0x000ee2000c1e1900 */
[C---:B------:R-:W-:Y:S02]  /*07b0*/  LEA R10, P3, R11.reuse, UR18, 0x2 ;  /* 0x000000120b0a7c11 */ /* 0x040fe4000f8610ff */
[----:B------:R-:W-:Y:S01]  /*07c0*/  IADD3.X R12, PT, PT, RZ, RZ, RZ, P2, !PT ;  /* 0x000000ffff0c7210 */ /* 0x000fe200017fe4ff */
[----:B------:R-:W4:Y:S03]  /*07d0*/  LDG.E R15, desc[UR14][R8.64+0x8] ;  /* 0x0000080e080f7981 */ /* 0x000f26000c1e1900 */
[----:B------:R-:W-:Y:S01]  /*07e0*/  LEA.HI.X R11, R11, UR19, R12, 0x2, P3 ;  /* 0x000000130b0b7c11 */ /* 0x000fe200098f140c */
[----:B------:R-:W5:Y:S01]  /*07f0*/  LDG.E R21, desc[UR14][R8.64+0xc] ;  /* 0x00000c0e08157981 */ /* 0x000f62000c1e1900 */
        /* <DEDUP_REMOVED lines=9> */
[----:B------:R-:W-:Y:S01]  /*0890*/  UIADD3 UR4, UPT, UPT, UR4, 0x4, URZ ;  /* 0x0000000404047890 */ /* 0x000fe2000fffe0ff */
[----:B-----5:R-:W-:-:S05]  /*08a0*/  FADD R21, R12, R21 ;  /* 0x000000150c157221 */ /* 0x020fca0000000000 */
[----:B------:R0:W-:Y:S06]  /*08b0*/  STG.E desc[UR14][R8.64+0xc], R21 ;  /* 0x00000c1508007986 */ /* 0x0001ec000c10190e */
.L_x_107:
[----:B------:R-:W-:Y:S05]  /*08c0*/  @!P0 BRA `(.L_x_104) ;  /* 0x0000000000988947 */ /* 0x000fea0003800000 */
[----:B------:R-:W-:Y:S02]  /*08d0*/  ISETP.NE.AND P2, PT, R16, 0x1, PT ;  /* 0x000000011000780c */ /* 0x000fe40003f45270 */
[----:B------:R-:W-:-:S04]  /*08e0*/  LOP3.LUT R13, R13, 0x1, RZ, 0xc0, !PT ;  /* 0x000000010d0d7812 */ /* 0x000fc800078ec0ff */
[----:B------:R-:W-:-:S07]  /*08f0*/  ISETP.NE.U32.AND P0, PT, R13, 0x1, PT ;  /* 0x000000010d00780c */ /* 0x000fce0003f05070 */
[----:B------:R-:W-:Y:S06]  /*0900*/  @!P2 BRA `(.L_x_108) ;  /* 0x000000000054a947 */ /* 0x000fec0003800000 */
[----:B------:R-:W2:Y:S01]  /*0910*/  LDC.64 R10, c[0x0][0x388] ;  /* 0x0000e200ff0a7b82 */ /* 0x000ea20000000a00 */
[----:B------:R-:W3:Y:S01]  /*0920*/  LDCU.128 UR16, c[0x0][0x380] ;  /* 0x00007000ff1077ac */ /* 0x000ee20008000c00 */
[----:B01----:R-:W-:Y:S01]  /*0930*/  IADD3 R9, P2, PT, R2, UR4, RZ ;  /* 0x0000000402097c10 */ /* 0x003fe2000ff5e0ff */
[----:B------:R-:W-:-:S04]  /*0940*/  VIADD R13, R6, UR4 ;  /* 0x00000004060d7c36 */ /* 0x000fc80008000000 */
[----:B------:R-:W-:Y:S01]  /*0950*/  IMAD.X R14, RZ, RZ, R5, P2 ;  /* 0x000000ffff0e7224 */ /* 0x000fe200010e0605 */
[----:B---3--:R-:W-:-:S04]  /*0960*/  LEA R8, P3, R9, UR16, 0x2 ;  /* 0x0000001009087c11 */ /* 0x008fc8000f8610ff */
[----:B------:R-:W-:Y:S01]  /*0970*/  LEA.HI.X R9, R9, UR17, R14, 0x2, P3 ;  /* 0x0000001109097c11 */ /* 0x000fe200098f140e */
[----:B--2---:R-:W-:-:S04]  /*0980*/  IMAD.WIDE.U32 R12, R13, 0x4, R10 ;  /* 0x000000040d0c7825 */ /* 0x004fc800078e000a */
[----:B------:R-:W2:Y:S04]  /*0990*/  LDG.E R15, desc[UR14][R8.64] ;  /* 0x0000000e080f7981 */ /* 0x000ea8000c1e1900 */
[----:B------:R-:W2:Y:S01]  /*09a0*/  LDG.E R12, desc[UR14][R12.64] ;  /* 0x0000000e0c0c7981 */ /* 0x000ea2000c1e1900 */
[----:B------:R-:W-:-:S03]  /*09b0*/  IADD3 R11, P2, PT, R6, UR4, RZ ;  /* 0x00000004060b7c10 */ /* 0x000fc6000ff5e0ff */
[----:B------:R-:W3:Y:S01]  /*09c0*/  LDG.E R17, desc[UR14][R8.64+0x4] ;  /* 0x0000040e08117981 */ /* 0x000ee2000c1e1900 */
[----:B------:R-:W-:Y:S02]  /*09d0*/  LEA R10, P3, R11, UR18, 0x2 ;  /* 0x000000120b0a7c11 */ /* 0x000fe4000f8610ff */
[----:B------:R-:W-:-:S04]  /*09e0*/  IADD3.X R14, PT, PT, RZ, RZ, RZ, P2, !PT ;  /* 0x000000ffff0e7210 */ /* 0x000fc800017fe4ff */
[----:B------:R-:W-:Y:S01]  /*09f0*/  LEA.HI.X R11, R11, UR19, R14, 0x2, P3 ;  /* 0x000000130b0b7c11 */ /* 0x000fe200098f140e */
[----:B--2---:R-:W-:-:S05]  /*0a00*/  FADD R15, R12, R15 ;  /* 0x0000000f0c0f7221 */ /* 0x004fca0000000000 */
[----:B------:R2:W-:Y:S04]  /*0a10*/  STG.E desc[UR14][R8.64], R15 ;  /* 0x0000000f08007986 */ /* 0x0005e8000c10190e */
[----:B------:R-:W3:Y:S01]  /*0a20*/  LDG.E R10, desc[UR14][R10.64+0x4] ;  /* 0x0000040e0a0a7981 */ /* 0x000ee2000c1e1900 */
[----:B------:R-:W-:Y:S01]  /*0a30*/  UIADD3 UR4, UPT, UPT, UR4, 0x2, URZ ;  /* 0x0000000204047890 */ /* 0x000fe2000fffe0ff */
[----:B---3--:R-:W-:-:S05]  /*0a40*/  FADD R17, R10, R17 ;  /* 0x000000110a117221 */ /* 0x008fca0000000000 */
[----:B------:R2:W-:Y:S06]  /*0a50*/  STG.E desc[UR14][R8.64+0x4], R17 ;  /* 0x0000041108007986 */ /* 0x0005ec000c10190e */
.L_x_108:
[----:B------:R-:W-:Y:S05]  /*0a60*/  @P0 BRA `(.L_x_104) ;  /* 0x0000000000300947 */ /* 0x000fea0003800000 */
[----:B------:R-:W3:Y:S01]  /*0a70*/  LDC.64 R10, c[0x0][0x388] ;  /* 0x0000e200ff0a7b82 */ /* 0x000ee20000000a00 */
[----:B------:R-:W4:Y:S01]  /*0a80*/  LDCU.64 UR12, c[0x0][0x380] ;  /* 0x00007000ff0c77ac */ /* 0x000f220008000a00 */
[----:B------:R-:W-:Y:S01]  /*0a90*/  IADD3 R12, P0, PT, R2, UR4, RZ ;  /* 0x00000004020c7c10 */ /* 0x000fe2000ff1e0ff */
[----:B012---:R-:W-:-:S04]  /*0aa0*/  VIADD R9, R6, UR4 ;  /* 0x0000000406097c36 */ /* 0x007fc80008000000 */
[----:B------:R-:W-:Y:S01]  /*0ab0*/  IMAD.X R13, RZ, RZ, R5, P0 ;  /* 0x000000ffff0d7224 */ /* 0x000fe200000e0605 */
[----:B----4-:R-:W-:Y:S01]  /*0ac0*/  LEA R8, P0, R12, UR12, 0x2 ;  /* 0x0000000c0c087c11 */ /* 0x010fe2000f8010ff */
[----:B---3--:R-:W-:-:S03]  /*0ad0*/  IMAD.WIDE.U32 R10, R9, 0x4, R10 ;  /* 0x00000004090a7825 */ /* 0x008fc600078e000a */
[----:B------:R-:W-:-:S03]  /*0ae0*/  LEA.HI.X R9, R12, UR13, R13, 0x2, P0 ;  /* 0x0000000d0c097c11 */ /* 0x000fc600080f140d */
[----:B------:R-:W2:Y:S04]  /*0af0*/  LDG.E R10, desc[UR14][R10.64] ;  /* 0x0000000e0a0a7981 */ /* 0x000ea8000c1e1900 */
[----:B------:R-:W2:Y:S02]  /*0b00*/  LDG.E R13, desc[UR14][R8.64] ;  /* 0x0000000e080d7981 */ /* 0x000ea4000c1e1900 */
[----:B--2---:R-:W-:-:S05]  /*0b10*/  FADD R13, R10, R13 ;  /* 0x0000000d0a0d7221 */ /* 0x004fca0000000000 */
[----:B------:R3:W-:Y:S02]  /*0b20*/  STG.E desc[UR14][R8.64], R13 ;  /* 0x0000000d08007986 */ /* 0x0007e4000c10190e */
.L_x_104:
[----:B------:R-:W-:Y:S05]  /*0b30*/  BSYNC.RECONVERGENT B0 ;  /* 0x0000000000007941 */ /* 0x000fea0003800200 */
.L_x_103:
[----:B------:R-:W-:Y:S05]  /*0b40*/  @P1 BRA `(.L_x_109) ;  /* 0xfffffff400b01947 */ /* 0x000fea000383ffff */
[----:B------:R-:W4:Y:S01]  /*0b50*/  LDCU UR4, c[0x0][0x394] ;  /* 0x00007280ff0477ac */ /* 0x000f220008000800 */
[----:B------:R-:W-:-:S04]  /*0b60*/  IADD3 R0, PT, PT, R3, R0, RZ ;  /* 0x0000000003007210 */ /* 0x000fc80007ffe0ff */
[----:B----4-:R-:W-:-:S13]  /*0b70*/  ISETP.GE.AND P0, PT, R0, UR4, PT ;  /* 0x0000000400007c0c */ /* 0x010fda000bf06270 */
[----:B------:R-:W-:Y:S05]  /*0b80*/  @!P0 BRA `(.L_x_110) ;  /* 0xfffffff400848947 */ /* 0x000fea000383ffff */
[----:B------:R-:W-:Y:S05]  /*0b90*/  EXIT ;  /* 0x000000000000794d */ /* 0x000fea0003800000 */
.L_x_111:
        /* <DEDUP_REMOVED lines=14> */
.L_x_199:


//--------------------- .text.max_pool            --------------------------
	.section	.text.max_pool,"ax",@progbits
	.align	128
        .global         max_pool
        .type           max_pool,@function
        .size           max_pool,(.L_x_200 - max_pool)
        .other          max_pool,@"STO_CUDA_ENTRY STV_DEFAULT"
max_pool:
.text.max_pool:
[----:B------:R-:W-:Y:S01]  /*0000*/  LDC R1, c[0x0][0x37c] ;  /* 0x0000df00ff017b82 */ /* 0x000fe20000000800 */
[----:B------:R-:W0:Y:S01]  /*0010*/  S2R R0, SR_TID.X ;  /* 0x0000000000007919 */ /* 0x000e220000002100 */
[----:B------:R-:W1:Y:S06]  /*0020*/  LDCU UR4, c[0x0][0x360] ;  /* 0x00006c00ff0477ac */ /* 0x000e6c0008000800 */
[----:B------:R-:W0:Y:S01]  /*0030*/  S2UR UR6, SR_CTAID.X ;  /* 0x00000000000679c3 */ /* 0x000e220000002500 */
[----:B------:R-:W2:Y:S07]  /*0040*/  LDCU UR7, c[0x0][0x3a0] ;  /* 0x00007400ff0777ac */ /* 0x000eae0008000800 */
[----:B------:R-:W0:Y:S01]  /*0050*/  LDC R3, c[0x0][0x360] ;  /* 0x0000d800ff037b82 */ /* 0x000e220000000800 */
[----:B------:R-:W1:Y:S02]  /*0060*/  LDCU UR5, c[0x0][0x370] ;  /* 0x00006e00ff0577ac */ /* 0x000e640008000800 */
[----:B-1----:R-:W-:Y:S01]  /*0070*/  UIMAD UR4, UR4, UR5, URZ ;  /* 0x00000005040472a4 */ /* 0x002fe2000f8e02ff */
[----:B0-----:R-:W-:-:S05]  /*0080*/  IMAD R0, R3, UR6, R0 ;  /* 0x0000000603007c24 */ /* 0x001fca000f8e0200 */
[----:B--2---:R-:W-:-:S13]  /*0090*/  ISETP.GE.AND P0, PT, R0, UR7, PT ;  /* 0x0000000700007c0c */ /* 0x004fda000bf06270 */
[----:B------:R-:W-:Y:S05]  /*00a0*/  @P0 EXIT ;  /* 0x000000000000094d */ /* 0x000fea0003800000 */
[----:B------:R-:W0:Y:S02]  /*00b0*/  LDCU UR5, c[0x0][0x3a8] ;  /* 0x00007500ff0577ac */ /* 0x000e240008000800 */
[----:B0-----:R-:W-:-:S06]  /*00c0*/  UISETP.GE.AND UP0, UPT, UR5, 0x1, UPT ;  /* 0x000000010500788c */ /* 0x001fcc000bf06270 */
[----:B------:R-:W-:-:S13]  /*00d0*/  PLOP3.LUT P0, PT, PT, PT, UP0, 0x80, 0x8 ;  /* 0x000000000008781c */ /* 0x000fda0003f0f008 */
[----:B------:R-:W-:Y:S05]  /*00e0*/  @!P0 EXIT ;  /* 0x000000000000894d */ /* 0x000fea0003800000 */
[----:B------:R-:W-:Y:S01]  /*00f0*/  ULOP3.LUT UR9, UR5, 0xf, URZ, 0xc0, !UPT ;  /* 0x0000000f05097892 */ /* 0x000fe2000f8ec0ff */
[----:B------:R-:W-:Y:S01]  /*0100*/  BSSY.RECONVERGENT B1, `(.L_x_112) ;  /* 0x00001d2000017945 */ /* 0x000fe20003800200 */
[----:B------:R-:W-:Y:S01]  /*0110*/  ULOP3.LUT UR10, UR5, 0x7, URZ, 0xc0, !UPT ;  /* 0x00000007050a7892 */ /* 0x000fe2000f8ec0ff */
[----:B------:R-:W-:Y:S01]  /*0120*/  IMAD.MOV.U32 R8, RZ, RZ, RZ ;  /* 0x000000ffff087224 */ /* 0x000fe200078e00ff */
[----:B------:R-:W-:Y:S01]  /*0130*/  UIADD3 UR6, UPT, UPT, UR9, -0x1, URZ ;  /* 0xffffffff09067890 */ /* 0x000fe2000fffe0ff */
[----:B------:R-:W-:Y:S01]  /*0140*/  PRMT R9, RZ, 0x7610, R9 ;  /* 0x00007610ff097816 */ /* 0x000fe20000000009 */
[C---:B------:R-:W-:Y:S01]  /*0150*/  VIADD R11, R0.reuse, 0xffffffff ;  /* 0xffffffff000b7836 */ /* 0x040fe20000000000 */
[----:B------:R-:W-:Y:S01]  /*0160*/  PRMT R10, RZ, 0x7610, R10 ;  /* 0x00007610ff0a7816 */ /* 0x000fe2000000000a */
[----:B------:R-:W-:Y:S01]  /*0170*/  UIADD3 UR8, UPT, UPT, UR5, -0x1, URZ ;  /* 0xffffffff05087890 */ /* 0x000fe2000fffe0ff */
[----:B------:R-:W-:Y:S01]  /*0180*/  PRMT R20, R0, 0x7610, R20 ;  /* 0x0000761000147816 */ /* 0x000fe20000000014 */
[----:B------:R-:W-:-:S02]  /*0190*/  ULOP3.LUT UR12, UR5, 0x3, URZ, 0xc0, !UPT ;  /* 0x00000003050c7892 */ /* 0x000fc4000f8ec0ff */
[----:B------:R-:W-:Y:S01]  /*01a0*/  ULOP3.LUT UR13, UR5, 0x7ffffff0, URZ, 0xc0, !UPT ;  /* 0x7ffffff0050d7892 */ /* 0x000fe2000f8ec0ff */
[----:B------:R-:W0:Y:S01]  /*01b0*/  LDCU.64 UR14, c[0x0][0x358] ;  /* 0x00006b00ff0e77ac */ /* 0x000e220008000a00 */
[----:B------:R-:W1:Y:S01]  /*01c0*/  LDCU UR16, c[0x0][0x3a8] ;  /* 0x00007500ff1077ac */ /* 0x000e620008000800 */
[----:B------:R-:W-:Y:S02]  /*01d0*/  ULOP3.LUT UR5, UR5, 0x7ffffff8, URZ, 0xc0, !UPT ;  /* 0x7ffffff805057892 */ /* 0x000fe4000f8ec0ff */
[----:B------:R-:W-:Y:S02]  /*01e0*/  UIADD3 UR11, UPT, UPT, UR10, -0x1, URZ ;  /* 0xffffffff0a0b7890 */ /* 0x000fe4000fffe0ff */
[----:B------:R-:W-:-:S11]  /*01f0*/  UISETP.GE.U32.AND UP0, UPT, UR6, 0x7, UPT ;  /* 0x000000070600788c */ /* 0x000fd6000bf06070 */
.L_x_135:
[----:B--2---:R-:W2:Y:S01]  /*0200*/  LDC.64 R2, c[0x0][0x390] ;  /* 0x0000e400ff027b82 */ /* 0x004ea20000000a00 */
[----:B------:R-:W-:Y:S01]  /*0210*/  ISETP.GT.AND P0, PT, R0, RZ, PT ;  /* 0x000000ff0000720c */ /* 0x000fe20003f04270 */
[----:B------:R-:W-:-:S12]  /*0220*/  BSSY.RECONVERGENT B0, `(.L_x_113) ;  /* 0x00000b9000007945 */ /* 0x000fd80003800200 */
[----:B0---4-:R-:W-:Y:S05]  /*0230*/  @!P0 BRA `(.L_x_114) ;  /* 0x0000000800dc8947 */ /* 0x011fea0003800000 */
[----:B------:R-:W-:Y:S01]  /*0240*/  IMAD R4, R8, UR4, R11 ;  /* 0x0000000408047c24 */ /* 0x000fe2000f8e020b */
[----:B------:R-:W-:Y:S01]  /*0250*/  BSSY.RECONVERGENT B2, `(.L_x_115) ;  /* 0x0000052000027945 */ /* 0x000fe20003800200 */
[----:B------:R-:W-:Y:S01]  /*0260*/  LOP3.LUT P0, RZ, R0, 0xf, RZ, 0xc0, !PT ;  /* 0x0000000f00ff7812 */ /* 0x000fe2000780c0ff */
[----:B------:R-:W-:Y:S02]  /*0270*/  IMAD.MOV.U32 R6, RZ, RZ, RZ ;  /* 0x000000ffff067224 */ /* 0x000fe400078e00ff */
[----:B------:R-:W-:-:S13]  /*0280*/  ISETP.GE.U32.AND P1, PT, R4, 0xf, PT ;  /* 0x0000000f0400780c */ /* 0x000fda0003f26070 */
[----:B------:R-:W-:Y:S05]  /*0290*/  @!P1 BRA `(.L_x_116) ;  /* 0x0000000400349947 */ /* 0x000fea0003800000 */
[----:B------:R-:W3:Y:S01]  /*02a0*/  LDCU.64 UR6, c[0x0][0x398] ;  /* 0x00007300ff0677ac */ /* 0x000ee20008000a00 */
[----:B------:R-:W-:-:S05]  /*02b0*/  LOP3.LUT R6, R0, 0x7ffffff0, RZ, 0xc0, !PT ;  /* 0x7ffffff000067812 */ /* 0x000fca00078ec0ff */
[----:B------:R-:W-:Y:S01]  /*02c0*/  IMAD.MOV R25, RZ, RZ, -R6 ;  /* 0x000000ffff197224 */ /* 0x000fe200078e0a06 */
[----:B---3--:R-:W-:-:S04]  /*02d0*/  UIADD3 UR6, UP1, UPT, UR6, 0x20, URZ ;  /* 0x0000002006067890 */ /* 0x008fc8000ff3e0ff */
[----:B------:R-:W-:Y:S02]  /*02e0*/  UIADD3.X UR7, UPT, UPT, URZ, UR7, URZ, UP1, !UPT ;  /* 0x00000007ff077290 */ /* 0x000fe40008ffe4ff */
[----:B------:R-:W-:-:S04]  /*02f0*/  IMAD.U32 R4, RZ, RZ, UR6 ;  /* 0x00000006ff047e24 */ /* 0x000fc8000f8e00ff */
[----:B------:R-:W-:-:S07]  /*0300*/  IMAD.U32 R5, RZ, RZ, UR7 ;  /* 0x00000007ff057e24 */ /* 0x000fce000f8e00ff */
.L_x_117:
[----:B0-----:R-:W1:Y:S04]  /*0310*/  LDG.E R7, desc[UR14][R4.64+-0x20] ;  /* 0xffffe00e04077981 */ /* 0x001e68000c1e1900 */
[----:B------:R-:W3:Y:S04]  /*0320*/  LDG.E R12, desc[UR14][R4.64+-0x1c] ;  /* 0xffffe40e040c7981 */ /* 0x000ee8000c1e1900 */
[----:B------:R-:W4:Y:S04]  /*0330*/  LDG.E R13, desc[UR14][R4.64+-0x18] ;  /* 0xffffe80e040d7981 */ /* 0x000f28000c1e1900 */
[----:B------:R-:W5:Y:S04]  /*0340*/  LDG.E R21, desc[UR14][R4.64+-0x14] ;  /* 0xffffec0e04157981 */ /* 0x000f68000c1e1900 */
[----:B------:R-:W2:Y:S04]  /*0350*/  LDG.E R22, desc[UR14][R4.64+-0x10] ;  /* 0xfffff00e04167981 */ /* 0x000ea8000c1e1900 */
[----:B------:R-:W2:Y:S04]  /*0360*/  LDG.E R16, desc[UR14][R4.64+-0xc] ;  /* 0xfffff40e04107981 */ /* 0x000ea8000c1e1900 */
[----:B------:R-:W2:Y:S04]  /*0370*/  LDG.E R17, desc[UR14][R4.64+-0x8] ;  /* 0xfffff80e04117981 */ /* 0x000ea8000c1e1900 */
[----:B------:R-:W2:Y:S04]  /*0380*/  LDG.E R18, desc[UR14][R4.64+-0x4] ;  /* 0xfffffc0e04127981 */ /* 0x000ea8000c1e1900 */
[----:B------:R-:W2:Y:S04]  /*0390*/  LDG.E R14, desc[UR14][R4.64] ;  /* 0x0000000e040e7981 */ /* 0x000ea8000c1e1900 */
[----:B------:R-:W2:Y:S01]  /*03a0*/  LDG.E R15, desc[UR14][R4.64+0x4] ;  /* 0x0000040e040f7981 */ /* 0x000ea2000c1e1900 */
[----:B-1----:R-:W-:-:S02]  /*03b0*/  IMAD R7, R7, UR16, RZ ;  /* 0x0000001007077c24 */ /* 0x002fc4000f8e02ff */
[----:B---3--:R-:W-:Y:S02]  /*03c0*/  IMAD R12, R12, UR16, RZ ;  /* 0x000000100c0c7c24 */ /* 0x008fe4000f8e02ff */
[----:B----4-:R-:W-:Y:S02]  /*03d0*/  IMAD R19, R13, UR16, RZ ;  /* 0x000000100d137c24 */ /* 0x010fe4000f8e02ff */
[----:B------:R-:W3:Y:S01]  /*03e0*/  LDG.E R13, desc[UR14][R4.64+0x8] ;  /* 0x0000080e040d7981 */ /* 0x000ee2000c1e1900 */
[----:B------:R-:W-:Y:S01]  /*03f0*/  SHF.R.S32.HI R23, RZ, 0x1f, R7 ;  /* 0x0000001fff177819 */ /* 0x000fe20000011407 */
[----:B-----5:R-:W-:Y:S01]  /*0400*/  IMAD R21, R21, UR16, RZ ;  /* 0x0000001015157c24 */ /* 0x020fe2000f8e02ff */
[--C-:B------:R-:W-:Y:S02]  /*0410*/  IADD3 R26, P1, P2, R19, R7, R12.reuse ;  /* 0x00000007131a7210 */ /* 0x100fe40007a3e00c */
[----:B------:R-:W-:Y:S01]  /*0420*/  SHF.R.S32.HI R24, RZ, 0x1f, R12 ;  /* 0x0000001fff187819 */ /* 0x000fe2000001140c */
[----:B--2---:R-:W-:Y:S01]  /*0430*/  IMAD R22, R22, UR16, RZ ;  /* 0x0000001016167c24 */ /* 0x004fe2000f8e02ff */
[----:B------:R-:W-:Y:S01]  /*0440*/  SHF.R.S32.HI R19, RZ, 0x1f, R19 ;  /* 0x0000001fff137819 */ /* 0x000fe20000011413 */
[----:B------:R-:W2:Y:S03]  /*0450*/  LDG.E R12, desc[UR14][R4.64+0xc] ;  /* 0x00000c0e040c7981 */ /* 0x000ea6000c1e1900 */
[----:B------:R-:W-:Y:S01]  /*0460*/  IADD3.X R27, PT, PT, R19, R23, R24, P1, P2 ;  /* 0x00000017131b7210 */ /* 0x000fe20000fe4418 */
[----:B------:R-:W4:Y:S01]  /*0470*/  LDG.E R7, desc[UR14][R4.64+0x10] ;  /* 0x0000100e04077981 */ /* 0x000f22000c1e1900 */
[----:B------:R-:W-:-:S02]  /*0480*/  IADD3 R19, P1, P2, R22, R26, R21 ;  /* 0x0000001a16137210 */ /* 0x000fc40007a3e015 */
[----:B------:R-:W-:Y:S01]  /*0490*/  SHF.R.S32.HI R24, RZ, 0x1f, R21 ;  /* 0x0000001fff187819 */ /* 0x000fe20000011415 */
[----:B------:R-:W5:Y:S01]  /*04a0*/  LDG.E R23, desc[UR14][R4.64+0x14] ;  /* 0x0000140e04177981 */ /* 0x000f62000c1e1900 */
[----:B------:R-:W-:-:S03]  /*04b0*/  SHF.R.S32.HI R21, RZ, 0x1f, R22 ;  /* 0x0000001fff157819 */ /* 0x000fc60000011416 */
[----:B------:R-:W5:Y:S01]  /*04c0*/  LDG.E R22, desc[UR14][R4.64+0x18] ;  /* 0x0000180e04167981 */ /* 0x000f62000c1e1900 */
[----:B------:R-:W-:-:S03]  /*04d0*/  IADD3.X R24, PT, PT, R21, R27, R24, P1, P2 ;  /* 0x0000001b15187210 */ /* 0x000fc60000fe4418 */
[----:B------:R0:W5:Y:S01]  /*04e0*/  LDG.E R21, desc[UR14][R4.64+0x1c] ;  /* 0x00001c0e04157981 */ /* 0x000162000c1e1900 */
[----:B------:R-:W-:Y:S02]  /*04f0*/  IMAD R16, R16, UR16, RZ ;  /* 0x0000001010107c24 */ /* 0x000fe4000f8e02ff */
[----:B------:R-:W-:Y:S02]  /*0500*/  IMAD R17, R17, UR16, RZ ;  /* 0x0000001011117c24 */ /* 0x000fe4000f8e02ff */
[----:B------:R-:W-:Y:S01]  /*0510*/  IMAD R18, R18, UR16, RZ ;  /* 0x0000001012127c24 */ /* 0x000fe2000f8e02ff */
[--C-:B------:R-:W-:Y:S01]  /*0520*/  SHF.R.S32.HI R27, RZ, 0x1f, R16.reuse ;  /* 0x0000001fff1b7819 */ /* 0x100fe20000011410 */
[----:B------:R-:W-:Y:S01]  /*0530*/  IMAD R14, R14, UR16, RZ ;  /* 0x000000100e0e7c24 */ /* 0x000fe2000f8e02ff */
[----:B------:R-:W-:Y:S02]  /*0540*/  IADD3 R19, P1, P2, R17, R19, R16 ;  /* 0x0000001311137210 */ /* 0x000fe40007a3e010 */
[----:B------:R-:W-:Y:S01]  /*0550*/  SHF.R.S32.HI R17, RZ, 0x1f, R17 ;  /* 0x0000001fff117819 */ /* 0x000fe20000011411 */
[----:B------:R-:W-:-:S03]  /*0560*/  IMAD R15, R15, UR16, RZ ;  /* 0x000000100f0f7c24 */ /* 0x000fc6000f8e02ff */
[----:B------:R-:W-:Y:S02]  /*0570*/  IADD3.X R24, PT, PT, R17, R24, R27, P1, P2 ;  /* 0x0000001811187210 */ /* 0x000fe40000fe441b */
[----:B------:R-:W-:Y:S02]  /*0580*/  IADD3 R19, P1, P2, R14, R19, R18 ;  /* 0x000000130e137210 */ /* 0x000fe40007a3e012 */
[----:B------:R-:W-:Y:S02]  /*0590*/  SHF.R.S32.HI R17, RZ, 0x1f, R14 ;  /* 0x0000001fff117819 */ /* 0x000fe4000001140e */
[----:B------:R-:W-:-:S04]  /*05a0*/  SHF.R.S32.HI R18, RZ, 0x1f, R18 ;  /* 0x0000001fff127819 */ /* 0x000fc80000011412 */
[----:B------:R-:W-:Y:S01]  /*05b0*/  IADD3.X R17, PT, PT, R17, R24, R18, P1, P2 ;  /* 0x0000001811117210 */ /* 0x000fe20000fe4412 */
[----:B------:R-:W-:Y:S01]  /*05c0*/  VIADD R25, R25, 0x10 ;  /* 0x0000001019197836 */ /* 0x000fe20000000000 */
[----:B0-----:R-:W-:-:S05]  /*05d0*/  IADD3 R4, P3, PT, R4, 0x40, RZ ;  /* 0x0000004004047810 */ /* 0x001fca0007f7e0ff */
[----:B------:R-:W-:Y:S02]  /*05e0*/  IMAD.X R5, RZ, RZ, R5, P3 ;  /* 0x000000ffff057224 */ /* 0x000fe400018e0605 */
[----:B---3--:R-:W-:-:S05]  /*05f0*/  IMAD R14, R13, UR16, RZ ;  /* 0x000000100d0e7c24 */ /* 0x008fca000f8e02ff */
[--C-:B------:R-:W-:Y:S02]  /*0600*/  IADD3 R13, P1, P2, R14, R19, R15.reuse ;  /* 0x000000130e0d7210 */ /* 0x100fe40007a3e00f */
[----:B------:R-:W-:Y:S01]  /*0610*/  SHF.R.S32.HI R15, RZ, 0x1f, R15 ;  /* 0x0000001fff0f7819 */ /* 0x000fe2000001140f */
[----:B--2---:R-:W-:Y:S01]  /*0620*/  IMAD R12, R12, UR16, RZ ;  /* 0x000000100c0c7c24 */ /* 0x004fe2000f8e02ff */
[----:B------:R-:W-:Y:S01]  /*0630*/  SHF.R.S32.HI R14, RZ, 0x1f, R14 ;  /* 0x0000001fff0e7819 */ /* 0x000fe2000001140e */
[----:B----4-:R-:W-:-:S03]  /*0640*/  IMAD R7, R7, UR16, RZ ;  /* 0x0000001007077c24 */ /* 0x010fc6000f8e02ff */
[----:B------:R-:W-:Y:S01]  /*0650*/  IADD3.X R14, PT, PT, R14, R17, R15, P1, P2 ;  /* 0x000000110e0e7210 */ /* 0x000fe20000fe440f */
[----:B-----5:R-:W-:Y:S01]  /*0660*/  IMAD R23, R23, UR16, RZ ;  /* 0x0000001017177c24 */ /* 0x020fe2000f8e02ff */
[--C-:B------:R-:W-:Y:S02]  /*0670*/  IADD3 R13, P1, P2, R7, R13, R12.reuse ;  /* 0x0000000d070d7210 */ /* 0x100fe40007a3e00c */
[----:B------:R-:W-:Y:S01]  /*0680*/  SHF.R.S32.HI R12, RZ, 0x1f, R12 ;  /* 0x0000001fff0c7819 */ /* 0x000fe2000001140c */
[----:B------:R-:W-:Y:S01]  /*0690*/  IMAD R22, R22, UR16, RZ ;  /* 0x0000001016167c24 */ /* 0x000fe2000f8e02ff */
[----:B------:R-:W-:-:S04]  /*06a0*/  SHF.R.S32.HI R7, RZ, 0x1f, R7 ;  /* 0x0000001fff077819 */ /* 0x000fc80000011407 */
[----:B------:R-:W-:Y:S02]  /*06b0*/  IADD3.X R7, PT, PT, R7, R14, R12, P1, P2 ;  /* 0x0000000e07077210 */ /* 0x000fe40000fe440c */
[--C-:B------:R-:W-:Y:S02]  /*06c0*/  IADD3 R12, P1, P2, R22, R13, R23.reuse ;  /* 0x0000000d160c7210 */ /* 0x100fe40007a3e017 */
[----:B------:R-:W-:Y:S02]  /*06d0*/  SHF.R.S32.HI R23, RZ, 0x1f, R23 ;  /* 0x0000001fff177819 */ /* 0x000fe40000011417 */
[----:B------:R-:W-:Y:S01]  /*06e0*/  SHF.R.S32.HI R22, RZ, 0x1f, R22 ;  /* 0x0000001fff167819 */ /* 0x000fe20000011416 */
[----:B------:R-:W-:-:S03]  /*06f0*/  IMAD R21, R21, UR16, RZ ;  /* 0x0000001015157c24 */ /* 0x000fc6000f8e02ff */
[----:B------:R-:W-:Y:S02]  /*0700*/  IADD3.X R22, PT, PT, R22, R7, R23, P1, P2 ;  /* 0x0000000716167210 */ /* 0x000fe40000fe4417 */
[----:B------:R-:W-:Y:S02]  /*0710*/  ISETP.NE.AND P1, PT, R25, RZ, PT ;  /* 0x000000ff1900720c */ /* 0x000fe40003f25270 */
[----:B------:R-:W-:-:S04]  /*0720*/  IADD3 R7, P2, PT, R21, R12, RZ ;  /* 0x0000000c15077210 */ /* 0x000fc80007f5e0ff */
[----:B------:R-:W-:Y:S02]  /*0730*/  LEA.HI.X.SX32 R21, R21, R22, 0x1, P2 ;  /* 0x0000001615157211 */ /* 0x000fe400010f0eff */
[----:B------:R-:W-:-:S04]  /*0740*/  LEA R2, P2, R7, R2, 0x2 ;  /* 0x0000000207027211 */ /* 0x000fc800078410ff */
[----:B------:R-:W-:Y:S01]  /*0750*/  LEA.HI.X R3, R7, R3, R21, 0x2, P2 ;  /* 0x0000000307037211 */ /* 0x000fe200010f1415 */
[----:B------:R-:W-:Y:S08]  /*0760*/  @P1 BRA `(.L_x_117) ;  /* 0xfffffff800e81947 */ /* 0x000ff0000383ffff */
.L_x_116:
[----:B01----:R-:W-:Y:S05]  /*0770*/  BSYNC.RECONVERGENT B2 ;  /* 0x0000000000027941 */ /* 0x003fea0003800200 */
.L_x_115:
[----:B------:R-:W-:Y:S05]  /*0780*/  @!P0 BRA `(.L_x_114) ;  /* 0x0000000400888947 */ /* 0x000fea0003800000 */
[----:B------:R-:W-:Y:S01]  /*0790*/  IMAD.U32 R7, RZ, RZ, UR4 ;  /* 0x00000004ff077e24 */ /* 0x000fe2000f8e00ff */
[----:B------:R-:W-:Y:S01]  /*07a0*/  PRMT R12, R20, 0x9910, RZ ;  /* 0x00009910140c7816 */ /* 0x000fe200000000ff */
[----:B------:R-:W-:Y:S01]  /*07b0*/  BSSY.RECONVERGENT B2, `(.L_x_118) ;  /* 0x000002e000027945 */ /* 0x000fe20003800200 */
[----:B------:R-:W-:Y:S02]  /*07c0*/  PRMT R4, R10, 0x9910, RZ ;  /* 0x000099100a047816 */ /* 0x000fe400000000ff */
[----:B------:R-:W-:-:S05]  /*07d0*/  PRMT R7, R7, 0x9910, RZ ;  /* 0x0000991007077816 */ /* 0x000fca00000000ff */
[----:B------:R-:W-:-:S05]  /*07e0*/  IMAD R4, R7, R4, R12 ;  /* 0x0000000407047224 */ /* 0x000fca00078e020c */
[----:B------:R-:W-:-:S04]  /*07f0*/  LOP3.LUT R4, R4, 0xf, RZ, 0xc0, !PT ;  /* 0x0000000f04047812 */ /* 0x000fc800078ec0ff */
[C---:B------:R-:W-:Y:S01]  /*0800*/  LOP3.LUT P0, RZ, R4.reuse, 0x7, RZ, 0xc0, !PT ;  /* 0x0000000704ff7812 */ /* 0x040fe2000780c0ff */
[----:B------:R-:W-:-:S05]  /*0810*/  VIADD R5, R4, 0xffffffff ;  /* 0xffffffff04057836 */ /* 0x000fca0000000000 */
[----:B------:R-:W-:-:S13]  /*0820*/  ISETP.GE.U32.AND P1, PT, R5, 0x7, PT ;  /* 0x000000070500780c */ /* 0x000fda0003f26070 */
[----:B------:R-:W-:Y:S05]  /*0830*/  @!P1 BRA `(.L_x_119) ;  /* 0x0000000000949947 */ /* 0x000fea0003800000 */
[----:B------:R-:W0:Y:S01]  /*0840*/  LDC.64 R4, c[0x0][0x398] ;  /* 0x0000e600ff047b82 */ /* 0x000e220000000a00 */
[----:B------:R-:W1:Y:S01]  /*0850*/  LDCU UR6, c[0x0][0x3a8] ;  /* 0x00007500ff0677ac */ /* 0x000e620008000800 */
[----:B0-----:R-:W-:-:S05]  /*0860*/  IMAD.WIDE.U32 R4, R6, 0x4, R4 ;  /* 0x0000000406047825 */ /* 0x001fca00078e0004 */
[----:B------:R-:W1:Y:S04]  /*0870*/  LDG.E R16, desc[UR14][R4.64] ;  /* 0x0000000e04107981 */ /* 0x000e68000c1e1900 */
[----:B------:R-:W3:Y:S04]  /*0880*/  LDG.E R17, desc[UR14][R4.64+0x4] ;  /* 0x0000040e04117981 */ /* 0x000ee8000c1e1900 */
[----:B------:R-:W4:Y:S04]  /*0890*/  LDG.E R18, desc[UR14][R4.64+0x8] ;  /* 0x0000080e04127981 */ /* 0x000f28000c1e1900 */
[----:B------:R-:W5:Y:S04]  /*08a0*/  LDG.E R19, desc[UR14][R4.64+0xc] ;  /* 0x00000c0e04137981 */ /* 0x000f68000c1e1900 */
[----:B------:R-:W2:Y:S04]  /*08b0*/  LDG.E R21, desc[UR14][R4.64+0x10] ;  /* 0x0000100e04157981 */ /* 0x000ea8000c1e1900 */
[----:B------:R-:W2:Y:S04]  /*08c0*/  LDG.E R15, desc[UR14][R4.64+0x14] ;  /* 0x0000140e040f7981 */ /* 0x000ea8000c1e1900 */
[----:B------:R-:W2:Y:S04]  /*08d0*/  LDG.E R13, desc[UR14][R4.64+0x18] ;  /* 0x0000180e040d7981 */ /* 0x000ea8000c1e1900 */
[----:B------:R0:W2:Y:S01]  /*08e0*/  LDG.E R14, desc[UR14][R4.64+0x1c] ;  /* 0x00001c0e040e7981 */ /* 0x0000a2000c1e1900 */
[----:B------:R-:W-:-:S02]  /*08f0*/  VIADD R6, R6, 0x8 ;  /* 0x0000000806067836 */ /* 0x000fc40000000000 */
[----:B-1----:R-:W-:Y:S02]  /*0900*/  IMAD R16, R16, UR6, RZ ;  /* 0x0000000610107c24 */ /* 0x002fe4000f8e02ff */
[----:B---3--:R-:W-:-:S03]  /*0910*/  IMAD R17, R17, UR6, RZ ;  /* 0x0000000611117c24 */ /* 0x008fc6000f8e02ff */
[----:B------:R-:W-:Y:S01]  /*0920*/  SHF.R.S32.HI R22, RZ, 0x1f, R16 ;  /* 0x0000001fff167819 */ /* 0x000fe20000011410 */
[----:B----4-:R-:W-:Y:S02]  /*0930*/  IMAD R18, R18, UR6, RZ ;  /* 0x0000000612127c24 */ /* 0x010fe4000f8e02ff */
[----:B-----5:R-:W-:-:S03]  /*0940*/  IMAD R19, R19, UR6, RZ ;  /* 0x0000000613137c24 */ /* 0x020fc6000f8e02ff */
[--C-:B------:R-:W-:Y:S02]  /*0950*/  IADD3 R23, P1, P2, R18, R16, R17.reuse ;  /* 0x0000001012177210 */ /* 0x100fe40007a3e011 */
[----:B------:R-:W-:Y:S01]  /*0960*/  SHF.R.S32.HI R17, RZ, 0x1f, R17 ;  /* 0x0000001fff117819 */ /* 0x000fe20000011411 */
[----:B--2---:R-:W-:Y:S01]  /*0970*/  IMAD R16, R21, UR6, RZ ;  /* 0x0000000615107c24 */ /* 0x004fe2000f8e02ff */
[----:B------:R-:W-:Y:S01]  /*0980*/  SHF.R.S32.HI R18, RZ, 0x1f, R18 ;  /* 0x0000001fff127819 */ /* 0x000fe20000011412 */
[----:B------:R-:W-:-:S03]  /*0990*/  IMAD R15, R15, UR6, RZ ;  /* 0x000000060f0f7c24 */ /* 0x000fc6000f8e02ff */
[----:B------:R-:W-:Y:S02]  /*09a0*/  IADD3.X R17, PT, PT, R18, R22, R17, P1, P2 ;  /* 0x0000001612117210 */ /* 0x000fe40000fe4411 */
[--C-:B0-----:R-:W-:Y:S01]  /*09b0*/  IADD3 R5, P1, P2, R16, R23, R19.reuse ;  /* 0x0000001710057210 */ /* 0x101fe20007a3e013 */
[----:B------:R-:W-:Y:S01]  /*09c0*/  IMAD R4, R13, UR6, RZ ;  /* 0x000000060d047c24 */ /* 0x000fe2000f8e02ff */
[----:B------:R-:W-:Y:S02]  /*09d0*/  SHF.R.S32.HI R19, RZ, 0x1f, R19 ;  /* 0x0000001fff137819 */ /* 0x000fe40000011413 */
[----:B------:R-:W-:Y:S01]  /*09e0*/  SHF.R.S32.HI R16, RZ, 0x1f, R16 ;  /* 0x0000001fff107819 */ /* 0x000fe20000011410 */
[----:B------:R-:W-:-:S03]  /*09f0*/  IMAD R14, R14, UR6, RZ ;  /* 0x000000060e0e7c24 */ /* 0x000fc6000f8e02ff */
[----:B------:R-:W-:Y:S02]  /*0a00*/  IADD3.X R16, PT, PT, R16, R17, R19, P1, P2 ;  /* 0x0000001110107210 */ /* 0x000fe40000fe4413 */
[--C-:B------:R-:W-:Y:S02]  /*0a10*/  IADD3 R5, P2, P3, R4, R5, R15.reuse ;  /* 0x0000000504057210 */ /* 0x100fe40007b5e00f */
[----:B------:R-:W-:Y:S02]  /*0a20*/  SHF.R.S32.HI R15, RZ, 0x1f, R15 ;  /* 0x0000001fff0f7819 */ /* 0x000fe4000001140f */
[----:B------:R-:W-:Y:S02]  /*0a30*/  SHF.R.S32.HI R4, RZ, 0x1f, R4 ;  /* 0x0000001fff047819 */ /* 0x000fe40000011404 */
[----:B------:R-:W-:Y:S02]  /*0a40*/  IADD3 R5, P1, PT, R14, R5, RZ ;  /* 0x000000050e057210 */ /* 0x000fe40007f3e0ff */
[----:B------:R-:W-:-:S02]  /*0a50*/  IADD3.X R15, PT, PT, R4, R16, R15, P2, P3 ;  /* 0x00000010040f7210 */ /* 0x000fc400017e640f */
[----:B------:R-:W-:Y:S02]  /*0a60*/  LEA R2, P2, R5, R2, 0x2 ;  /* 0x0000000205027211 */ /* 0x000fe400078410ff */
[----:B------:R-:W-:-:S04]  /*0a70*/  LEA.HI.X.SX32 R14, R14, R15, 0x1, P1 ;  /* 0x0000000f0e0e7211 */ /* 0x000fc800008f0eff */
[----:B------:R-:W-:-:S07]  /*0a80*/  LEA.HI.X R3, R5, R3, R14, 0x2, P2 ;  /* 0x0000000305037211 */ /* 0x000fce00010f140e */
.L_x_119:
[----:B------:R-:W-:Y:S05]  /*0a90*/  BSYNC.RECONVERGENT B2 ;  /* 0x0000000000027941 */ /* 0x000fea0003800200 */
.L_x_118:
[----:B------:R-:W-:Y:S05]  /*0aa0*/  @!P0 BRA `(.L_x_114) ;  /* 0x0000000000c08947 */ /* 0x000fea0003800000 */
[----:B------:R-:W-:Y:S01]  /*0ab0*/  PRMT R4, R9, 0x9910, RZ ;  /* 0x0000991009047816 */ /* 0x000fe200000000ff */
[----:B------:R-:W-:Y:S04]  /*0ac0*/  BSSY.RECONVERGENT B2, `(.L_x_120) ;  /* 0x000001e000027945 */ /* 0x000fe80003800200 */
[----:B------:R-:W-:-:S05]  /*0ad0*/  IMAD R7, R7, R4, R12 ;  /* 0x0000000407077224 */ /* 0x000fca00078e020c */
[----:B------:R-:W-:-:S04]  /*0ae0*/  LOP3.LUT R7, R7, 0xffff, RZ, 0xc0, !PT ;  /* 0x0000ffff07077812 */ /* 0x000fc800078ec0ff */
[----:B------:R-:W-:-:S05]  /*0af0*/  LOP3.LUT R4, R7, 0x7, RZ, 0xc0, !PT ;  /* 0x0000000707047812 */ /* 0x000fca00078ec0ff */
[----:B------:R-:W-:Y:S01]  /*0b00*/  VIADD R5, R4, 0xffffffff ;  /* 0xffffffff04057836 */ /* 0x000fe20000000000 */
[----:B------:R-:W-:-:S04]  /*0b10*/  LOP3.LUT R4, R7, 0x3, RZ, 0xc0, !PT ;  /* 0x0000000307047812 */ /* 0x000fc800078ec0ff */
[----:B------:R-:W-:Y:S02]  /*0b20*/  ISETP.GE.U32.AND P1, PT, R5, 0x3, PT ;  /* 0x000000030500780c */ /* 0x000fe40003f26070 */
[----:B------:R-:W-:-:S11]  /*0b30*/  ISETP.NE.AND P0, PT, R4, RZ, PT ;  /* 0x000000ff0400720c */ /* 0x000fd60003f05270 */
[----:B------:R-:W-:Y:S05]  /*0b40*/  @!P1 BRA `(.L_x_121) ;  /* 0x0000000000549947 */ /* 0x000fea0003800000 */
[----:B------:R-:W0:Y:S01]  /*0b50*/  LDC.64 R12, c[0x0][0x398] ;  /* 0x0000e600ff0c7b82 */ /* 0x000e220000000a00 */
[----:B------:R-:W1:Y:S01]  /*0b60*/  LDCU UR6, c[0x0][0x3a8] ;  /* 0x00007500ff0677ac */ /* 0x000e620008000800 */
[----:B0-----:R-:W-:-:S05]  /*0b70*/  IMAD.WIDE.U32 R12, R6, 0x4, R12 ;  /* 0x00000004060c7825 */ /* 0x001fca00078e000c */
[----:B------:R-:W1:Y:S04]  /*0b80*/  LDG.E R5, desc[UR14][R12.64] ;  /* 0x0000000e0c057981 */ /* 0x000e68000c1e1900 */
[----:B------:R-:W3:Y:S04]  /*0b90*/  LDG.E R7, desc[UR14][R12.64+0x4] ;  /* 0x0000040e0c077981 */ /* 0x000ee8000c1e1900 */
[----:B------:R-:W4:Y:S04]  /*0ba0*/  LDG.E R15, desc[UR14][R12.64+0x8] ;  /* 0x0000080e0c0f7981 */ /* 0x000f28000c1e1900 */
[----:B------:R-:W5:Y:S01]  /*0bb0*/  LDG.E R16, desc[UR14][R12.64+0xc] ;  /* 0x00000c0e0c107981 */ /* 0x000f62000c1e1900 */
[----:B------:R-:W-:-:S02]  /*0bc0*/  VIADD R6, R6, 0x4 ;  /* 0x0000000406067836 */ /* 0x000fc40000000000 */
[----:B-1----:R-:W-:Y:S02]  /*0bd0*/  IMAD R5, R5, UR6, RZ ;  /* 0x0000000605057c24 */ /* 0x002fe4000f8e02ff */
[----:B---3--:R-:W-:-:S03]  /*0be0*/  IMAD R14, R7, UR6, RZ ;  /* 0x00000006070e7c24 */ /* 0x008fc6000f8e02ff */
[----:B------:R-:W-:Y:S01]  /*0bf0*/  SHF.R.S32.HI R7, RZ, 0x1f, R5 ;  /* 0x0000001fff077819 */ /* 0x000fe20000011405 */
[----:B----4-:R-:W-:Y:S02]  /*0c00*/  IMAD R15, R15, UR6, RZ ;  /* 0x000000060f0f7c24 */ /* 0x010fe4000f8e02ff */
[----:B-----5:R-:W-:-:S03]  /*0c10*/  IMAD R16, R16, UR6, RZ ;  /* 0x0000000610107c24 */ /* 0x020fc6000f8e02ff */
[--C-:B------:R-:W-:Y:S02]  /*0c20*/  IADD3 R5, P2, P3, R15, R5, R14.reuse ;  /* 0x000000050f057210 */ /* 0x100fe40007b5e00e */
[----:B------:R-:W-:Y:S02]  /*0c30*/  SHF.R.S32.HI R14, RZ, 0x1f, R14 ;  /* 0x0000001fff0e7819 */ /* 0x000fe4000001140e */
[----:B------:R-:W-:Y:S02]  /*0c40*/  SHF.R.S32.HI R15, RZ, 0x1f, R15 ;  /* 0x0000001fff0f7819 */ /* 0x000fe4000001140f */
[----:B------:R-:W-:Y:S02]  /*0c50*/  IADD3 R5, P1, PT, R16, R5, RZ ;  /* 0x0000000510057210 */ /* 0x000fe40007f3e0ff */
[----:B------:R-:W-:Y:S02]  /*0c60*/  IADD3.X R7, PT, PT, R15, R7, R14, P2, P3 ;  /* 0x000000070f077210 */ /* 0x000fe400017e640e */
[----:B--2---:R-:W-:-:S02]  /*0c70*/  LEA R2, P2, R5, R2, 0x2 ;  /* 0x0000000205027211 */ /* 0x004fc400078410ff */
[----:B------:R-:W-:-:S04]  /*0c80*/  LEA.HI.X.SX32 R7, R16, R7, 0x1, P1 ;  /* 0x0000000710077211 */ /* 0x000fc800008f0eff */
[----:B------:R-:W-:-:S07]  /*0c90*/  LEA.HI.X R3, R5, R3, R7, 0x2, P2 ;  /* 0x0000000305037211 */ /* 0x000fce00010f1407 */
.L_x_121:
[----:B------:R-:W-:Y:S05]  /*0ca0*/  BSYNC.RECONVERGENT B2 ;  /* 0x0000000000027941 */ /* 0x000fea0003800200 */
.L_x_120:
[----:B------:R-:W-:Y:S05]  /*0cb0*/  @!P0 BRA `(.L_x_114) ;  /* 0x00000000003c8947 */ /* 0x000fea0003800000 */
[----:B------:R-:W0:Y:S02]  /*0cc0*/  LDC.64 R12, c[0x0][0x398] ;  /* 0x0000e600ff0c7b82 */ /* 0x000e240000000a00 */
[----:B0-----:R-:W-:-:S06]  /*0cd0*/  IMAD.WIDE.U32 R6, R6, 0x4, R12 ;  /* 0x0000000406067825 */ /* 0x001fcc00078e000c */
[----:B------:R-:W0:Y:S01]  /*0ce0*/  LDC R13, c[0x0][0x3a8] ;  /* 0x0000ea00ff0d7b82 */ /* 0x000e220000000800 */
[----:B------:R-:W0:Y:S01]  /*0cf0*/  LDG.E R5, desc[UR14][R6.64] ;  /* 0x0000000e06057981 */ /* 0x000e22000c1e1900 */
[----:B------:R-:W-:Y:S01]  /*0d00*/  ISETP.NE.AND P0, PT, R4, 0x1, PT ;  /* 0x000000010400780c */ /* 0x000fe20003f05270 */
[----:B0-----:R-:W-:-:S04]  /*0d10*/  IMAD R5, R5, R13, RZ ;  /* 0x0000000d05057224 */ /* 0x001fc800078e02ff */
[----:B--2---:R-:W-:-:S08]  /*0d20*/  IMAD.WIDE R2, R5, 0x4, R2 ;  /* 0x0000000405027825 */ /* 0x004fd000078e0202 */
[----:B------:R-:W-:Y:S05]  /*0d30*/  @!P0 BRA `(.L_x_114) ;  /* 0x00000000001c8947 */ /* 0x000fea0003800000 */
[----:B------:R-:W-:Y:S02]  /*0d40*/  ISETP.NE.AND P0, PT, R4, 0x2, PT ;  /* 0x000000020400780c */ /* 0x000fe40003f05270 */
[----:B------:R-:W2:Y:S11]  /*0d50*/  LDG.E R4, desc[UR14][R6.64+0x4] ;  /* 0x0000040e06047981 */ /* 0x000eb6000c1e1900 */
[----:B------:R-:W3:Y:S01]  /*0d60*/  @P0 LDG.E R12, desc[UR14][R6.64+0x8] ;  /* 0x0000080e060c0981 */ /* 0x000ee2000c1e1900 */
[----:B--2---:R-:W-:-:S04]  /*0d70*/  IMAD R5, R4, R13, RZ ;  /* 0x0000000d04057224 */ /* 0x004fc800078e02ff */
[----:B------:R-:W-:-:S04]  /*0d80*/  IMAD.WIDE R2, R5, 0x4, R2 ;  /* 0x0000000405027825 */ /* 0x000fc800078e0202 */
[----:B---3--:R-:W-:-:S04]  /*0d90*/  @P0 IMAD R5, R12, R13, RZ ;  /* 0x0000000d0c050224 */ /* 0x008fc800078e02ff */
[----:B------:R-:W-:-:S07]  /*0da0*/  @P0 IMAD.WIDE R2, R5, 0x4, R2 ;  /* 0x0000000405020825 */ /* 0x000fce00078e0202 */
.L_x_114:
[----:B01----:R-:W-:Y:S05]  /*0db0*/  BSYNC.RECONVERGENT B0 ;  /* 0x0000000000007941 */ /* 0x003fea0003800200 */
.L_x_113:
[----:B------:R-:W0:Y:S01]  /*0dc0*/  LDC.64 R4, c[0x0][0x380] ;  /* 0x0000e000ff047b82 */ /* 0x000e220000000a00 */
[----:B------:R-:W1:Y:S01]  /*0dd0*/  LDCU UR6, c[0x0][0x3a8] ;  /* 0x00007500ff0677ac */ /* 0x000e620008000800 */
[----:B------:R-:W-:-:S06]  /*0de0*/  UISETP.GE.U32.AND UP1, UPT, UR8, 0xf, UPT ;  /* 0x0000000f0800788c */ /* 0x000fcc000bf26070 */
[----:B------:R-:W3:Y:S01]  /*0df0*/  LDC.64 R6, c[0x0][0x388] ;  /* 0x0000e200ff067b82 */ /* 0x000ee20000000a00 */
[----:B-1----:R-:W-:-:S04]  /*0e00*/  IMAD R13, R0, UR6, RZ ;  /* 0x00000006000d7c24 */ /* 0x002fc8000f8e02ff */
[----:B0-----:R-:W-:-:S04]  /*0e10*/  IMAD.WIDE R4, R13, 0x4, R4 ;  /* 0x000000040d047825 */ /* 0x001fc800078e0204 */
[----:B---3--:R-:W-:-:S04]  /*0e20*/  IMAD.WIDE R6, R13, 0x4, R6 ;  /* 0x000000040d067825 */ /* 0x008fc800078e0206 */
[----:B------:R-:W-:Y:S01]  /*0e30*/  IMAD.MOV.U32 R13, RZ, RZ, RZ ;  /* 0x000000ffff0d7224 */ /* 0x000fe200078e00ff */
[----:B------:R-:W-:Y:S06]  /*0e40*/  BRA.U !UP1, `(.L_x_122) ;  /* 0x0000000109e07547 */ /* 0x000fec000b800000 */
[----:B------:R-:W-:-:S07]  /*0e50*/  IMAD.MOV.U32 R19, RZ, RZ, RZ ;  /* 0x000000ffff137224 */ /* 0x000fce00078e00ff */
.L_x_123:
[----:B--2---:R-:W-:-:S05]  /*0e60*/  IMAD.WIDE.U32 R16, R19, 0x4, R2 ;  /* 0x0000000413107825 */ /* 0x004fca00078e0002 */
[----:B----4-:R-:W2:Y:S01]  /*0e70*/  LDG.E R21, desc[UR14][R16.64] ;  /* 0x0000000e10157981 */ /* 0x010ea2000c1e1900 */
[----:B------:R-:W-:-:S04]  /*0e80*/  IMAD.WIDE.U32 R14, R19, 0x4, R4 ;  /* 0x00000004130e7825 */ /* 0x000fc800078e0004 */
[C---:B------:R-:W-:Y:S01]  /*0e90*/  IMAD.WIDE.U32 R12, R19.reuse, 0x4, R6 ;  /* 0x00000004130c7825 */ /* 0x040fe200078e0006 */
[----:B--2---:R0:W-:Y:S04]  /*0ea0*/  STG.E desc[UR14][R14.64], R21 ;  /* 0x000000150e007986 */ /* 0x0041e8000c10190e */
[----:B------:R-:W-:Y:S04]  /*0eb0*/  STG.E desc[UR14][R12.64], RZ ;  /* 0x000000ff0c007986 */ /* 0x000fe8000c10190e */
[----:B------:R-:W2:Y:S04]  /*0ec0*/  LDG.E R23, desc[UR14][R16.64+0x4] ;  /* 0x0000040e10177981 */ /* 0x000ea8000c1e1900 */
[----:B--2---:R1:W-:Y:S04]  /*0ed0*/  STG.E desc[UR14][R14.64+0x4], R23 ;  /* 0x000004170e007986 */ /* 0x0043e8000c10190e */
[----:B------:R-:W-:Y:S04]  /*0ee0*/  STG.E desc[UR14][R12.64+0x4], RZ ;  /* 0x000004ff0c007986 */ /* 0x000fe8000c10190e */
[----:B------:R-:W2:Y:S04]  /*0ef0*/  LDG.E R25, desc[UR14][R16.64+0x8] ;  /* 0x0000080e10197981 */ /* 0x000ea8000c1e1900 */
[----:B--2---:R2:W-:Y:S04]  /*0f00*/  STG.E desc[UR14][R14.64+0x8], R25 ;  /* 0x000008190e007986 */ /* 0x0045e8000c10190e */
[----:B------:R-:W-:Y:S04]  /*0f10*/  STG.E desc[UR14][R12.64+0x8], RZ ;  /* 0x000008ff0c007986 */ /* 0x000fe8000c10190e */
[----:B------:R-:W3:Y:S04]  /*0f20*/  LDG.E R27, desc[UR14][R16.64+0xc] ;  /* 0x00000c0e101b7981 */ /* 0x000ee8000c1e1900 */
[----:B---3--:R3:W-:Y:S04]  /*0f30*/  STG.E desc[UR14][R14.64+0xc], R27 ;  /* 0x00000c1b0e007986 */ /* 0x0087e8000c10190e */
[----:B------:R-:W-:Y:S04]  /*0f40*/  STG.E desc[UR14][R12.64+0xc], RZ ;  /* 0x00000cff0c007986 */ /* 0x000fe8000c10190e */
[----:B0-----:R-:W4:Y:S04]  /*0f50*/  LDG.E R21, desc[UR14][R16.64+0x10] ;  /* 0x0000100e10157981 */ /* 0x001f28000c1e1900 */
[----:B----4-:R0:W-:Y:S04]  /*0f60*/  STG.E desc[UR14][R14.64+0x10], R21 ;  /* 0x000010150e007986 */ /* 0x0101e8000c10190e */
[----:B------:R-:W-:Y:S04]  /*0f70*/  STG.E desc[UR14][R12.64+0x10], RZ ;  /* 0x000010ff0c007986 */ /* 0x000fe8000c10190e */
[----:B-1----:R-:W4:Y:S04]  /*0f80*/  LDG.E R23, desc[UR14][R16.64+0x14] ;  /* 0x0000140e10177981 */ /* 0x002f28000c1e1900 */
[----:B----4-:R1:W-:Y:S04]  /*0f90*/  STG.E desc[UR14][R14.64+0x14], R23 ;  /* 0x000014170e007986 */ /* 0x0103e8000c10190e */
[----:B------:R-:W-:Y:S04]  /*0fa0*/  STG.E desc[UR14][R12.64+0x14], RZ ;  /* 0x000014ff0c007986 */ /* 0x000fe8000c10190e */
[----:B--2---:R-:W2:Y:S04]  /*0fb0*/  LDG.E R25, desc[UR14][R16.64+0x18] ;  /* 0x0000180e10197981 */ /* 0x004ea8000c1e1900 */
[----:B--2---:R2:W-:Y:S04]  /*0fc0*/  STG.E desc[UR14][R14.64+0x18], R25 ;  /* 0x000018190e007986 */ /* 0x0045e8000c10190e */
[----:B------:R-:W-:Y:S04]  /*0fd0*/  STG.E desc[UR14][R12.64+0x18], RZ ;  /* 0x000018ff0c007986 */ /* 0x000fe8000c10190e */
[----:B---3--:R-:W3:Y:S04]  /*0fe0*/  LDG.E R27, desc[UR14][R16.64+0x1c] ;  /* 0x00001c0e101b7981 */ /* 0x008ee8000c1e1900 */
        /* <DEDUP_REMOVED lines=13> */
[----:B------:R4:W-:Y:S04]  /*10c0*/  STG.E desc[UR14][R12.64+0x2c], RZ ;  /* 0x00002cff0c007986 */ /* 0x0009e8000c10190e */
[----:B0-----:R-:W5:Y:S04]  /*10d0*/  LDG.E R21, desc[UR14][R16.64+0x30] ;  /* 0x0000300e10157981 */ /* 0x001f68000c1e1900 */
[----:B-----5:R4:W-:Y:S04]  /*10e0*/  STG.E desc[UR14][R14.64+0x30], R21 ;  /* 0x000030150e007986 */ /* 0x0209e8000c10190e */
[----:B------:R4:W-:Y:S04]  /*10f0*/  STG.E desc[UR14][R12.64+0x30], RZ ;  /* 0x000030ff0c007986 */ /* 0x0009e8000c10190e */
[----:B-1----:R-:W5:Y:S04]  /*1100*/  LDG.E R23, desc[UR14][R16.64+0x34] ;  /* 0x0000340e10177981 */ /* 0x002f68000c1e1900 */
[----:B-----5:R4:W-:Y:S04]  /*1110*/  STG.E desc[UR14][R14.64+0x34], R23 ;  /* 0x000034170e007986 */ /* 0x0209e8000c10190e */
[----:B------:R4:W-:Y:S04]  /*1120*/  STG.E desc[UR14][R12.64+0x34], RZ ;  /* 0x000034ff0c007986 */ /* 0x0009e8000c10190e */
[----:B--2---:R-:W2:Y:S04]  /*1130*/  LDG.E R25, desc[UR14][R16.64+0x38] ;  /* 0x0000380e10197981 */ /* 0x004ea8000c1e1900 */
[----:B--2---:R4:W-:Y:S04]  /*1140*/  STG.E desc[UR14][R14.64+0x38], R25 ;  /* 0x000038190e007986 */ /* 0x0049e8000c10190e */
[----:B------:R4:W-:Y:S04]  /*1150*/  STG.E desc[UR14][R12.64+0x38], RZ ;  /* 0x000038ff0c007986 */ /* 0x0009e8000c10190e */
[----:B---3--:R-:W2:Y:S01]  /*1160*/  LDG.E R27, desc[UR14][R16.64+0x3c] ;  /* 0x00003c0e101b7981 */ /* 0x008ea2000c1e1900 */
[----:B------:R-:W-:-:S05]  /*1170*/  VIADD R19, R19, 0x10 ;  /* 0x0000001013137836 */ /* 0x000fca0000000000 */
[----:B------:R-:W-:Y:S01]  /*1180*/  ISETP.NE.AND P0, PT, R19, UR13, PT ;  /* 0x0000000d13007c0c */ /* 0x000fe2000bf05270 */
[----:B--2---:R4:W-:Y:S04]  /*1190*/  STG.E desc[UR14][R14.64+0x3c], R27 ;  /* 0x00003c1b0e007986 */ /* 0x0049e8000c10190e */
[----:B------:R4:W-:Y:S08]  /*11a0*/  STG.E desc[UR14][R12.64+0x3c], RZ ;  /* 0x00003cff0c007986 */ /* 0x0009f0000c10190e */
[----:B------:R-:W-:Y:S05]  /*11b0*/  @P0 BRA `(.L_x_123) ;  /* 0xfffffffc00280947 */ /* 0x000fea000383ffff */
[----:B----4-:R-:W-:-:S07]  /*11c0*/  IMAD.U32 R13, RZ, RZ, UR13 ;  /* 0x0000000dff0d7e24 */ /* 0x010fce000f8e00ff */
.L_x_122:
[----:B------:R-:W-:-:S09]  /*11d0*/  UISETP.NE.AND UP1, UPT, UR9, URZ, UPT ;  /* 0x000000ff0900728c */ /* 0x000fd2000bf25270 */
[----:B------:R-:W-:Y:S05]  /*11e0*/  BRA.U !UP1, `(.L_x_124) ;  /* 0x00000005090c7547 */ /* 0x000fea000b800000 */
[----:B------:R-:W-:Y:S01]  /*11f0*/  UISETP.NE.AND UP1, UPT, UR10, URZ, UPT ;  /* 0x000000ff0a00728c */ /* 0x000fe2000bf25270 */
[----:B------:R-:W-:Y:S10]  /*1200*/  BRA.U !UP0, `(.L_x_125) ;  /* 0x0000000108707547 */ /* 0x000ff4000b800000 */
[----:B--2---:R-:W-:-:S05]  /*1210*/  IMAD.WIDE.U32 R18, R13, 0x4, R2 ;  /* 0x000000040d127825 */ /* 0x004fca00078e0002 */
[----:B------:R-:W2:Y:S01]  /*1220*/  LDG.E R21, desc[UR14][R18.64] ;  /* 0x0000000e12157981 */ /* 0x000ea2000c1e1900 */
        /* <DEDUP_REMOVED lines=23> */
[----:B------:R-:W-:-:S03]  /*13a0*/  VIADD R13, R13, 0x8 ;  /* 0x000000080d0d7836 */ /* 0x000fc60000000000 */
[----:B--2---:R4:W-:Y:S04]  /*13b0*/  STG.E desc[UR14][R16.64+0x1c], R27 ;  /* 0x00001c1b10007986 */ /* 0x0049e8000c10190e */
[----:B------:R4:W-:Y:S02]  /*13c0*/  STG.E desc[UR14][R14.64+0x1c], RZ ;  /* 0x00001cff0e007986 */ /* 0x0009e4000c10190e */
.L_x_125:
[----:B------:R-:W-:Y:S05]  /*13d0*/  BRA.U !UP1, `(.L_x_124) ;  /* 0x0000000109907547 */ /* 0x000fea000b800000 */
[----:B------:R-:W-:Y:S02]  /*13e0*/  UISETP.GE.U32.AND UP1, UPT, UR11, 0x3, UPT ;  /* 0x000000030b00788c */ /* 0x000fe4000bf26070 */
[----:B------:R-:W-:-:S07]  /*13f0*/  UISETP.NE.AND UP2, UPT, UR12, URZ, UPT ;  /* 0x000000ff0c00728c */ /* 0x000fce000bf45270 */
[----:B------:R-:W-:Y:S05]  /*1400*/  BRA.U !UP1, `(.L_x_126) ;  /* 0x0000000109407547 */ /* 0x000fea000b800000 */
[----:B--2---:R-:W-:-:S05]  /*1410*/  IMAD.WIDE.U32 R18, R13, 0x4, R2 ;  /* 0x000000040d127825 */ /* 0x004fca00078e0002 */
[----:B----4-:R-:W2:Y:S01]  /*1420*/  LDG.E R21, desc[UR14][R18.64] ;  /* 0x0000000e12157981 */ /* 0x010ea2000c1e1900 */
[----:B------:R-:W-:-:S04]  /*1430*/  IMAD.WIDE.U32 R16, R13, 0x4, R4 ;  /* 0x000000040d107825 */ /* 0x000fc800078e0004 */
[C---:B------:R-:W-:Y:S01]  /*1440*/  IMAD.WIDE.U32 R14, R13.reuse, 0x4, R6 ;  /* 0x000000040d0e7825 */ /* 0x040fe200078e0006 */
[----:B--2---:R0:W-:Y:S04]  /*1450*/  STG.E desc[UR14][R16.64], R21 ;  /* 0x0000001510007986 */ /* 0x0041e8000c10190e */
[----:B------:R0:W-:Y:S04]  /*1460*/  STG.E desc[UR14][R14.64], RZ ;  /* 0x000000ff0e007986 */ /* 0x0001e8000c10190e */
[----:B------:R-:W2:Y:S04]  /*1470*/  LDG.E R23, desc[UR14][R18.64+0x4] ;  /* 0x0000040e12177981 */ /* 0x000ea8000c1e1900 */
[----:B--2---:R0:W-:Y:S04]  /*1480*/  STG.E desc[UR14][R16.64+0x4], R23 ;  /* 0x0000041710007986 */ /* 0x0041e8000c10190e */
[----:B------:R0:W-:Y:S04]  /*1490*/  STG.E desc[UR14][R14.64+0x4], RZ ;  /* 0x000004ff0e007986 */ /* 0x0001e8000c10190e */
[----:B------:R-:W2:Y:S04]  /*14a0*/  LDG.E R25, desc[UR14][R18.64+0x8] ;  /* 0x0000080e12197981 */ /* 0x000ea8000c1e1900 */
[----:B--2---:R0:W-:Y:S04]  /*14b0*/  STG.E desc[UR14][R16.64+0x8], R25 ;  /* 0x0000081910007986 */ /* 0x0041e8000c10190e */
[----:B------:R0:W-:Y:S04]  /*14c0*/  STG.E desc[UR14][R14.64+0x8], RZ ;  /* 0x000008ff0e007986 */ /* 0x0001e8000c10190e */
[----:B------:R-:W2:Y:S01]  /*14d0*/  LDG.E R27, desc[UR14][R18.64+0xc] ;  /* 0x00000c0e121b7981 */ /* 0x000ea2000c1e1900 */
[----:B------:R-:W-:-:S03]  /*14e0*/  VIADD R13, R13, 0x4 ;  /* 0x000000040d0d7836 */ /* 0x000fc60000000000 */
[----:B--2---:R0:W-:Y:S04]  /*14f0*/  STG.E desc[UR14][R16.64+0xc], R27 ;  /* 0x00000c1b10007986 */ /* 0x0041e8000c10190e */
[----:B------:R0:W-:Y:S02]  /*1500*/  STG.E desc[UR14][R14.64+0xc], RZ ;  /* 0x00000cff0e007986 */ /* 0x0001e4000c10190e */
.L_x_126:
[----:B------:R-:W-:Y:S05]  /*1510*/  BRA.U !UP2, `(.L_x_124) ;  /* 0x000000010a407547 */ /* 0x000fea000b800000 */
[----:B0-2-4-:R-:W-:-:S05]  /*1520*/  IMAD.WIDE.U32 R16, R13, 0x4, R2 ;  /* 0x000000040d107825 */ /* 0x015fca00078e0002 */
[----:B------:R-:W2:Y:S01]  /*1530*/  LDG.E R19, desc[UR14][R16.64] ;  /* 0x0000000e10137981 */ /* 0x000ea2000c1e1900 */
[----:B------:R-:W-:Y:S01]  /*1540*/  IMAD.WIDE.U32 R14, R13, 0x4, R4 ;  /* 0x000000040d0e7825 */ /* 0x000fe200078e0004 */
[----:B------:R-:W-:-:S03]  /*1550*/  UISETP.NE.AND UP1, UPT, UR12, 0x1, UPT ;  /* 0x000000010c00788c */ /* 0x000fc6000bf25270 */
[----:B------:R-:W-:Y:S01]  /*1560*/  IMAD.WIDE.U32 R12, R13, 0x4, R6 ;  /* 0x000000040d0c7825 */ /* 0x000fe200078e0006 */
[----:B--2---:R1:W-:Y:S04]  /*1570*/  STG.E desc[UR14][R14.64], R19 ;  /* 0x000000130e007986 */ /* 0x0043e8000c10190e */
[----:B------:R1:W-:Y:S01]  /*1580*/  STG.E desc[UR14][R12.64], RZ ;  /* 0x000000ff0c007986 */ /* 0x0003e2000c10190e */
[----:B------:R-:W-:Y:S05]  /*1590*/  BRA.U !UP1, `(.L_x_124) ;  /* 0x0000000109207547 */ /* 0x000fea000b800000 */
[----:B-1----:R-:W2:Y:S01]  /*15a0*/  LDG.E R19, desc[UR14][R16.64+0x4] ;  /* 0x0000040e10137981 */ /* 0x002ea2000c1e1900 */
[----:B------:R-:W-:-:S06]  /*15b0*/  UISETP.NE.AND UP1, UPT, UR12, 0x2, UPT ;  /* 0x000000020c00788c */ /* 0x000fcc000bf25270 */
[----:B------:R-:W-:Y:S01]  /*15c0*/  PLOP3.LUT P0, PT, PT, PT, UP1, 0x80, 0x8 ;  /* 0x000000000008781c */ /* 0x000fe20003f0f018 */
[----:B--2---:R3:W-:Y:S04]  /*15d0*/  STG.E desc[UR14][R14.64+0x4], R19 ;  /* 0x000004130e007986 */ /* 0x0047e8000c10190e */
[----:B------:R3:W-:Y:S08]  /*15e0*/  STG.E desc[UR14][R12.64+0x4], RZ ;  /* 0x000004ff0c007986 */ /* 0x0007f0000c10190e */
[----:B------:R-:W2:Y:S04]  /*15f0*/  @P0 LDG.E R21, desc[UR14][R16.64+0x8] ;  /* 0x0000080e10150981 */ /* 0x000ea8000c1e1900 */
[----:B--2---:R3:W-:Y:S04]  /*1600*/  @P0 STG.E desc[UR14][R14.64+0x8], R21 ;  /* 0x000008150e000986 */ /* 0x0047e8000c10190e */
[----:B------:R3:W-:Y:S02]  /*1610*/  @P0 STG.E desc[UR14][R12.64+0x8], RZ ;  /* 0x000008ff0c000986 */ /* 0x0007e4000c10190e */
.L_x_124:
[----:B-1-3--:R-:W1:Y:S02]  /*1620*/  LDC.64 R12, c[0x0][0x398] ;  /* 0x0000e600ff0c7b82 */ /* 0x00ae640000000a00 */
[----:B-1----:R-:W-:-:S06]  /*1630*/  IMAD.WIDE R12, R0, 0x4, R12 ;  /* 0x00000004000c7825 */ /* 0x002fcc00078e020c */
[----:B------:R-:W3:Y:S01]  /*1640*/  LDG.E R12, desc[UR14][R12.64] ;  /* 0x0000000e0c0c7981 */ /* 0x000ee2000c1e1900 */
[----:B------:R-:W-:Y:S01]  /*1650*/  BSSY.RECONVERGENT B0, `(.L_x_127) ;  /* 0x0000075000007945 */ /* 0x000fe20003800200 */
[----:B---3--:R-:W-:-:S13]  /*1660*/  ISETP.GE.AND P0, PT, R12, 0x2, PT ;  /* 0x000000020c00780c */ /* 0x008fda0003f06270 */
[----:B------:R-:W-:Y:S05]  /*1670*/  @!P0 BRA `(.L_x_128) ;  /* 0x0000000400c88947 */ /* 0x000fea0003800000 */
[----:B------:R-:W-:-:S07]  /*1680*/  IMAD.MOV.U32 R13, RZ, RZ, 0x1 ;  /* 0x00000001ff0d7424 */ /* 0x000fce00078e00ff */
.L_x_134:
[----:B0---4-:R-:W2:Y:S01]  /*1690*/  LDC R15, c[0x0][0x3a8] ;  /* 0x0000ea00ff0f7b82 */ /* 0x011ea20000000800 */
[----:B------:R-:W-:Y:S01]  /*16a0*/  UISETP.GE.U32.AND UP1, UPT, UR8, 0x7, UPT ;  /* 0x000000070800788c */ /* 0x000fe2000bf26070 */
[----:B------:R-:W-:Y:S02]  /*16b0*/  IMAD.MOV.U32 R21, RZ, RZ, RZ ;  /* 0x000000ffff157224 */ /* 0x000fe400078e00ff */
[----:B--2---:R-:W-:-:S06]  /*16c0*/  IMAD.WIDE R2, R15, 0x4, R2 ;  /* 0x000000040f027825 */ /* 0x004fcc00078e0202 */
[----:B------:R-:W-:Y:S05]  /*16d0*/  BRA.U !UP1, `(.L_x_129) ;  /* 0x0000000109c07547 */ /* 0x000fea000b800000 */
[----:B------:R-:W-:-:S07]  /*16e0*/  IMAD.MOV.U32 R21, RZ, RZ, RZ ;  /* 0x000000ffff157224 */ /* 0x000fce00078e00ff */
.L_x_130:
[----:B------:R-:W-:-:S04]  /*16f0*/  IMAD.WIDE.U32 R14, R21, 0x4, R2 ;  /* 0x00000004150e7825 */ /* 0x000fc800078e0002 */
[----:B------:R-:W-:Y:S01]  /*1700*/  IMAD.WIDE.U32 R16, R21, 0x4, R4 ;  /* 0x0000000415107825 */ /* 0x000fe200078e0004 */
[----:B------:R-:W2:Y:S04]  /*1710*/  LDG.E R23, desc[UR14][R14.64] ;  /* 0x0000000e0e177981 */ /* 0x000ea8000c1e1900 */
[----:B------:R-:W2:Y:S02]  /*1720*/  LDG.E R18, desc[UR14][R16.64] ;  /* 0x0000000e10127981 */ /* 0x000ea4000c1e1900 */
[----:B--2---:R-:W-:Y:S01]  /*1730*/  FSETP.GT.AND P0, PT, R23, R18, PT ;  /* 0x000000121700720b */ /* 0x004fe20003f04000 */
[----:B------:R-:W-:-:S12]  /*1740*/  IMAD.WIDE.U32 R18, R21, 0x4, R6 ;  /* 0x0000000415127825 */ /* 0x000fd800078e0006 */
[----:B------:R0:W-:Y:S04]  /*1750*/  @P0 STG.E desc[UR14][R16.64], R23 ;  /* 0x0000001710000986 */ /* 0x0001e8000c10190e */
[----:B------:R-:W-:Y:S04]  /*1760*/  @P0 STG.E desc[UR14][R18.64], R13 ;  /* 0x0000000d12000986 */ /* 0x000fe8000c10190e */
[----:B------:R-:W2:Y:S04]  /*1770*/  LDG.E R25, desc[UR14][R14.64+0x4] ;  /* 0x0000040e0e197981 */ /* 0x000ea8000c1e1900 */
[----:B------:R-:W2:Y:S02]  /*1780*/  LDG.E R22, desc[UR14][R16.64+0x4] ;  /* 0x0000040e10167981 */ /* 0x000ea4000c1e1900 */
[----:B--2---:R-:W-:-:S13]  /*1790*/  FSETP.GT.AND P0, PT, R25, R22, PT ;  /* 0x000000161900720b */ /* 0x004fda0003f04000 */
[----:B------:R1:W-:Y:S04]  /*17a0*/  @P0 STG.E desc[UR14][R16.64+0x4], R25 ;  /* 0x0000041910000986 */ /* 0x0003e8000c10190e */
[----:B------:R-:W-:Y:S04]  /*17b0*/  @P0 STG.E desc[UR14][R18.64+0x4], R13 ;  /* 0x0000040d12000986 */ /* 0x000fe8000c10190e */
[----:B------:R-:W2:Y:S04]  /*17c0*/  LDG.E R27, desc[UR14][R14.64+0x8] ;  /* 0x0000080e0e1b7981 */ /* 0x000ea8000c1e1900 */
[----:B------:R-:W2:Y:S02]  /*17d0*/  LDG.E R22, desc[UR14][R16.64+0x8] ;  /* 0x0000080e10167981 */ /* 0x000ea4000c1e1900 */
[----:B--2---:R-:W-:-:S13]  /*17e0*/  FSETP.GT.AND P0, PT, R27, R22, PT ;  /* 0x000000161b00720b */ /* 0x004fda0003f04000 */
[----:B------:R2:W-:Y:S04]  /*17f0*/  @P0 STG.E desc[UR14][R16.64+0x8], R27 ;  /* 0x0000081b10000986 */ /* 0x0005e8000c10190e */
[----:B------:R-:W-:Y:S04]  /*1800*/  @P0 STG.E desc[UR14][R18.64+0x8], R13 ;  /* 0x0000080d12000986 */ /* 0x000fe8000c10190e */
[----:B0-----:R-:W3:Y:S04]  /*1810*/  LDG.E R23, desc[UR14][R14.64+0xc] ;  /* 0x00000c0e0e177981 */ /* 0x001ee8000c1e1900 */
[----:B------:R-:W3:Y:S02]  /*1820*/  LDG.E R22, desc[UR14][R16.64+0xc] ;  /* 0x00000c0e10167981 */ /* 0x000ee4000c1e1900 */
[----:B---3--:R-:W-:-:S13]  /*1830*/  FSETP.GT.AND P0, PT, R23, R22, PT ;  /* 0x000000161700720b */ /* 0x008fda0003f04000 */
[----:B------:R0:W-:Y:S04]  /*1840*/  @P0 STG.E desc[UR14][R16.64+0xc], R23 ;  /* 0x00000c1710000986 */ /* 0x0001e8000c10190e */
[----:B------:R-:W-:Y:S04]  /*1850*/  @P0 STG.E desc[UR14][R18.64+0xc], R13 ;  /* 0x00000c0d12000986 */ /* 0x000fe8000c10190e */
[----:B-1----:R-:W3:Y:S04]  /*1860*/  LDG.E R25, desc[UR14][R14.64+0x10] ;  /* 0x0000100e0e197981 */ /* 0x002ee8000c1e1900 */
[----:B------:R-:W3:Y:S02]  /*1870*/  LDG.E R22, desc[UR14][R16.64+0x10] ;  /* 0x0000100e10167981 */ /* 0x000ee4000c1e1900 */
[----:B---3--:R-:W-:-:S13]  /*1880*/  FSETP.GT.AND P0, PT, R25, R22, PT ;  /* 0x000000161900720b */ /* 0x008fda0003f04000 */
[----:B------:R1:W-:Y:S04]  /*1890*/  @P0 STG.E desc[UR14][R16.64+0x10], R25 ;  /* 0x0000101910000986 */ /* 0x0003e8000c10190e */
[----:B------:R3:W-:Y:S04]  /*18a0*/  @P0 STG.E desc[UR14][R18.64+0x10], R13 ;  /* 0x0000100d12000986 */ /* 0x0007e8000c10190e */
[----:B--2---:R-:W2:Y:S04]  /*18b0*/  LDG.E R27, desc[UR14][R14.64+0x14] ;  /* 0x0000140e0e1b7981 */ /* 0x004ea8000c1e1900 */
[----:B------:R-:W2:Y:S02]  /*18c0*/  LDG.E R22, desc[UR14][R16.64+0x14] ;  /* 0x0000140e10167981 */ /* 0x000ea4000c1e1900 */
[----:B--2---:R-:W-:-:S13]  /*18d0*/  FSETP.GT.AND P0, PT, R27, R22, PT ;  /* 0x000000161b00720b */ /* 0x004fda0003f04000 */
[----:B------:R3:W-:Y:S04]  /*18e0*/  @P0 STG.E desc[UR14][R16.64+0x14], R27 ;  /* 0x0000141b10000986 */ /* 0x0007e8000c10190e */
[----:B------:R3:W-:Y:S04]  /*18f0*/  @P0 STG.E desc[UR14][R18.64+0x14], R13 ;  /* 0x0000140d12000986 */ /* 0x0007e8000c10190e */
[----:B0-----:R-:W2:Y:S04]  /*1900*/  LDG.E R23, desc[UR14][R14.64+0x18] ;  /* 0x0000180e0e177981 */ /* 0x001ea8000c1e1900 */
[----:B------:R-:W2:Y:S02]  /*1910*/  LDG.E R22, desc[UR14][R16.64+0x18] ;  /* 0x0000180e10167981 */ /* 0x000ea4000c1e1900 */
[----:B--2---:R-:W-:-:S13]  /*1920*/  FSETP.GT.AND P0, PT, R23, R22, PT ;  /* 0x000000161700720b */ /* 0x004fda0003f04000 */
[----:B------:R3:W-:Y:S04]  /*1930*/  @P0 STG.E desc[UR14][R16.64+0x18], R23 ;  /* 0x0000181710000986 */ /* 0x0007e8000c10190e */
[----:B------:R3:W-:Y:S04]  /*1940*/  @P0 STG.E desc[UR14][R18.64+0x18], R13 ;  /* 0x0000180d12000986 */ /* 0x0007e8000c10190e */
[----:B-1----:R-:W2:Y:S04]  /*1950*/  LDG.E R25, desc[UR14][R14.64+0x1c] ;  /* 0x00001c0e0e197981 */ /* 0x002ea8000c1e1900 */
[----:B------:R-:W2:Y:S01]  /*1960*/  LDG.E R22, desc[UR14][R16.64+0x1c] ;  /* 0x00001c0e10167981 */ /* 0x000ea2000c1e1900 */
[----:B------:R-:W-:Y:S01]  /*1970*/  VIADD R21, R21, 0x8 ;  /* 0x0000000815157836 */ /* 0x000fe20000000000 */
[----:B--2---:R-:W-:-:S13]  /*1980*/  FSETP.GT.AND P0, PT, R25, R22, PT ;  /* 0x000000161900720b */ /* 0x004fda0003f04000 */
[----:B------:R3:W-:Y:S04]  /*1990*/  @P0 STG.E desc[UR14][R16.64+0x1c], R25 ;  /* 0x00001c1910000986 */ /* 0x0007e8000c10190e */
[----:B------:R3:W-:Y:S01]  /*19a0*/  @P0 STG.E desc[UR14][R18.64+0x1c], R13 ;  /* 0x00001c0d12000986 */ /* 0x0007e2000c10190e */
[----:B------:R-:W-:-:S13]  /*19b0*/  ISETP.NE.AND P0, PT, R21, UR5, PT ;  /* 0x0000000515007c0c */ /* 0x000fda000bf05270 */
[----:B---3--:R-:W-:Y:S05]  /*19c0*/  @P0 BRA `(.L_x_130) ;  /* 0xfffffffc00480947 */ /* 0x008fea000383ffff */
[----:B------:R-:W-:-:S07]  /*19d0*/  IMAD.U32 R21, RZ, RZ, UR5 ;  /* 0x00000005ff157e24 */ /* 0x000fce000f8e00ff */
.L_x_129:
[----:B------:R-:W-:-:S09]  /*19e0*/  UISETP.NE.AND UP1, UPT, UR10, URZ, UPT ;  /* 0x000000ff0a00728c */ /* 0x000fd2000bf25270 */
[----:B------:R-:W-:Y:S05]  /*19f0*/  BRA.U !UP1, `(.L_x_131) ;  /* 0x0000000109dc7547 */ /* 0x000fea000b800000 */
[----:B------:R-:W-:Y:S02]  /*1a00*/  UISETP.GE.U32.AND UP1, UPT, UR11, 0x3, UPT ;  /* 0x000000030b00788c */ /* 0x000fe4000bf26070 */
[----:B------:R-:W-:-:S07]  /*1a10*/  UISETP.NE.AND UP2, UPT, UR12, URZ, UPT ;  /* 0x000000ff0c00728c */ /* 0x000fce000bf45270 */
[----:B------:R-:W-:Y:S05]  /*1a20*/  BRA.U !UP1, `(.L_x_132) ;  /* 0x0000000109607547 */ /* 0x000fea000b800000 */
[----:B------:R-:W-:-:S04]  /*1a30*/  IMAD.WIDE.U32 R14, R21, 0x4, R2 ;  /* 0x00000004150e7825 */ /* 0x000fc800078e0002 */
[----:B------:R-:W-:Y:S01]  /*1a40*/  IMAD.WIDE.U32 R16, R21, 0x4, R4 ;  /* 0x0000000415107825 */ /* 0x000fe200078e0004 */
[----:B------:R-:W2:Y:S04]  /*1a50*/  LDG.E R23, desc[UR14][R14.64] ;  /* 0x0000000e0e177981 */ /* 0x000ea8000c1e1900 */
[----:B------:R-:W2:Y:S02]  /*1a60*/  LDG.E R18, desc[UR14][R16.64] ;  /* 0x0000000e10127981 */ /* 0x000ea4000c1e1900 */
[----:B--2---:R-:W-:Y:S01]  /*1a70*/  FSETP.GT.AND P0, PT, R23, R18, PT ;  /* 0x000000121700720b */ /* 0x004fe20003f04000 */
[----:B------:R-:W-:-:S12]  /*1a80*/  IMAD.WIDE.U32 R18, R21, 0x4, R6 ;  /* 0x0000000415127825 */ /* 0x000fd800078e0006 */
[----:B------:R0:W-:Y:S04]  /*1a90*/  @P0 STG.E desc[UR14][R16.64], R23 ;  /* 0x0000001710000986 */ /* 0x0001e8000c10190e */
[----:B------:R1:W-:Y:S04]  /*1aa0*/  @P0 STG.E desc[UR14][R18.64], R13 ;  /* 0x0000000d12000986 */ /* 0x0003e8000c10190e */
[----:B------:R-:W2:Y:S04]  /*1ab0*/  LDG.E R25, desc[UR14][R14.64+0x4] ;  /* 0x0000040e0e197981 */ /* 0x000ea8000c1e1900 */
[----:B------:R-:W2:Y:S02]  /*1ac0*/  LDG.E R22, desc[UR14][R16.64+0x4] ;  /* 0x0000040e10167981 */ /* 0x000ea4000c1e1900 */
[----:B--2---:R-:W-:-:S13]  /*1ad0*/  FSETP.GT.AND P0, PT, R25, R22, PT ;  /* 0x000000161900720b */ /* 0x004fda0003f04000 */
[----:B------:R1:W-:Y:S04]  /*1ae0*/  @P0 STG.E desc[UR14][R16.64+0x4], R25 ;  /* 0x0000041910000986 */ /* 0x0003e8000c10190e */
[----:B------:R1:W-:Y:S04]  /*1af0*/  @P0 STG.E desc[UR14][R18.64+0x4], R13 ;  /* 0x0000040d12000986 */ /* 0x0003e8000c10190e */
[----:B------:R-:W2:Y:S04]  /*1b00*/  LDG.E R27, desc[UR14][R14.64+0x8] ;  /* 0x0000080e0e1b7981 */ /* 0x000ea8000c1e1900 */
[----:B------:R-:W2:Y:S02]  /*1b10*/  LDG.E R22, desc[UR14][R16.64+0x8] ;  /* 0x0000080e10167981 */ /* 0x000ea4000c1e1900 */
[----:B--2---:R-:W-:-:S13]  /*1b20*/  FSETP.GT.AND P0, PT, R27, R22, PT ;  /* 0x000000161b00720b */ /* 0x004fda0003f04000 */
[----:B------:R1:W-:Y:S04]  /*1b30*/  @P0 STG.E desc[UR14][R16.64+0x8], R27 ;  /* 0x0000081b10000986 */ /* 0x0003e8000c10190e */
[----:B------:R1:W-:Y:S04]  /*1b40*/  @P0 STG.E desc[UR14][R18.64+0x8], R13 ;  /* 0x0000080d12000986 */ /* 0x0003e8000c10190e */
[----:B0-----:R-:W2:Y:S04]  /*1b50*/  LDG.E R23, desc[UR14][R14.64+0xc] ;  /* 0x00000c0e0e177981 */ /* 0x001ea8000c1e1900 */
[----:B------:R-:W2:Y:S01]  /*1b60*/  LDG.E R22, desc[UR14][R16.64+0xc] ;  /* 0x00000c0e10167981 */ /* 0x000ea2000c1e1900 */
[----:B------:R-:W-:Y:S01]  /*1b70*/  VIADD R21, R21, 0x4 ;  /* 0x0000000415157836 */ /* 0x000fe20000000000 */
[----:B--2---:R-:W-:-:S13]  /*1b80*/  FSETP.GT.AND P0, PT, R23, R22, PT ;  /* 0x000000161700720b */ /* 0x004fda0003f04000 */
[----:B------:R1:W-:Y:S04]  /*1b90*/  @P0 STG.E desc[UR14][R16.64+0xc], R23 ;  /* 0x00000c1710000986 */ /* 0x0003e8000c10190e */
[----:B------:R1:W-:Y:S02]  /*1ba0*/  @P0 STG.E desc[UR14][R18.64+0xc], R13 ;  /* 0x00000c0d12000986 */ /* 0x0003e4000c10190e */
.L_x_132:
[----:B------:R-:W-:Y:S05]  /*1bb0*/  BRA.U !UP2, `(.L_x_131) ;  /* 0x000000010a6c7547 */ /* 0x000fea000b800000 */
[----:B------:R-:W0:Y:S01]  /*1bc0*/  LDCU UR6, c[0x0][0x3a8] ;  /* 0x00007500ff0677ac */ /* 0x000e220008000800 */
[----:B------:R-:W-:Y:S02]  /*1bd0*/  UISETP.NE.AND UP2, UPT, UR12, 0x1, UPT ;  /* 0x000000010c00788c */ /* 0x000fe4000bf45270 */
[----:B0-----:R-:W-:-:S07]  /*1be0*/  ULOP3.LUT UP1, URZ, UR6, 0x1, URZ, 0xc0, !UPT ;  /* 0x0000000106ff7892 */ /* 0x001fce000f82c0ff */
[----:B------:R-:W-:Y:S05]  /*1bf0*/  BRA.U !UP2, `(.L_x_133) ;  /* 0x000000010a387547 */ /* 0x000fea000b800000 */
[----:B------:R-:W-:-:S04]  /*1c00*/  IMAD.WIDE.U32 R14, R21, 0x4, R2 ;  /* 0x00000004150e7825 */ /* 0x000fc800078e0002 */
[----:B-1----:R-:W-:Y:S01]  /*1c10*/  IMAD.WIDE.U32 R16, R21, 0x4, R4 ;  /* 0x0000000415107825 */ /* 0x002fe200078e0004 */
[----:B------:R-:W2:Y:S04]  /*1c20*/  LDG.E R23, desc[UR14][R14.64] ;  /* 0x0000000e0e177981 */ /* 0x000ea8000c1e1900 */
[----:B------:R-:W2:Y:S02]  /*1c30*/  LDG.E R18, desc[UR14][R16.64] ;  /* 0x0000000e10127981 */ /* 0x000ea4000c1e1900 */
[----:B--2---:R-:W-:Y:S01]  /*1c40*/  FSETP.GT.AND P0, PT, R23, R18, PT ;  /* 0x000000121700720b */ /* 0x004fe20003f04000 */
[----:B------:R-:W-:-:S12]  /*1c50*/  IMAD.WIDE.U32 R18, R21, 0x4, R6 ;  /* 0x0000000415127825 */ /* 0x000fd800078e0006 */
[----:B------:R0:W-:Y:S04]  /*1c60*/  @P0 STG.E desc[UR14][R16.64], R23 ;  /* 0x0000001710000986 */ /* 0x0001e8000c10190e */
[----:B------:R0:W-:Y:S04]  /*1c70*/  @P0 STG.E desc[UR14][R18.64], R13 ;  /* 0x0000000d12000986 */ /* 0x0001e8000c10190e */
[----:B------:R-:W2:Y:S04]  /*1c80*/  LDG.E R25, desc[UR14][R14.64+0x4] ;  /* 0x0000040e0e197981 */ /* 0x000ea8000c1e1900 */
[----:B------:R-:W2:Y:S01]  /*1c90*/  LDG.E R22, desc[UR14][R16.64+0x4] ;  /* 0x0000040e10167981 */ /* 0x000ea2000c1e1900 */
[----:B------:R-:W-:Y:S01]  /*1ca0*/  VIADD R21, R21, 0x2 ;  /* 0x0000000215157836 */ /* 0x000fe20000000000 */
[----:B--2---:R-:W-:-:S13]  /*1cb0*/  FSETP.GT.AND P0, PT, R25, R22, PT ;  /* 0x000000161900720b */ /* 0x004fda0003f04000 */
[----:B------:R0:W-:Y:S04]  /*1cc0*/  @P0 STG.E desc[UR14][R16.64+0x4], R25 ;  /* 0x0000041910000986 */ /* 0x0001e8000c10190e */
[----:B------:R0:W-:Y:S02]  /*1cd0*/  @P0 STG.E desc[UR14][R18.64+0x4], R13 ;  /* 0x0000040d12000986 */ /* 0x0001e4000c10190e */
.L_x_133:
[----:B------:R-:W-:Y:S05]  /*1ce0*/  BRA.U !UP1, `(.L_x_131) ;  /* 0x0000000109207547 */ /* 0x000fea000b800000 */
[----:B01----:R-:W-:-:S04]  /*1cf0*/  IMAD.WIDE.U32 R16, R21, 0x4, R2 ;  /* 0x0000000415107825 */ /* 0x003fc800078e0002 */
[----:B------:R-:W-:Y:S02]  /*1d00*/  IMAD.WIDE.U32 R14, R21, 0x4, R4 ;  /* 0x00000004150e7825 */ /* 0x000fe400078e0004 */
[----:B------:R-:W2:Y:S04]  /*1d10*/  LDG.E R17, desc[UR14][R16.64] ;  /* 0x0000000e10117981 */ /* 0x000ea8000c1e1900 */
[----:B------:R-:W2:Y:S02]  /*1d20*/  LDG.E R18, desc[UR14][R14.64] ;  /* 0x0000000e0e127981 */ /* 0x000ea4000c1e1900 */
[----:B--2---:R-:W-:-:S13]  /*1d30*/  FSETP.GT.AND P0, PT, R17, R18, PT ;  /* 0x000000121100720b */ /* 0x004fda0003f04000 */
[----:B------:R-:W-:Y:S01]  /*1d40*/  @P0 IMAD.WIDE.U32 R18, R21, 0x4, R6 ;  /* 0x0000000415120825 */ /* 0x000fe200078e0006 */
[----:B------:R2:W-:Y:S04]  /*1d50*/  @P0 STG.E desc[UR14][R14.64], R17 ;  /* 0x000000110e000986 */ /* 0x0005e8000c10190e */
[----:B------:R2:W-:Y:S02]  /*1d60*/  @P0 STG.E desc[UR14][R18.64], R13 ;  /* 0x0000000d12000986 */ /* 0x0005e4000c10190e */
.L_x_131:
[----:B012---:R-:W-:-:S05]  /*1d70*/  VIADD R13, R13, 0x1 ;  /* 0x000000010d0d7836 */ /* 0x007fca0000000000 */
[----:B------:R-:W-:-:S13]  /*1d80*/  ISETP.NE.AND P0, PT, R13, R12, PT ;  /* 0x0000000c0d00720c */ /* 0x000fda0003f05270 */
[----:B------:R-:W-:Y:S05]  /*1d90*/  @P0 BRA `(.L_x_134) ;  /* 0xfffffff8003c0947 */ /* 0x000fea000383ffff */
.L_x_128:
[----:B------:R-:W-:Y:S05]  /*1da0*/  BSYNC.RECONVERGENT B0 ;  /* 0x0000000000007941 */ /* 0x000fea0003800200 */
.L_x_127:
[----:B------:R-:W1:Y:S01]  /*1db0*/  LDCU UR6, c[0x0][0x3a0] ;  /* 0x00007400ff0677ac */ /* 0x000e620008000800 */
[----:B------:R-:W-:Y:S02]  /*1dc0*/  VIADD R0, R0, UR4 ;  /* 0x0000000400007c36 */ /* 0x000fe40008000000 */
[----:B------:R-:W-:Y:S02]  /*1dd0*/  VIADD R10, R10, 0x1 ;  /* 0x000000010a0a7836 */ /* 0x000fe40000000000 */
[----:B------:R-:W-:Y:S02]  /*1de0*/  VIADD R9, R9, 0x1 ;  /* 0x0000000109097836 */ /* 0x000fe40000000000 */
[----:B------:R-:W-:Y:S01]  /*1df0*/  VIADD R8, R8, 0x1 ;  /* 0x0000000108087836 */ /* 0x000fe20000000000 */
[----:B-1----:R-:W-:-:S13]  /*1e00*/  ISETP.GE.AND P0, PT, R0, UR6, PT ;  /* 0x0000000600007c0c */ /* 0x002fda000bf06270 */
[----:B------:R-:W-:Y:S05]  /*1e10*/  @!P0 BRA `(.L_x_135) ;  /* 0xffffffe000f88947 */ /* 0x000fea000383ffff */
[----:B------:R-:W-:Y:S05]  /*1e20*/  BSYNC.RECONVERGENT B1 ;  /* 0x0000000000017941 */ /* 0x000fea0003800200 */
.L_x_112:
[----:B------:R-:W-:Y:S05]  /*1e30*/  EXIT ;  /* 0x000000000000794d */ /* 0x000fea0003800000 */
.L_x_136:
        /* <DEDUP_REMOVED lines=12> */
.L_x_200:


//--------------------- .text.sum_pool            --------------------------
	.section	.text.sum_pool,"ax",@progbits
	.align	128
        .global         sum_pool
        .type           sum_pool,@function
        .size           sum_pool,(.L_x_201 - sum_pool)
        .other          sum_pool,@"STO_CUDA_ENTRY STV_DEFAULT"
sum_pool:
.text.sum_pool:
[----:B------:R-:W-:Y:S01]  /*0000*/  LDC R1, c[0x0][0x37c] ;  /* 0x0000df00ff017b82 */ /* 0x000fe20000000800 */
[----:B------:R-:W0:Y:S07]  /*0010*/  S2R R3, SR_TID.X ;  /* 0x0000000000037919 */ /* 0x000e2e0000002100 */
[----:B------:R-:W0:Y:S01]  /*0020*/  S2UR UR4, SR_CTAID.X ;  /* 0x00000000000479c3 */ /* 0x000e220000002500 */
[----:B------:R-:W1:Y:S07]  /*0030*/  LDCU UR6, c[0x0][0x398] ;  /* 0x00007300ff0677ac */ /* 0x000e6e0008000800 */
[----:B------:R-:W0:Y:S01]  /*0040*/  LDC R0, c[0x0][0x360] ;  /* 0x0000d800ff007b82 */ /* 0x000e220000000800 */
[----:B------:R-:W2:Y:S07]  /*0050*/  LDCU UR5, c[0x0][0x370] ;  /* 0x00006e00ff0577ac */ /* 0x000eae0008000800 */
[----:B------:R-:W3:Y:S01]  /*0060*/  LDC R5, c[0x0][0x3a0] ;  /* 0x0000e800ff057b82 */ /* 0x000ee20000000800 */
[----:B0-----:R-:W-:-:S02]  /*0070*/  IMAD R3, R0, UR4, R3 ;  /* 0x0000000400037c24 */ /* 0x001fc4000f8e0203 */
[----:B--2---:R-:W-:Y:S01]  /*0080*/  IMAD R0, R0, UR5, RZ ;  /* 0x0000000500007c24 */ /* 0x004fe2000f8e02ff */
[----:B---3--:R-:W-:-:S04]  /*0090*/  ISETP.GE.AND P0, PT, R5, 0x1, PT ;  /* 0x000000010500780c */ /* 0x008fc80003f06270 */
[----:B-1----:R-:W-:-:S13]  /*00a0*/  ISETP.GE.OR P0, PT, R3, UR6, !P0 ;  /* 0x0000000603007c0c */ /* 0x002fda000c706670 */
[----:B------:R-:W-:Y:S05]  /*00b0*/  @P0 EXIT ;  /* 0x000000000000094d */ /* 0x000fea0003800000 */
[----:B------:R-:W-:Y:S01]  /*00c0*/  LOP3.LUT R2, R5, 0x7, RZ, 0xc0, !PT ;  /* 0x0000000705027812 */ /* 0x000fe200078ec0ff */
[----:B------:R-:W-:Y:S01]  /*00d0*/  IMAD.MOV.U32 R7, RZ, RZ, RZ ;  /* 0x000000ffff077224 */ /* 0x000fe200078e00ff */
[----:B------:R-:W-:Y:S01]  /*00e0*/  PRMT R6, RZ, 0x7610, R6 ;  /* 0x00007610ff067816 */ /* 0x000fe20000000006 */
[C---:B------:R-:W-:Y:S01]  /*00f0*/  VIADD R9, R3.reuse, 0xffffffff ;  /* 0xffffffff03097836 */ /* 0x040fe20000000000 */
[----:B------:R-:W-:Y:S01]  /*0100*/  PRMT R8, RZ, 0x7610, R8 ;  /* 0x00007610ff087816 */ /* 0x000fe20000000008 */
[----:B------:R-:W-:Y:S01]  /*0110*/  VIADD R4, R2, 0xffffffff ;  /* 0xffffffff02047836 */ /* 0x000fe20000000000 */
[----:B------:R-:W-:Y:S01]  /*0120*/  PRMT R10, R3, 0x7610, R10 ;  /* 0x00007610030a7816 */ /* 0x000fe2000000000a */
[----:B------:R-:W0:Y:S03]  /*0130*/  LDCU.64 UR6, c[0x0][0x358] ;  /* 0x00006b00ff0677ac */ /* 0x000e260008000a00 */
[----:B------:R-:W-:-:S02]  /*0140*/  ISETP.GE.U32.AND P0, PT, R4, 0x3, PT ;  /* 0x000000030400780c */ /* 0x000fc40003f06070 */
[C---:B------:R-:W-:Y:S02]  /*0150*/  LOP3.LUT R4, R5.reuse, 0x3, RZ, 0xc0, !PT ;  /* 0x0000000305047812 */ /* 0x040fe400078ec0ff */
[----:B------:R-:W-:-:S09]  /*0160*/  LOP3.LUT R5, R5, 0x7ffffff8, RZ, 0xc0, !PT ;  /* 0x7ffffff805057812 */ /* 0x000fd200078ec0ff */
.L_x_153:
[----:B-1----:R-:W1:Y:S01]  /*0170*/  LDCU UR4, c[0x0][0x3a0] ;  /* 0x00007400ff0477ac */ /* 0x002e620008000800 */
[C---:B------:R-:W-:Y:S01]  /*0180*/  ISETP.GT.AND P1, PT, R3.reuse, RZ, PT ;  /* 0x000000ff0300720c */ /* 0x040fe20003f24270 */
[----:B------:R-:W-:Y:S01]  /*0190*/  BSSY.RECONVERGENT B0, `(.L_x_137) ;  /* 0x0000070000007945 */ /* 0x000fe20003800200 */
[----:B------:R-:W-:Y:S02]  /*01a0*/  IMAD.MOV.U32 R18, RZ, RZ, RZ ;  /* 0x000000ffff127224 */ /* 0x000fe400078e00ff */
[----:B-1----:R-:W-:-:S05]  /*01b0*/  IMAD R11, R3, UR4, RZ ;  /* 0x00000004030b7c24 */ /* 0x002fca000f8e02ff */
[----:B------:R-:W-:-:S04]  /*01c0*/  SHF.R.S32.HI R19, RZ, 0x1f, R11 ;  /* 0x0000001fff137819 */ /* 0x000fc8000001140b */
[----:B0-2---:R-:W-:Y:S05]  /*01d0*/  @!P1 BRA `(.L_x_138) ;  /* 0x0000000400ac9947 */ /* 0x005fea0003800000 */
[----:B------:R-:W-:Y:S01]  /*01e0*/  IMAD R12, R0, R7, R9 ;  /* 0x00000007000c7224 */ /* 0x000fe200078e0209 */
[----:B------:R-:W-:Y:S01]  /*01f0*/  BSSY.RECONVERGENT B1, `(.L_x_139) ;  /* 0x000002d000017945 */ /* 0x000fe20003800200 */
[----:B------:R-:W-:Y:S01]  /*0200*/  LOP3.LUT P2, RZ, R3, 0xf, RZ, 0xc0, !PT ;  /* 0x0000000f03ff7812 */ /* 0x000fe2000784c0ff */
[----:B------:R-:W-:Y:S02]  /*0210*/  IMAD.MOV.U32 R15, RZ, RZ, RZ ;  /* 0x000000ffff0f7224 */ /* 0x000fe400078e00ff */
[----:B------:R-:W-:Y:S01]  /*0220*/  ISETP.GE.U32.AND P1, PT, R12, 0xf, PT ;  /* 0x0000000f0c00780c */ /* 0x000fe20003f26070 */
[----:B------:R-:W-:-:S12]  /*0230*/  IMAD.MOV.U32 R18, RZ, RZ, RZ ;  /* 0x000000ffff127224 */ /* 0x000fd800078e00ff */
[----:B------:R-:W-:Y:S05]  /*0240*/  @!P1 BRA `(.L_x_140) ;  /* 0x00000000009c9947 */ /* 0x000fea0003800000 */
[----:B------:R-:W1:Y:S01]  /*0250*/  LDCU.64 UR4, c[0x0][0x390] ;  /* 0x00007200ff0477ac */ /* 0x000e620008000a00 */
[----:B------:R-:W-:Y:S01]  /*0260*/  LOP3.LUT R15, R3, 0x7ffffff0, RZ, 0xc0, !PT ;  /* 0x7ffffff0030f7812 */ /* 0x000fe200078ec0ff */
[----:B------:R-:W-:-:S04]  /*0270*/  IMAD.MOV.U32 R18, RZ, RZ, RZ ;  /* 0x000000ffff127224 */ /* 0x000fc800078e00ff */
[----:B------:R-:W-:Y:S01]  /*0280*/  IMAD.MOV R14, RZ, RZ, -R15 ;  /* 0x000000ffff0e7224 */ /* 0x000fe200078e0a0f */
[----:B-1----:R-:W-:-:S04]  /*0290*/  UIADD3 UR4, UP0, UPT, UR4, 0x20, URZ ;  /* 0x0000002004047890 */ /* 0x002fc8000ff1e0ff */
[----:B------:R-:W-:Y:S02]  /*02a0*/  UIADD3.X UR5, UPT, UPT, URZ, UR5, URZ, UP0, !UPT ;  /* 0x00000005ff057290 */ /* 0x000fe400087fe4ff */
[----:B------:R-:W-:-:S04]  /*02b0*/  IMAD.U32 R21, RZ, RZ, UR4 ;  /* 0x00000004ff157e24 */ /* 0x000fc8000f8e00ff */
[----:B------:R-:W-:-:S07]  /*02c0*/  IMAD.U32 R20, RZ, RZ, UR5 ;  /* 0x00000005ff147e24 */ /* 0x000fce000f8e00ff */
.L_x_141:
[----:B------:R-:W-:Y:S02]  /*02d0*/  IMAD.MOV.U32 R12, RZ, RZ, R21 ;  /* 0x000000ffff0c7224 */ /* 0x000fe400078e0015 */
[----:B------:R-:W-:-:S05]  /*02e0*/  IMAD.MOV.U32 R13, RZ, RZ, R20 ;  /* 0x000000ffff0d7224 */ /* 0x000fca00078e0014 */
[----:B0-----:R-:W2:Y:S04]  /*02f0*/  LDG.E R21, desc[UR6][R12.64+-0x20] ;  /* 0xffffe0060c157981 */ /* 0x001ea8000c1e1900 */
[----:B------:R-:W2:Y:S04]  /*0300*/  LDG.E R22, desc[UR6][R12.64+-0x1c] ;  /* 0xffffe4060c167981 */ /* 0x000ea8000c1e1900 */
[----:B------:R-:W3:Y:S04]  /*0310*/  LDG.E R25, desc[UR6][R12.64+-0x18] ;  /* 0xffffe8060c197981 */ /* 0x000ee8000c1e1900 */
[----:B------:R-:W3:Y:S04]  /*0320*/  LDG.E R24, desc[UR6][R12.64+-0x14] ;  /* 0xffffec060c187981 */ /* 0x000ee8000c1e1900 */
[----:B------:R-:W4:Y:S04]  /*0330*/  LDG.E R20, desc[UR6][R12.64+-0x10] ;  /* 0xfffff0060c147981 */ /* 0x000f28000c1e1900 */
[----:B------:R-:W4:Y:S04]  /*0340*/  LDG.E R23, desc[UR6][R12.64+-0xc] ;  /* 0xfffff4060c177981 */ /* 0x000f28000c1e1900 */
[----:B------:R-:W5:Y:S04]  /*0350*/  LDG.E R16, desc[UR6][R12.64+-0x8] ;  /* 0xfffff8060c107981 */ /* 0x000f68000c1e1900 */
[----:B------:R-:W5:Y:S01]  /*0360*/  LDG.E R17, desc[UR6][R12.64+-0x4] ;  /* 0xfffffc060c117981 */ /* 0x000f62000c1e1900 */
[----:B--2---:R-:W-:-:S03]  /*0370*/  IADD3 R22, PT, PT, R22, R21, R18 ;  /* 0x0000001516167210 */ /* 0x004fc60007ffe012 */
[----:B------:R-:W2:Y:S04]  /*0380*/  LDG.E R18, desc[UR6][R12.64] ;  /* 0x000000060c127981 */ /* 0x000ea8000c1e1900 */
[----:B------:R-:W2:Y:S01]  /*0390*/  LDG.E R21, desc[UR6][R12.64+0x4] ;  /* 0x000004060c157981 */ /* 0x000ea2000c1e1900 */
[----:B---3--:R-:W-:-:S03]  /*03a0*/  IADD3 R24, PT, PT, R24, R25, R22 ;  /* 0x0000001918187210 */ /* 0x008fc60007ffe016 */
[----:B------:R-:W3:Y:S04]  /*03b0*/  LDG.E R25, desc[UR6][R12.64+0x8] ;  /* 0x000008060c197981 */ /* 0x000ee8000c1e1900 */
[----:B------:R-:W3:Y:S01]  /*03c0*/  LDG.E R22, desc[UR6][R12.64+0xc] ;  /* 0x00000c060c167981 */ /* 0x000ee2000c1e1900 */
[----:B----4-:R-:W-:-:S03]  /*03d0*/  IADD3 R24, PT, PT, R23, R20, R24 ;  /* 0x0000001417187210 */ /* 0x010fc60007ffe018 */
[----:B------:R-:W4:Y:S04]  /*03e0*/  LDG.E R23, desc[UR6][R12.64+0x10] ;  /* 0x000010060c177981 */ /* 0x000f28000c1e1900 */
[----:B------:R-:W4:Y:S01]  /*03f0*/  LDG.E R20, desc[UR6][R12.64+0x14] ;  /* 0x000014060c147981 */ /* 0x000f22000c1e1900 */
[----:B-----5:R-:W-:-:S03]  /*0400*/  IADD3 R24, PT, PT, R17, R16, R24 ;  /* 0x0000001011187210 */ /* 0x020fc60007ffe018 */
[----:B------:R-:W5:Y:S04]  /*0410*/  LDG.E R16, desc[UR6][R12.64+0x18] ;  /* 0x000018060c107981 */ /* 0x000f68000c1e1900 */
[----:B------:R-:W5:Y:S01]  /*0420*/  LDG.E R17, desc[UR6][R12.64+0x1c] ;  /* 0x00001c060c117981 */ /* 0x000f62000c1e1900 */
[----:B------:R-:W-:-:S05]  /*0430*/  VIADD R14, R14, 0x10 ;  /* 0x000000100e0e7836 */ /* 0x000fca0000000000 */
[----:B------:R-:W-:Y:S02]  /*0440*/  ISETP.NE.AND P1, PT, R14, RZ, PT ;  /* 0x000000ff0e00720c */ /* 0x000fe40003f25270 */
[----:B--2---:R-:W-:Y:S02]  /*0450*/  IADD3 R18, PT, PT, R21, R18, R24 ;  /* 0x0000001215127210 */ /* 0x004fe40007ffe018 */
[----:B------:R-:W-:Y:S02]  /*0460*/  IADD3 R21, P3, PT, R12, 0x40, RZ ;  /* 0x000000400c157810 */ /* 0x000fe40007f7e0ff */
[----:B---3--:R-:W-:-:S04]  /*0470*/  IADD3 R18, PT, PT, R22, R25, R18 ;  /* 0x0000001916127210 */ /* 0x008fc80007ffe012 */
[----:B----4-:R-:W-:Y:S01]  /*0480*/  IADD3 R18, PT, PT, R20, R23, R18 ;  /* 0x0000001714127210 */ /* 0x010fe20007ffe012 */
[----:B------:R-:W-:-:S03]  /*0490*/  IMAD.X R20, RZ, RZ, R13, P3 ;  /* 0x000000ffff147224 */ /* 0x000fc600018e060d */
[----:B-----5:R-:W-:Y:S01]  /*04a0*/  IADD3 R18, PT, PT, R17, R16, R18 ;  /* 0x0000001011127210 */ /* 0x020fe20007ffe012 */
[----:B------:R-:W-:Y:S06]  /*04b0*/  @P1 BRA `(.L_x_141) ;  /* 0xfffffffc00841947 */ /* 0x000fec000383ffff */
.L_x_140:
[----:B0-----:R-:W-:Y:S05]  /*04c0*/  BSYNC.RECONVERGENT B1 ;  /* 0x0000000000017941 */ /* 0x001fea0003800200 */
.L_x_139:
[----:B------:R-:W-:Y:S05]  /*04d0*/  @!P2 BRA `(.L_x_138) ;  /* 0x0000000000eca947 */ /* 0x000fea0003800000 */
        /* <DEDUP_REMOVED lines=10> */
[----:B------:R-:W0:Y:S02]  /*0580*/  LDC.64 R12, c[0x0][0x390] ;  /* 0x0000e400ff0c7b82 */ /* 0x000e240000000a00 */
[----:B0-----:R-:W-:-:S05]  /*0590*/  IMAD.WIDE.U32 R12, R15, 0x4, R12 ;  /* 0x000000040f0c7825 */ /* 0x001fca00078e000c */
[----:B------:R-:W2:Y:S04]  /*05a0*/  LDG.E R21, desc[UR6][R12.64] ;  /* 0x000000060c157981 */ /* 0x000ea8000c1e1900 */
[----:B------:R-:W2:Y:S04]  /*05b0*/  LDG.E R16, desc[UR6][R12.64+0x4] ;  /* 0x000004060c107981 */ /* 0x000ea8000c1e1900 */
[----:B------:R-:W3:Y:S04]  /*05c0*/  LDG.E R23, desc[UR6][R12.64+0x8] ;  /* 0x000008060c177981 */ /* 0x000ee8000c1e1900 */
[----:B------:R-:W3:Y:S04]  /*05d0*/  LDG.E R20, desc[UR6][R12.64+0xc] ;  /* 0x00000c060c147981 */ /* 0x000ee8000c1e1900 */
[----:B------:R-:W4:Y:S04]  /*05e0*/  LDG.E R25, desc[UR6][R12.64+0x10] ;  /* 0x000010060c197981 */ /* 0x000f28000c1e1900 */
[----:B------:R-:W4:Y:S04]  /*05f0*/  LDG.E R22, desc[UR6][R12.64+0x14] ;  /* 0x000014060c167981 */ /* 0x000f28000c1e1900 */
[----:B------:R-:W5:Y:S04]  /*0600*/  LDG.E R27, desc[UR6][R12.64+0x18] ;  /* 0x000018060c1b7981 */ /* 0x000f68000c1e1900 */
[----:B------:R-:W5:Y:S01]  /*0610*/  LDG.E R24, desc[UR6][R12.64+0x1c] ;  /* 0x00001c060c187981 */ /* 0x000f62000c1e1900 */
[----:B------:R-:W-:Y:S01]  /*0620*/  VIADD R15, R15, 0x8 ;  /* 0x000000080f0f7836 */ /* 0x000fe20000000000 */
[----:B--2---:R-:W-:-:S04]  /*0630*/  IADD3 R16, PT, PT, R16, R21, R18 ;  /* 0x0000001510107210 */ /* 0x004fc80007ffe012 */
[----:B---3--:R-:W-:-:S04]  /*0640*/  IADD3 R16, PT, PT, R20, R23, R16 ;  /* 0x0000001714107210 */ /* 0x008fc80007ffe010 */
[----:B----4-:R-:W-:-:S04]  /*0650*/  IADD3 R16, PT, PT, R22, R25, R16 ;  /* 0x0000001916107210 */ /* 0x010fc80007ffe010 */
[----:B-----5:R-:W-:-:S07]  /*0660*/  IADD3 R18, PT, PT, R24, R27, R16 ;  /* 0x0000001b18127210 */ /* 0x020fce0007ffe010 */
.L_x_143:
[----:B------:R-:W-:Y:S05]  /*0670*/  BSYNC.RECONVERGENT B1 ;  /* 0x0000000000017941 */ /* 0x000fea0003800200 */
.L_x_142:
[----:B------:R-:W-:Y:S05]  /*0680*/  @!P2 BRA `(.L_x_138) ;  /* 0x000000000080a947 */ /* 0x000fea0003800000 */
[----:B------:R-:W-:Y:S01]  /*0690*/  PRMT R12, R6, 0x9910, RZ ;  /* 0x00009910060c7816 */ /* 0x000fe200000000ff */
[----:B------:R-:W-:Y:S04]  /*06a0*/  BSSY.RECONVERGENT B1, `(.L_x_144) ;  /* 0x0000012000017945 */ /* 0x000fe80003800200 */
[----:B------:R-:W-:-:S05]  /*06b0*/  IMAD R14, R14, R12, R17 ;  /* 0x0000000c0e0e7224 */ /* 0x000fca00078e0211 */
[----:B------:R-:W-:-:S04]  /*06c0*/  LOP3.LUT R14, R14, 0xffff, RZ, 0xc0, !PT ;  /* 0x0000ffff0e0e7812 */ /* 0x000fc800078ec0ff */
[C---:B------:R-:W-:Y:S02]  /*06d0*/  LOP3.LUT R12, R14.reuse, 0x7, RZ, 0xc0, !PT ;  /* 0x000000070e0c7812 */ /* 0x040fe400078ec0ff */
[----:B------:R-:W-:-:S03]  /*06e0*/  LOP3.LUT R14, R14, 0x3, RZ, 0xc0, !PT ;  /* 0x000000030e0e7812 */ /* 0x000fc600078ec0ff */
[----:B------:R-:W-:Y:S01]  /*06f0*/  VIADD R12, R12, 0xffffffff ;  /* 0xffffffff0c0c7836 */ /* 0x000fe20000000000 */
[----:B------:R-:W-:-:S04]  /*0700*/  ISETP.NE.AND P2, PT, R14, RZ, PT ;  /* 0x000000ff0e00720c */ /* 0x000fc80003f45270 */
[----:B------:R-:W-:-:S13]  /*0710*/  ISETP.GE.U32.AND P1, PT, R12, 0x3, PT ;  /* 0x000000030c00780c */ /* 0x000fda0003f26070 */
[----:B------:R-:W-:Y:S05]  /*0720*/  @!P1 BRA `(.L_x_145) ;  /* 0x0000000000249947 */ /* 0x000fea0003800000 */
[----:B------:R-:W0:Y:S02]  /*0730*/  LDC.64 R12, c[0x0][0x390] ;  /* 0x0000e400ff0c7b82 */ /* 0x000e240000000a00 */
[----:B0-----:R-:W-:-:S05]  /*0740*/  IMAD.WIDE.U32 R12, R15, 0x4, R12 ;  /* 0x000000040f0c7825 */ /* 0x001fca00078e000c */
[----:B------:R-:W2:Y:S04]  /*0750*/  LDG.E R17, desc[UR6][R12.64] ;  /* 0x000000060c117981 */ /* 0x000ea8000c1e1900 */
[----:B------:R-:W2:Y:S04]  /*0760*/  LDG.E R16, desc[UR6][R12.64+0x4] ;  /* 0x000004060c107981 */ /* 0x000ea8000c1e1900 */
[----:B------:R-:W3:Y:S04]  /*0770*/  LDG.E R21, desc[UR6][R12.64+0x8] ;  /* 0x000008060c157981 */ /* 0x000ee8000c1e1900 */
[----:B------:R-:W3:Y:S01]  /*0780*/  LDG.E R20, desc[UR6][R12.64+0xc] ;  /* 0x00000c060c147981 */ /* 0x000ee2000c1e1900 */
[----:B------:R-:W-:Y:S01]  /*0790*/  VIADD R15, R15, 0x4 ;  /* 0x000000040f0f7836 */ /* 0x000fe20000000000 */
[----:B--2---:R-:W-:-:S04]  /*07a0*/  IADD3 R16, PT, PT, R16, R17, R18 ;  /* 0x0000001110107210 */ /* 0x004fc80007ffe012 */
[----:B---3--:R-:W-:-:S07]  /*07b0*/  IADD3 R18, PT, PT, R20, R21, R16 ;  /* 0x0000001514127210 */ /* 0x008fce0007ffe010 */
.L_x_145:
[----:B------:R-:W-:Y:S05]  /*07c0*/  BSYNC.RECONVERGENT B1 ;  /* 0x0000000000017941 */ /* 0x000fea0003800200 */
.L_x_144:
[----:B------:R-:W-:Y:S05]  /*07d0*/  @!P2 BRA `(.L_x_138) ;  /* 0x00000000002ca947 */ /* 0x000fea0003800000 */
[----:B------:R-:W0:Y:S02]  /*07e0*/  LDC.64 R12, c[0x0][0x390] ;  /* 0x0000e400ff0c7b82 */ /* 0x000e240000000a00 */
[----:B0-----:R-:W-:-:S05]  /*07f0*/  IMAD.WIDE.U32 R12, R15, 0x4, R12 ;  /* 0x000000040f0c7825 */ /* 0x001fca00078e000c */
[----:B------:R-:W2:Y:S01]  /*0800*/  LDG.E R15, desc[UR6][R12.64] ;  /* 0x000000060c0f7981 */ /* 0x000ea2000c1e1900 */
[----:B------:R-:W-:Y:S01]  /*0810*/  ISETP.NE.AND P1, PT, R14, 0x1, PT ;  /* 0x000000010e00780c */ /* 0x000fe20003f25270 */
[----:B--2---:R-:W-:-:S12]  /*0820*/  IMAD.IADD R18, R18, 0x1, R15 ;  /* 0x0000000112127824 */ /* 0x004fd800078e020f */
[----:B------:R-:W-:Y:S05]  /*0830*/  @!P1 BRA `(.L_x_138) ;  /* 0x0000000000149947 */ /* 0x000fea0003800000 */
[----:B------:R-:W-:Y:S01]  /*0840*/  ISETP.NE.AND P1, PT, R14, 0x2, PT ;  /* 0x000000020e00780c */ /* 0x000fe20003f25270 */
[----:B------:R-:W2:-:S12]  /*0850*/  LDG.E R15, desc[UR6][R12.64+0x4] ;  /* 0x000004060c0f7981 */ /* 0x000e98000c1e1900 */
[----:B------:R-:W3:Y:S01]  /*0860*/  @P1 LDG.E R17, desc[UR6][R12.64+0x8] ;  /* 0x000008060c111981 */ /* 0x000ee2000c1e1900 */
[----:B--2---:R-:W-:-:S04]  /*0870*/  IMAD.IADD R18, R18, 0x1, R15 ;  /* 0x0000000112127824 */ /* 0x004fc800078e020f */
[----:B---3--:R-:W-:-:S07]  /*0880*/  @P1 IMAD.IADD R18, R18, 0x1, R17 ;  /* 0x0000000112121824 */ /* 0x008fce00078e0211 */
.L_x_138:
[----:B0-----:R-:W-:Y:S05]  /*0890*/  BSYNC.RECONVERGENT B0 ;  /* 0x0000000000007941 */ /* 0x001fea0003800200 */
.L_x_137:
[----:B------:R-:W0:Y:S02]  /*08a0*/  LDC.64 R20, c[0x0][0x390] ;  /* 0x0000e400ff147b82 */ /* 0x000e240000000a00 */
[----:B0-----:R-:W-:-:S06]  /*08b0*/  IMAD.WIDE R20, R3, 0x4, R20 ;  /* 0x0000000403147825 */ /* 0x001fcc00078e0214 */
[----:B------:R-:W2:Y:S01]  /*08c0*/  LDG.E R20, desc[UR6][R20.64] ;  /* 0x0000000614147981 */ /* 0x000ea2000c1e1900 */
[----:B------:R-:W-:Y:S01]  /*08d0*/  BSSY.RECONVERGENT B0, `(.L_x_146) ;  /* 0x000007e000007945 */ /* 0x000fe20003800200 */
[----:B--2---:R-:W-:-:S13]  /*08e0*/  ISETP.GE.AND P1, PT, R20, 0x1, PT ;  /* 0x000000011400780c */ /* 0x004fda0003f26270 */
[----:B------:R-:W-:Y:S05]  /*08f0*/  @!P1 BRA `(.L_x_147) ;  /* 0x0000000400ec9947 */ /* 0x000fea0003800000 */
[----:B------:R-:W-:-:S07]  /*0900*/  IMAD.MOV.U32 R21, RZ, RZ, RZ ;  /* 0x000000ffff157224 */ /* 0x000fce00078e00ff */
.L_x_152:
[----:B0-2---:R-:W0:Y:S01]  /*0910*/  LDC R16, c[0x0][0x3a0] ;  /* 0x0000e800ff107b82 */ /* 0x005e220000000800 */
[C---:B------:R-:W-:Y:S02]  /*0920*/  IMAD.IADD R23, R21.reuse, 0x1, R18 ;  /* 0x0000000115177824 */ /* 0x040fe400078e0212 */
[----:B------:R-:W-:Y:S02]  /*0930*/  VIADD R21, R21, 0x1 ;  /* 0x0000000115157836 */ /* 0x000fe40000000000 */
[----:B------:R-:W-:-:S03]  /*0940*/  IMAD.MOV.U32 R24, RZ, RZ, RZ ;  /* 0x000000ffff187224 */ /* 0x000fc600078e00ff */
[----:B------:R-:W-:Y:S02]  /*0950*/  ISETP.NE.AND P1, PT, R21, R20, PT ;  /* 0x000000141500720c */ /* 0x000fe40003f25270 */
[----:B0-----:R-:W-:Y:S01]  /*0960*/  ISETP.GE.U32.AND P2, PT, R16, 0x8, PT ;  /* 0x000000081000780c */ /* 0x001fe20003f46070 */
[----:B------:R-:W-:-:S05]  /*0970*/  IMAD R23, R23, R16, RZ ;  /* 0x0000001017177224 */ /* 0x000fca00078e02ff */
[----:B------:R-:W-:-:S07]  /*0980*/  SHF.R.S32.HI R22, RZ, 0x1f, R23 ;  /* 0x0000001fff167819 */ /* 0x000fce0000011417 */
[----:B-1----:R-:W-:Y:S05]  /*0990*/  @!P2 BRA `(.L_x_148) ;  /* 0x0000000000b8a947 */ /* 0x002fea0003800000 */
[----:B------:R-:W-:-:S07]  /*09a0*/  IMAD.MOV.U32 R24, RZ, RZ, RZ ;  /* 0x000000ffff187224 */ /* 0x000fce00078e00ff */
.L_x_149:
[----:B0-----:R-:W0:Y:S01]  /*09b0*/  LDCU.128 UR8, c[0x0][0x380] ;  /* 0x00007000ff0877ac */ /* 0x001e220008000c00 */
[-C--:B------:R-:W-:Y:S02]  /*09c0*/  IADD3 R15, P2, PT, R23, R24.reuse, RZ ;  /* 0x00000018170f7210 */ /* 0x080fe40007f5e0ff */
[----:B------:R-:W-:-:S03]  /*09d0*/  IADD3 R13, P4, PT, R11, R24, RZ ;  /* 0x000000180b0d7210 */ /* 0x000fc60007f9e0ff */
[----:B------:R-:W-:Y:S02]  /*09e0*/  IMAD.X R28, RZ, RZ, R22, P2 ;  /* 0x000000ffff1c7224 */ /* 0x000fe400010e0616 */
[----:B------:R-:W-:Y:S01]  /*09f0*/  IMAD.X R26, RZ, RZ, R19, P4 ;  /* 0x000000ffff1a7224 */ /* 0x000fe200020e0613 */
[----:B0-----:R-:W-:Y:S02]  /*0a00*/  LEA R14, P3, R15, UR10, 0x2 ;  /* 0x0000000a0f0e7c11 */ /* 0x001fe4000f8610ff */
[----:B------:R-:W-:Y:S02]  /*0a10*/  LEA R12, P5, R13, UR8, 0x2 ;  /* 0x000000080d0c7c11 */ /* 0x000fe4000f8a10ff */
[----:B------:R-:W-:Y:S02]  /*0a20*/  LEA.HI.X R15, R15, UR11, R28, 0x2, P3 ;  /* 0x0000000b0f0f7c11 */ /* 0x000fe400098f141c */
[----:B------:R-:W-:-:S03]  /*0a30*/  LEA.HI.X R13, R13, UR9, R26, 0x2, P5 ;  /* 0x000000090d0d7c11 */ /* 0x000fc6000a8f141a */
[----:B------:R-:W2:Y:S04]  /*0a40*/  LDG.E R17, desc[UR6][R14.64] ;  /* 0x000000060e117981 */ /* 0x000ea8000c1e1900 */
[----:B------:R-:W2:Y:S04]  /*0a50*/  LDG.E R26, desc[UR6][R12.64] ;  /* 0x000000060c1a7981 */ /* 0x000ea8000c1e1900 */
[----:B------:R-:W3:Y:S04]  /*0a60*/  LDG.E R27, desc[UR6][R12.64+0x8] ;  /* 0x000008060c1b7981 */ /* 0x000ee8000c1e1900 */
[----:B------:R-:W4:Y:S01]  /*0a70*/  LDG.E R29, desc[UR6][R12.64+0xc] ;  /* 0x00000c060c1d7981 */ /* 0x000f22000c1e1900 */
[----:B--2---:R-:W-:-:S03]  /*0a80*/  FADD R17, R17, R26 ;  /* 0x0000001a11117221 */ /* 0x004fc60000000000 */
[----:B------:R-:W2:Y:S04]  /*0a90*/  LDG.E R26, desc[UR6][R12.64+0x4] ;  /* 0x000004060c1a7981 */ /* 0x000ea8000c1e1900 */
[----:B------:R-:W-:Y:S04]  /*0aa0*/  STG.E desc[UR6][R12.64], R17 ;  /* 0x000000110c007986 */ /* 0x000fe8000c101906 */
[----:B------:R-:W2:Y:S02]  /*0ab0*/  LDG.E R25, desc[UR6][R14.64+0x4] ;  /* 0x000004060e197981 */ /* 0x000ea4000c1e1900 */
[----:B--2---:R-:W-:-:S05]  /*0ac0*/  FADD R25, R25, R26 ;  /* 0x0000001a19197221 */ /* 0x004fca0000000000 */
[----:B------:R-:W-:Y:S04]  /*0ad0*/  STG.E desc[UR6][R12.64+0x4], R25 ;  /* 0x000004190c007986 */ /* 0x000fe8000c101906 */
[----:B------:R-:W3:Y:S02]  /*0ae0*/  LDG.E R26, desc[UR6][R14.64+0x8] ;  /* 0x000008060e1a7981 */ /* 0x000ee4000c1e1900 */
[----:B---3--:R-:W-:-:S05]  /*0af0*/  FADD R27, R26, R27 ;  /* 0x0000001b1a1b7221 */ /* 0x008fca0000000000 */
[----:B------:R0:W-:Y:S04]  /*0b00*/  STG.E desc[UR6][R12.64+0x8], R27 ;  /* 0x0000081b0c007986 */ /* 0x0001e8000c101906 */
[----:B------:R-:W4:Y:S04]  /*0b10*/  LDG.E R26, desc[UR6][R14.64+0xc] ;  /* 0x00000c060e1a7981 */ /* 0x000f28000c1e1900 */
[----:B0-----:R-:W2:Y:S01]  /*0b20*/  LDG.E R27, desc[UR6][R12.64+0x18] ;  /* 0x000018060c1b7981 */ /* 0x001ea2000c1e1900 */
[----:B----4-:R-:W-:-:S03]  /*0b30*/  FADD R29, R26, R29 ;  /* 0x0000001d1a1d7221 */ /* 0x010fc60000000000 */
[----:B------:R-:W3:Y:S04]  /*0b40*/  LDG.E R26, desc[UR6][R12.64+0x10] ;  /* 0x000010060c1a7981 */ /* 0x000ee8000c1e1900 */
[----:B------:R0:W-:Y:S04]  /*0b50*/  STG.E desc[UR6][R12.64+0xc], R29 ;  /* 0x00000c1d0c007986 */ /* 0x0001e8000c101906 */
[----:B------:R-:W3:Y:S04]  /*0b60*/  LDG.E R17, desc[UR6][R14.64+0x10] ;  /* 0x000010060e117981 */ /* 0x000ee8000c1e1900 */
[----:B0-----:R-:W4:Y:S01]  /*0b70*/  LDG.E R29, desc[UR6][R12.64+0x1c] ;  /* 0x00001c060c1d7981 */ /* 0x001f22000c1e1900 */
[----:B---3--:R-:W-:-:S03]  /*0b80*/  FADD R17, R17, R26 ;  /* 0x0000001a11117221 */ /* 0x008fc60000000000 */
[----:B------:R-:W3:Y:S04]  /*0b90*/  LDG.E R26, desc[UR6][R12.64+0x14] ;  /* 0x000014060c1a7981 */ /* 0x000ee8000c1e1900 */
[----:B------:R0:W-:Y:S04]  /*0ba0*/  STG.E desc[UR6][R12.64+0x10], R17 ;  /* 0x000010110c007986 */ /* 0x0001e8000c101906 */
[----:B------:R-:W3:Y:S02]  /*0bb0*/  LDG.E R25, desc[UR6][R14.64+0x14] ;  /* 0x000014060e197981 */ /* 0x000ee4000c1e1900 */
[----:B---3--:R-:W-:-:S05]  /*0bc0*/  FADD R25, R25, R26 ;  /* 0x0000001a19197221 */ /* 0x008fca0000000000 */
[----:B------:R0:W-:Y:S04]  /*0bd0*/  STG.E desc[UR6][R12.64+0x14], R25 ;  /* 0x000014190c007986 */ /* 0x0001e8000c101906 */
[----:B------:R-:W2:Y:S02]  /*0be0*/  LDG.E R26, desc[UR6][R14.64+0x18] ;  /* 0x000018060e1a7981 */ /* 0x000ea4000c1e1900 */
[----:B--2---:R-:W-:-:S05]  /*0bf0*/  FADD R27, R26, R27 ;  /* 0x0000001b1a1b7221 */ /* 0x004fca0000000000 */
[----:B------:R0:W-:Y:S04]  /*0c00*/  STG.E desc[UR6][R12.64+0x18], R27 ;  /* 0x0000181b0c007986 */ /* 0x0001e8000c101906 */
[----:B------:R-:W4:Y:S01]  /*0c10*/  LDG.E R26, desc[UR6][R14.64+0x1c] ;  /* 0x00001c060e1a7981 */ /* 0x000f22000c1e1900 */
[----:B------:R-:W-:-:S05]  /*0c20*/  VIADD R24, R24, 0x8 ;  /* 0x0000000818187836 */ /* 0x000fca0000000000 */
[----:B------:R-:W-:Y:S01]  /*0c30*/  ISETP.NE.AND P2, PT, R24, R5, PT ;  /* 0x000000051800720c */ /* 0x000fe20003f45270 */
[----:B----4-:R-:W-:-:S05]  /*0c40*/  FADD R29, R26, R29 ;  /* 0x0000001d1a1d7221 */ /* 0x010fca0000000000 */
[----:B------:R0:W-:Y:S07]  /*0c50*/  STG.E desc[UR6][R12.64+0x1c], R29 ;  /* 0x00001c1d0c007986 */ /* 0x0001ee000c101906 */
[----:B------:R-:W-:Y:S05]  /*0c60*/  @P2 BRA `(.L_x_149) ;  /* 0xfffffffc00502947 */ /* 0x000fea000383ffff */
[----:B------:R-:W-:-:S07]  /*0c70*/  IMAD.MOV.U32 R24, RZ, RZ, R5 ;  /* 0x000000ffff187224 */ /* 0x000fce00078e0005 */
.L_x_148:
[----:B------:R-:W-:-:S13]  /*0c80*/  ISETP.NE.AND P2, PT, R2, RZ, PT ;  /* 0x000000ff0200720c */ /* 0x000fda0003f45270 */
[----:B------:R-:W-:Y:S05]  /*0c90*/  @!P2 BRA `(.L_x_150) ;  /* 0x000000040000a947 */ /* 0x000fea0003800000 */
[----:B------:R-:W-:Y:S01]  /*0ca0*/  ISETP.NE.AND P2, PT, R4, RZ, PT ;  /* 0x000000ff0400720c */ /* 0x000fe20003f45270 */
[----:B------:R-:W-:-:S12]  /*0cb0*/  @!P0 BRA `(.L_x_151) ;  /* 0x0000000000688947 */ /* 0x000fd80003800000 */
[----:B------:R-:W1:Y:S01]  /*0cc0*/  LDCU.128 UR8, c[0x0][0x380] ;  /* 0x00007000ff0877ac */ /* 0x000e620008000c00 */
[-C--:B------:R-:W-:Y:S02]  /*0cd0*/  IADD3 R15, P3, PT, R23, R24.reuse, RZ ;  /* 0x00000018170f7210 */ /* 0x080fe40007f7e0ff */
[----:B0-----:R-:W-:-:S03]  /*0ce0*/  IADD3 R13, P5, PT, R11, R24, RZ ;  /* 0x000000180b0d7210 */ /* 0x001fc60007fbe0ff */
[----:B------:R-:W-:Y:S02]  /*0cf0*/  IMAD.X R28, RZ, RZ, R22, P3 ;  /* 0x000000ffff1c7224 */ /* 0x000fe400018e0616 */
[----:B------:R-:W-:Y:S01]  /*0d00*/  IMAD.X R26, RZ, RZ, R19, P5 ;  /* 0x000000ffff1a7224 */ /* 0x000fe200028e0613 */
[----:B-1----:R-:W-:Y:S02]  /*0d10*/  LEA R14, P4, R15, UR10, 0x2 ;  /* 0x0000000a0f0e7c11 */ /* 0x002fe4000f8810ff */
        /* <DEDUP_REMOVED lines=9> */
[----:B------:R1:W-:Y:S04]  /*0db0*/  STG.E desc[UR6][R12.64], R17 ;  /* 0x000000110c007986 */ /* 0x0003e8000c101906 */
[----:B------:R-:W2:Y:S02]  /*0dc0*/  LDG.E R25, desc[UR6][R14.64+0x4] ;  /* 0x000004060e197981 */ /* 0x000ea4000c1e1900 */
[----:B--2---:R-:W-:-:S05]  /*0dd0*/  FADD R25, R25, R26 ;  /* 0x0000001a19197221 */ /* 0x004fca0000000000 */
[----:B------:R1:W-:Y:S04]  /*0de0*/  STG.E desc[UR6][R12.64+0x4], R25 ;  /* 0x000004190c007986 */ /* 0x0003e8000c101906 */
[----:B------:R-:W3:Y:S02]  /*0df0*/  LDG.E R26, desc[UR6][R14.64+0x8] ;  /* 0x000008060e1a7981 */ /* 0x000ee4000c1e1900 */
[----:B---3--:R-:W-:-:S05]  /*0e00*/  FADD R27, R26, R27 ;  /* 0x0000001b1a1b7221 */ /* 0x008fca0000000000 */
[----:B------:R1:W-:Y:S04]  /*0e10*/  STG.E desc[UR6][R12.64+0x8], R27 ;  /* 0x0000081b0c007986 */ /* 0x0003e8000c101906 */
[----:B------:R-:W4:Y:S01]  /*0e20*/  LDG.E R26, desc[UR6][R14.64+0xc] ;  /* 0x00000c060e1a7981 */ /* 0x000f22000c1e1900 */
[----:B------:R-:W-:Y:S02]  /*0e30*/  VIADD R24, R24, 0x4 ;  /* 0x0000000418187836 */ /* 0x000fe40000000000 */
[----:B----4-:R-:W-:-:S05]  /*0e40*/  FADD R29, R26, R29 ;  /* 0x0000001d1a1d7221 */ /* 0x010fca0000000000 */
[----:B------:R1:W-:Y:S02]  /*0e50*/  STG.E desc[UR6][R12.64+0xc], R29 ;  /* 0x00000c1d0c007986 */ /* 0x0003e4000c101906 */
.L_x_151:
[----:B------:R-:W-:Y:S05]  /*0e60*/  @!P2 BRA `(.L_x_150) ;  /* 0x00000000008ca947 */ /* 0x000fea0003800000 */
[----:B------:R-:W2:Y:S01]  /*0e70*/  LDC.64 R14, c[0x0][0x388] ;  /* 0x0000e200ff0e7b82 */ /* 0x000ea20000000a00 */
[----:B------:R-:W-:-:S07]  /*0e80*/  ISETP.NE.AND P3, PT, R4, 0x1, PT ;  /* 0x000000010400780c */ /* 0x000fce0003f65270 */
[----:B01----:R-:W0:Y:S06]  /*0e90*/  LDC.64 R12, c[0x0][0x380] ;  /* 0x0000e000ff0c7b82 */ /* 0x003e2c0000000a00 */
[----:B------:R-:W-:-:S04]  /*0ea0*/  @P3 IADD3 R17, P2, PT, R23, R24, RZ ;  /* 0x0000001817113210 */ /* 0x000fc80007f5e0ff */
[----:B--2---:R-:W-:Y:S01]  /*0eb0*/  @P3 LEA R26, P4, R17, R14, 0x2 ;  /* 0x0000000e111a3211 */ /* 0x004fe200078810ff */
[----:B------:R-:W-:-:S05]  /*0ec0*/  @P3 IMAD.X R14, RZ, RZ, R22, P2 ;  /* 0x000000ffff0e3224 */ /* 0x000fca00010e0616 */
[----:B------:R-:W-:Y:S02]  /*0ed0*/  @P3 LEA.HI.X R27, R17, R15, R14, 0x2, P4 ;  /* 0x0000000f111b3211 */ /* 0x000fe400020f140e */
[----:B------:R-:W-:-:S04]  /*0ee0*/  @P3 IADD3 R14, P2, PT, R11, R24, RZ ;  /* 0x000000180b0e3210 */ /* 0x000fc80007f5e0ff */
[----:B0-----:R-:W-:Y:S01]  /*0ef0*/  @P3 LEA R12, P4, R14, R12, 0x2 ;  /* 0x0000000c0e0c3211 */ /* 0x001fe200078810ff */
[----:B------:R-:W-:-:S05]  /*0f00*/  @P3 IMAD.X R15, RZ, RZ, R19, P2 ;  /* 0x000000ffff0f3224 */ /* 0x000fca00010e0613 */
[----:B------:R-:W-:Y:S02]  /*0f10*/  @P3 LEA.HI.X R13, R14, R13, R15, 0x2, P4 ;  /* 0x0000000d0e0d3211 */ /* 0x000fe400020f140f */
[----:B------:R-:W2:Y:S04]  /*0f20*/  @P3 LDG.E R14, desc[UR6][R26.64] ;  /* 0x000000061a0e3981 */ /* 0x000ea8000c1e1900 */
[----:B------:R-:W2:Y:S04]  /*0f30*/  @P3 LDG.E R15, desc[UR6][R12.64] ;  /* 0x000000060c0f3981 */ /* 0x000ea8000c1e1900 */
[----:B------:R-:W3:Y:S01]  /*0f40*/  @P3 LDG.E R25, desc[UR6][R12.64+0x4] ;  /* 0x000004060c193981 */ /* 0x000ee2000c1e1900 */
[----:B------:R-:W-:-:S02]  /*0f50*/  LOP3.LUT P2, RZ, R16, 0x1, RZ, 0xc0, !PT ;  /* 0x0000000110ff7812 */ /* 0x000fc4000784c0ff */
[----:B------:R-:W0:Y:S01]  /*0f60*/  LDC.64 R16, c[0x0][0x380] ;  /* 0x0000e000ff107b82 */ /* 0x000e220000000a00 */
[----:B------:R-:W-:Y:S02]  /*0f70*/  @P3 VIADD R24, R24, 0x2 ;  /* 0x0000000218183836 */ /* 0x000fe40000000000 */
[----:B--2---:R-:W-:-:S05]  /*0f80*/  @P3 FADD R29, R14, R15 ;  /* 0x0000000f0e1d3221 */ /* 0x004fca0000000000 */
[----:B------:R-:W1:Y:S01]  /*0f90*/  LDC.64 R14, c[0x0][0x388] ;  /* 0x0000e200ff0e7b82 */ /* 0x000e620000000a00 */
[----:B------:R2:W-:Y:S04]  /*0fa0*/  @P3 STG.E desc[UR6][R12.64], R29 ;  /* 0x0000001d0c003986 */ /* 0x0005e8000c101906 */
[----:B------:R-:W3:Y:S01]  /*0fb0*/  @P3 LDG.E R28, desc[UR6][R26.64+0x4] ;  /* 0x000004061a1c3981 */ /* 0x000ee2000c1e1900 */
[----:B------:R-:W-:-:S05]  /*0fc0*/  @P2 IADD3 R23, P4, PT, R23, R24, RZ ;  /* 0x0000001817172210 */ /* 0x000fca0007f9e0ff */
[----:B------:R-:W-:Y:S01]  /*0fd0*/  @P2 IMAD.X R22, RZ, RZ, R22, P4 ;  /* 0x000000ffff162224 */ /* 0x000fe200020e0616 */
[----:B-1----:R-:W-:-:S04]  /*0fe0*/  @P2 LEA R14, P4, R23, R14, 0x2 ;  /* 0x0000000e170e2211 */ /* 0x002fc800078810ff */
[----:B------:R-:W-:Y:S02]  /*0ff0*/  @P2 LEA.HI.X R15, R23, R15, R22, 0x2, P4 ;  /* 0x0000000f170f2211 */ /* 0x000fe400020f1416 */
[----:B------:R-:W-:-:S04]  /*1000*/  @P2 IADD3 R22, P4, PT, R11, R24, RZ ;  /* 0x000000180b162210 */ /* 0x000fc80007f9e0ff */
[----:B0-----:R-:W-:Y:S01]  /*1010*/  @P2 LEA R16, P5, R22, R16, 0x2 ;  /* 0x0000001016102211 */ /* 0x001fe200078a10ff */
[----:B------:R-:W-:-:S05]  /*1020*/  @P2 IMAD.X R23, RZ, RZ, R19, P4 ;  /* 0x000000ffff172224 */ /* 0x000fca00020e0613 */
[----:B------:R-:W-:Y:S01]  /*1030*/  @P2 LEA.HI.X R17, R22, R17, R23, 0x2, P5 ;  /* 0x0000001116112211 */ /* 0x000fe200028f1417 */
[----:B---3--:R-:W-:-:S05]  /*1040*/  @P3 FADD R25, R28, R25 ;  /* 0x000000191c193221 */ /* 0x008fca0000000000 */
[----:B------:R2:W-:Y:S04]  /*1050*/  @P3 STG.E desc[UR6][R12.64+0x4], R25 ;  /* 0x000004190c003986 */ /* 0x0005e8000c101906 */
[----:B------:R-:W3:Y:S04]  /*1060*/  @P2 LDG.E R14, desc[UR6][R14.64] ;  /* 0x000000060e0e2981 */ /* 0x000ee8000c1e1900 */
[----:B------:R-:W3:Y:S02]  /*1070*/  @P2 LDG.E R23, desc[UR6][R16.64] ;  /* 0x0000000610172981 */ /* 0x000ee4000c1e1900 */
[----:B---3--:R-:W-:-:S05]  /*1080*/  @P2 FADD R23, R14, R23 ;  /* 0x000000170e172221 */ /* 0x008fca0000000000 */
[----:B------:R2:W-:Y:S02]  /*1090*/  @P2 STG.E desc[UR6][R16.64], R23 ;  /* 0x0000001710002986 */ /* 0x0005e4000c101906 */
.L_x_150:
[----:B------:R-:W-:Y:S05]  /*10a0*/  @P1 BRA `(.L_x_152) ;  /* 0xfffffff800181947 */ /* 0x000fea000383ffff */
.L_x_147:
[----:B------:R-:W-:Y:S05]  /*10b0*/  BSYNC.RECONVERGENT B0 ;  /* 0x0000000000007941 */ /* 0x000fea0003800200 */
.L_x_146:
[----:B------:R-:W3:Y:S01]  /*10c0*/  LDCU UR4, c[0x0][0x398] ;  /* 0x00007300ff0477ac */ /* 0x000ee20008000800 */
[----:B------:R-:W-:Y:S02]  /*10d0*/  IMAD.IADD R3, R0, 0x1, R3 ;  /* 0x0000000100037824 */ /* 0x000fe400078e0203 */
[----:B------:R-:W-:Y:S02]  /*10e0*/  VIADD R8, R8, 0x1 ;  /* 0x0000000108087836 */ /* 0x000fe40000000000 */
[----:B------:R-:W-:Y:S02]  /*10f0*/  VIADD R6, R6, 0x1 ;  /* 0x0000000106067836 */ /* 0x000fe40000000000 */
[----:B------:R-:W-:Y:S01]  /*1100*/  VIADD R7, R7, 0x1 ;  /* 0x0000000107077836 */ /* 0x000fe20000000000 */
[----:B---3--:R-:W-:-:S13]  /*1110*/  ISETP.GE.AND P1, PT, R3, UR4, PT ;  /* 0x0000000403007c0c */ /* 0x008fda000bf26270 */
[----:B------:R-:W-:Y:S05]  /*1120*/  @!P1 BRA `(.L_x_153) ;  /* 0xfffffff000109947 */ /* 0x000fea000383ffff */
[----:B------:R-:W-:Y:S05]  /*1130*/  EXIT ;  /* 0x000000000000794d */ /* 0x000fea0003800000 */
.L_x_154:
        /* <DEDUP_REMOVED lines=12> */
.L_x_201:


//--------------------- .text.mish                --------------------------
	.section	.text.mish,"ax",@progbits
	.align	128
        .global         mish
        .type           mish,@function
        .size           mish,(.L_x_202 - mish)
        .other          mish,@"STO_CUDA_ENTRY STV_DEFAULT"
mish:
.text.mish:
        /* <DEDUP_REMOVED lines=12> */
[----:B------:R-:W4:Y:S01]  /*00c0*/  LDCU.64 UR8, c[0x0][0x390] ;  /* 0x00007200ff0877ac */ /* 0x000f220008000a00 */
[----:B-1----:R-:W-:-:S07]  /*00d0*/  IMAD R8, R8, UR4, RZ ;  /* 0x0000000408087c24 */ /* 0x002fce000f8e02ff */
.L_x_157:
[----:B0-----:R-:W-:-:S06]  /*00e0*/  IMAD.WIDE R10, R9, 0x4, R2 ;  /* 0x00000004090a7825 */ /* 0x001fcc00078e0202 */
[----:B--2---:R-:W4:Y:S01]  /*00f0*/  LDG.E R11, desc[UR6][R10.64] ;  /* 0x000000060a0b7981 */ /* 0x004f22000c1e1900 */
[----:B------:R-:W-:Y:S01]  /*0100*/  BSSY.RECONVERGENT B0, `(.L_x_155) ;  /* 0x000003a000007945 */ /* 0x000fe20003800200 */
[----:B---3--:R-:W-:Y:S01]  /*0110*/  IMAD.WIDE R6, R9, 0x4, R4 ;  /* 0x0000000409067825 */ /* 0x008fe200078e0204 */
[----:B----4-:R-:W-:-:S13]  /*0120*/  FSETP.GE.AND P0, PT, R11, UR8, PT ;  /* 0x000000080b007c0b */ /* 0x010fda000bf06000 */
[----:B------:R-:W-:Y:S05]  /*0130*/  @P0 BRA `(.L_x_156) ;  /* 0x0000000000d80947 */ /* 0x000fea0003800000 */
[----:B------:R-:W-:Y:S01]  /*0140*/  HFMA2 R0, -RZ, RZ, 0.96630859375, -0.0022525787353515625 ;  /* 0x3bbb989dff007431 */ /* 0x000fe200000001ff */
[----:B------:R-:W-:Y:S01]  /*0150*/  MOV R13, 0x437c0000 ;  /* 0x437c0000000d7802 */ /* 0x000fe20000000f00 */
[----:B------:R-:W-:Y:S02]  /*0160*/  HFMA2 R15, -RZ, RZ, 1.5048828125, 33.21875 ;  /* 0x3e055027ff0f7431 */ /* 0x000fe400000001ff */
[----:B------:R-:W-:Y:S02]  /*0170*/  HFMA2 R14, -RZ, RZ, 1.125, -9232 ;  /* 0x3c80f082ff0e7431 */ /* 0x000fe400000001ff */
[----:B------:R-:W-:-:S04]  /*0180*/  FFMA.SAT R0, R11, R0, 0.5 ;  /* 0x3f0000000b007423 */ /* 0x000fc80000002000 */
[----:B------:R-:W-:-:S04]  /*0190*/  FFMA.RM R0, R0, R13, 12582913 ;  /* 0x4b40000100007423 */ /* 0x000fc8000000400d */
[C---:B------:R-:W-:Y:S01]  /*01a0*/  FADD R10, R0.reuse, -12583039 ;  /* 0xcb40007f000a7421 */ /* 0x040fe20000000000 */
[----:B------:R-:W-:-:S03]  /*01b0*/  SHF.L.U32 R0, R0, 0x17, RZ ;  /* 0x0000001700007819 */ /* 0x000fc600000006ff */
[----:B------:R-:W-:-:S04]  /*01c0*/  FFMA R10, R11, 1.4426950216293334961, -R10 ;  /* 0x3fb8aa3b0b0a7823 */ /* 0x000fc8000000080a */
[----:B------:R-:W-:-:S04]  /*01d0*/  FFMA R10, R11, 1.925963033500011079e-08, R10 ;  /* 0x32a570600b0a7823 */ /* 0x000fc8000000000a */
[----:B------:R-:W0:Y:S02]  /*01e0*/  MUFU.EX2 R13, R10 ;  /* 0x0000000a000d7308 */ /* 0x000e240000000800 */
[----:B0-----:R-:W-:-:S05]  /*01f0*/  FFMA R0, R0, R13, 1 ;  /* 0x3f80000000007423 */ /* 0x001fca000000000d */
[----:B------:R-:W-:-:S04]  /*0200*/  FSETP.GEU.AND P0, PT, R0, 1.175494350822287508e-38, PT ;  /* 0x008000000000780b */ /* 0x000fc80003f0e000 */
[----:B------:R-:W-:-:S09]  /*0210*/  FSEL R10, RZ, -23, P0 ;  /* 0xc1b80000ff0a7808 */ /* 0x000fd20000000000 */
[----:B------:R-:W-:-:S05]  /*0220*/  @!P0 FMUL R0, R0, 8388608 ;  /* 0x4b00000000008820 */ /* 0x000fca0000400000 */
[C---:B------:R-:W-:Y:S02]  /*0230*/  IADD3 R12, PT, PT, R0.reuse, -0x3f2aaaab, RZ ;  /* 0xc0d55555000c7810 */ /* 0x040fe40007ffe0ff */
[----:B------:R-:W-:Y:S02]  /*0240*/  ISETP.GT.U32.AND P0, PT, R0, 0x7f7fffff, PT ;  /* 0x7f7fffff0000780c */ /* 0x000fe40003f04070 */
[----:B------:R-:W-:-:S04]  /*0250*/  LOP3.LUT R13, R12, 0xff800000, RZ, 0xc0, !PT ;  /* 0xff8000000c0d7812 */ /* 0x000fc800078ec0ff */
[-C--:B------:R-:W-:Y:S02]  /*0260*/  IADD3 R12, PT, PT, R0, -R13.reuse, RZ ;  /* 0x8000000d000c7210 */ /* 0x080fe40007ffe0ff */
[----:B------:R-:W-:-:S03]  /*0270*/  I2FP.F32.S32 R13, R13 ;  /* 0x0000000d000d7245 */ /* 0x000fc60000201400 */
[----:B------:R-:W-:Y:S02]  /*0280*/  FADD R12, R12, -1 ;  /* 0xbf8000000c0c7421 */ /* 0x000fe40000000000 */
[----:B------:R-:W-:Y:S01]  /*0290*/  FFMA R10, R13, 1.1920928955078125e-07, R10 ;  /* 0x340000000d0a7823 */ /* 0x000fe2000000000a */
[----:B------:R-:W-:Y:S01]  /*02a0*/  MOV R13, 0x7f800000 ;  /* 0x7f800000000d7802 */ /* 0x000fe20000000f00 */
[----:B------:R-:W-:-:S04]  /*02b0*/  FFMA R15, R12, -R15, 0.14084610342979431152 ;  /* 0x3e1039f60c0f7423 */ /* 0x000fc8000000080f */
[----:B------:R-:W-:-:S04]  /*02c0*/  FFMA R15, R12, R15, -0.12148627638816833496 ;  /* 0xbdf8cdcc0c0f7423 */ /* 0x000fc8000000000f */
[----:B------:R-:W-:-:S04]  /*02d0*/  FFMA R15, R12, R15, 0.13980610668659210205 ;  /* 0x3e0f29550c0f7423 */ /* 0x000fc8000000000f */
[----:B------:R-:W-:-:S04]  /*02e0*/  FFMA R15, R12, R15, -0.16684235632419586182 ;  /* 0xbe2ad8b90c0f7423 */ /* 0x000fc8000000000f */
[----:B------:R-:W-:-:S04]  /*02f0*/  FFMA R15, R12, R15, 0.20012299716472625732 ;  /* 0x3e4ced0b0c0f7423 */ /* 0x000fc8000000000f */
[----:B------:R-:W-:-:S04]  /*0300*/  FFMA R15, R12, R15, -0.24999669194221496582 ;  /* 0xbe7fff220c0f7423 */ /* 0x000fc8000000000f */
[----:B------:R-:W-:-:S04]  /*0310*/  FFMA R15, R12, R15, 0.33333182334899902344 ;  /* 0x3eaaaa780c0f7423 */ /* 0x000fc8000000000f */
[----:B------:R-:W-:-:S04]  /*0320*/  FFMA R15, R12, R15, -0.5 ;  /* 0xbf0000000c0f7423 */ /* 0x000fc8000000000f */
[----:B------:R-:W-:-:S04]  /*0330*/  FMUL R15, R12, R15 ;  /* 0x0000000f0c0f7220 */ /* 0x000fc80000400000 */
[----:B------:R-:W-:-:S04]  /*0340*/  FFMA R15, R12, R15, R12 ;  /* 0x0000000f0c0f7223 */ /* 0x000fc8000000000c */
[----:B------:R-:W-:Y:S01]  /*0350*/  FFMA R10, R10, 0.69314718246459960938, R15 ;  /* 0x3f3172180a0a7823 */ /* 0x000fe2000000000f */
[C---:B------:R-:W-:Y:S01]  /*0360*/  @P0 FFMA R10, R0.reuse, R13, +INF ;  /* 0x7f800000000a0423 */ /* 0x040fe2000000000d */
[----:B------:R-:W-:Y:S02]  /*0370*/  FSETP.NEU.AND P0, PT, R0, RZ, PT ;  /* 0x000000ff0000720b */ /* 0x000fe40003f0d000 */
[----:B------:R-:W-:Y:S02]  /*0380*/  MOV R13, 0x3f800000 ;  /* 0x3f800000000d7802 */ /* 0x000fe40000000f00 */
[----:B------:R-:W-:-:S04]  /*0390*/  FSEL R10, R10, -INF , P0 ;  /* 0xff8000000a0a7808 */ /* 0x000fc80000000000 */
[C---:B------:R-:W-:Y:S01]  /*03a0*/  FSETP.GE.AND P1, PT, |R10|.reuse, 0.60000002384185791016, PT ;  /* 0x3f19999a0a00780b */ /* 0x040fe20003f26200 */
[C---:B------:R-:W-:Y:S01]  /*03b0*/  FMUL R0, |R10|.reuse, 2.8853900432586669922 ;  /* 0x4038aa3b0a007820 */ /* 0x040fe20000400200 */
[C---:B------:R-:W-:Y:S01]  /*03c0*/  FMUL R15, R10.reuse, R10 ;  /* 0x0000000a0a0f7220 */ /* 0x040fe20000400000 */
[----:B------:R-:W-:-:S03]  /*03d0*/  FSETP.GE.AND P0, PT, |R10|, 9.010913848876953125, PT ;  /* 0x41102cb40a00780b */ /* 0x000fc60003f06200 */
[C---:B------:R-:W-:Y:S01]  /*03e0*/  FFMA R14, R15.reuse, R14, -0.052303962409496307373 ;  /* 0xbd563cae0f0e7423 */ /* 0x040fe2000000000e */
[----:B------:R-:W0:Y:S03]  /*03f0*/  MUFU.EX2 R0, R0 ;  /* 0x0000000000007308 */ /* 0x000e260000000800 */
[----:B------:R-:W-:Y:S01]  /*0400*/  FFMA R14, R15, R14, 0.1331529766321182251 ;  /* 0x3e0859410f0e7423 */ /* 0x000fe2000000000e */
[----:B0-----:R-:W-:-:S03]  /*0410*/  FADD R12, R0, 1 ;  /* 0x3f800000000c7421 */ /* 0x001fc60000000000 */
[----:B------:R-:W-:-:S04]  /*0420*/  FFMA R0, R15, R14, -0.33332768082618713379 ;  /* 0xbeaaa9ed0f007423 */ /* 0x000fc8000000000e */
[----:B------:R-:W-:Y:S01]  /*0430*/  FFMA R15, R15, R0, RZ ;  /* 0x000000000f0f7223 */ /* 0x000fe200000000ff */
[----:B------:R-:W0:Y:S02]  /*0440*/  MUFU.RCP R12, R12 ;  /* 0x0000000c000c7308 */ /* 0x000e240000001000 */
[----:B0-----:R-:W-:-:S05]  /*0450*/  FFMA R13, R12, -2, R13 ;  /* 0xc00000000c0d7823 */ /* 0x001fca000000000d */
[----:B------:R-:W-:-:S04]  /*0460*/  FSEL R13, R13, 1, !P0 ;  /* 0x3f8000000d0d7808 */ /* 0x000fc80004000000 */
[--C-:B------:R-:W-:Y:S01]  /*0470*/  LOP3.LUT R12, R13, 0x80000000, R10.reuse, 0xb8, !PT ;  /* 0x800000000d0c7812 */ /* 0x100fe200078eb80a */
[----:B------:R-:W-:-:S04]  /*0480*/  @!P1 FFMA R12, R10, R15, R10 ;  /* 0x0000000f0a0c9223 */ /* 0x000fc8000000000a */
[----:B------:R-:W-:-:S07]  /*0490*/  FMUL R11, R11, R12 ;  /* 0x0000000c0b0b7220 */ /* 0x000fce0000400000 */
.L_x_156:
[----:B------:R-:W-:Y:S05]  /*04a0*/  BSYNC.RECONVERGENT B0 ;  /* 0x0000000000007941 */ /* 0x000fea0003800200 */
.L_x_155:
[----:B------:R1:W-:Y:S01]  /*04b0*/  STG.E desc[UR6][R6.64], R11 ;  /* 0x0000000b06007986 */ /* 0x0003e2000c101906 */
[----:B------:R-:W-:-:S04]  /*04c0*/  IADD3 R9, PT, PT, R8, R9, RZ ;  /* 0x0000000908097210 */ /* 0x000fc80007ffe0ff */
[----:B------:R-:W-:-:S13]  /*04d0*/  ISETP.GE.AND P0, PT, R9, UR9, PT ;  /* 0x0000000909007c0c */ /* 0x000fda000bf06270 */
[----:B-1----:R-:W-:Y:S05]  /*04e0*/  @!P0 BRA `(.L_x_157) ;  /* 0xfffffff800fc8947 */ /* 0x002fea000383ffff */
[----:B------:R-:W-:Y:S05]  /*04f0*/  EXIT ;  /* 0x000000000000794d */ /* 0x000fea0003800000 */
.L_x_158:
        /* <DEDUP_REMOVED lines=16> */
.L_x_202:


//--------------------- .text.maxout              --------------------------
	.section	.text.maxout,"ax",@progbits
	.align	128
        .global         maxout
        .type           maxout,@function
        .size           maxout,(.L_x_203 - maxout)
        .other          maxout,@"STO_CUDA_ENTRY STV_DEFAULT"
maxout:
.text.maxout:
[----:B------:R-:W-:Y:S01]  /*0000*/  LDC R1, c[0x0][0x37c] ;  /* 0x0000df00ff017b82 */ /* 0x000fe20000000800 */
[----:B------:R-:W0:Y:S07]  /*0010*/  S2R R0, SR_TID.X ;  /* 0x0000000000007919 */ /* 0x000e2e0000002100 */
[----:B------:R-:W0:Y:S08]  /*0020*/  S2UR UR4, SR_CTAID.X ;  /* 0x00000000000479c3 */ /* 0x000e300000002500 */
[----:B------:R-:W0:Y:S01]  /*0030*/  LDC R3, c[0x0][0x360] ;  /* 0x0000d800ff037b82 */ /* 0x000e220000000800 */
[----:B------:R-:W1:Y:S07]  /*0040*/  LDCU UR5, c[0x0][0x370] ;  /* 0x00006e00ff0577ac */ /* 0x000e6e0008000800 */
[----:B------:R-:W2:Y:S01]  /*0050*/  LDC.64 R4, c[0x0][0x398] ;  /* 0x0000e600ff047b82 */ /* 0x000ea20000000a00 */
[----:B0-----:R-:W-:-:S02]  /*0060*/  IMAD R0, R3, UR4, R0 ;  /* 0x0000000403007c24 */ /* 0x001fc4000f8e0200 */
[----:B-1----:R-:W-:Y:S01]  /*0070*/  IMAD R3, R3, UR5, RZ ;  /* 0x0000000503037c24 */ /* 0x002fe2000f8e02ff */
[----:B--2---:R-:W-:-:S04]  /*0080*/  ISETP.GE.AND P0, PT, R5, 0x1, PT ;  /* 0x000000010500780c */ /* 0x004fc80003f06270 */
[----:B------:R-:W-:-:S13]  /*0090*/  ISETP.GE.OR P0, PT, R0, R4, !P0 ;  /* 0x000000040000720c */ /* 0x000fda0004706670 */
[----:B------:R-:W-:Y:S05]  /*00a0*/  @P0 EXIT ;  /* 0x000000000000094d */ /* 0x000fea0003800000 */
[----:B------:R-:W0:Y:S01]  /*00b0*/  LDCU UR4, c[0x0][0x3a0] ;  /* 0x00007400ff0477ac */ /* 0x000e220008000800 */
[----:B------:R-:W1:Y:S01]  /*00c0*/  LDCU.64 UR10, c[0x0][0x358] ;  /* 0x00006b00ff0a77ac */ /* 0x000e620008000a00 */
[----:B0-----:R-:W-:-:S09]  /*00d0*/  UISETP.GE.AND UP0, UPT, UR4, 0x2, UPT ;  /* 0x000000020400788c */ /* 0x001fd2000bf06270 */
[----:B-1----:R-:W-:Y:S05]  /*00e0*/  BRA.U !UP0, `(.L_x_159) ;  /* 0x0000001108307547 */ /* 0x002fea000b800000 */
[----:B------:R-:W-:Y:S02]  /*00f0*/  UIADD3 UR5, UPT, UPT, UR4, 0x7, URZ ;  /* 0x0000000704057890 */ /* 0x000fe4000fffe0ff */
[----:B------:R-:W-:Y:S02]  /*0100*/  UIADD3 UR7, UPT, UPT, UR4, -0x1, URZ ;  /* 0xffffffff04077890 */ /* 0x000fe4000fffe0ff */
[----:B------:R-:W-:Y:S02]  /*0110*/  ULOP3.LUT UR6, UR5, 0x7, URZ, 0xc0, !UPT ;  /* 0x0000000705067892 */ /* 0x000fe4000f8ec0ff */
[----:B------:R-:W-:Y:S02]  /*0120*/  UIADD3 UR4, UPT, UPT, UR4, -0x2, URZ ;  /* 0xfffffffe04047890 */ /* 0x000fe4000fffe0ff */
[----:B------:R-:W-:Y:S02]  /*0130*/  UIADD3 UR6, UPT, UPT, UR6, -0x1, URZ ;  /* 0xffffffff06067890 */ /* 0x000fe4000fffe0ff */
[----:B------:R-:W-:-:S02]  /*0140*/  ULOP3.LUT UR8, UR7, 0xf, URZ, 0xc0, !UPT ;  /* 0x0000000f07087892 */ /* 0x000fc4000f8ec0ff */
[----:B------:R-:W-:Y:S02]  /*0150*/  ULOP3.LUT UR9, UR7, 0xfffffff0, URZ, 0xc0, !UPT ;  /* 0xfffffff007097892 */ /* 0x000fe4000f8ec0ff */
[----:B------:R-:W-:Y:S02]  /*0160*/  ULOP3.LUT UR5, UR5, 0x3, URZ, 0xc0, !UPT ;  /* 0x0000000305057892 */ /* 0x000fe4000f8ec0ff */
[----:B------:R-:W-:-:S11]  /*0170*/  UISETP.GE.U32.AND UP0, UPT, UR6, 0x3, UPT ;  /* 0x000000030600788c */ /* 0x000fd6000bf06070 */
.L_x_177:
[----:B0-----:R-:W0:Y:S01]  /*0180*/  LDCU.64 UR12, c[0x0][0x398] ;  /* 0x00007300ff0c77ac */ /* 0x001e220008000a00 */
[----:B------:R-:W-:Y:S02]  /*0190*/  IMAD.MOV.U32 R11, RZ, RZ, RZ ;  /* 0x000000ffff0b7224 */ /* 0x000fe400078e00ff */
[----:B0-----:R-:W-:Y:S02]  /*01a0*/  IMAD R2, R0, UR13, RZ ;  /* 0x0000000d00027c24 */ /* 0x001fe4000f8e02ff */
[----:B------:R-:W-:-:S03]  /*01b0*/  IMAD.IADD R0, R3, 0x1, R0 ;  /* 0x0000000103007824 */ /* 0x000fc600078e0200 */
[----:B------:R-:W-:Y:S02]  /*01c0*/  SHF.R.S32.HI R14, RZ, 0x1f, R2 ;  /* 0x0000001fff0e7819 */ /* 0x000fe40000011402 */
[----:B-123--:R-:W-:-:S13]  /*01d0*/  ISETP.GE.AND P0, PT, R0, UR12, PT ;  /* 0x0000000c00007c0c */ /* 0x00efda000bf06270 */
.L_x_176:
[----:B0--3--:R-:W0:Y:S01]  /*01e0*/  LDC.64 R8, c[0x0][0x390] ;  /* 0x0000e400ff087b82 */ /* 0x009e220000000a00 */
[----:B-1----:R-:W1:Y:S01]  /*01f0*/  LDCU.128 UR12, c[0x0][0x380] ;  /* 0x00007000ff0c77ac */ /* 0x002e620008000c00 */
[C---:B------:R-:W-:Y:S01]  /*0200*/  IADD3 R10, P1, PT, R2.reuse, R11, RZ ;  /* 0x0000000b020a7210 */ /* 0x040fe20007f3e0ff */
[----:B--2---:R-:W-:Y:S01]  /*0210*/  IMAD.IADD R5, R2, 0x1, R11 ;  /* 0x0000000102057824 */ /* 0x004fe200078e020b */
[----:B------:R-:W2:Y:S03]  /*0220*/  LDCU UR6, c[0x0][0x3a0] ;  /* 0x00007400ff0677ac */ /* 0x000ea60008000800 */
[----:B------:R-:W-:Y:S02]  /*0230*/  IMAD.X R7, RZ, RZ, R14, P1 ;  /* 0x000000ffff077224 */ /* 0x000fe400008e060e */
[----:B------:R-:W-:-:S03]  /*0240*/  IMAD.SHL.U32 R6, R10, 0x4, RZ ;  /* 0x000000040a067824 */ /* 0x000fc600078e00ff */
[----:B------:R-:W-:Y:S02]  /*0250*/  SHF.L.U64.HI R10, R10, 0x2, R7 ;  /* 0x000000020a0a7819 */ /* 0x000fe40000010207 */
[----:B-1----:R-:W-:Y:S01]  /*0260*/  IADD3 R4, P1, PT, R6, UR14, RZ ;  /* 0x0000000e06047c10 */ /* 0x002fe2000ff3e0ff */
[----:B--2---:R-:W-:-:S03]  /*0270*/  IMAD R7, R5, UR6, RZ ;  /* 0x0000000605077c24 */ /* 0x004fc6000f8e02ff */
[----:B------:R-:W-:Y:S01]  /*0280*/  IADD3.X R5, PT, PT, R10, UR15, RZ, P1, !PT ;  /* 0x0000000f0a057c10 */ /* 0x000fe20008ffe4ff */
[----:B------:R-:W1:Y:S01]  /*0290*/  LDCU UR6, c[0x0][0x39c] ;  /* 0x00007380ff0677ac */ /* 0x000e620008000800 */
[----:B0-----:R-:W-:-:S03]  /*02a0*/  IMAD.WIDE R8, R7, 0x4, R8 ;  /* 0x0000000407087825 */ /* 0x001fc600078e0208 */
[----:B------:R0:W-:Y:S04]  /*02b0*/  STG.E desc[UR10][R4.64], RZ ;  /* 0x000000ff04007986 */ /* 0x0001e8000c10190a */
[----:B------:R-:W2:Y:S01]  /*02c0*/  LDG.E R15, desc[UR10][R8.64] ;  /* 0x0000000a080f7981 */ /* 0x000ea2000c1e1900 */
[----:B------:R-:W-:Y:S01]  /*02d0*/  IADD3 R6, P1, PT, R6, UR12, RZ ;  /* 0x0000000c06067c10 */ /* 0x000fe2000ff3e0ff */
[----:B------:R-:W-:Y:S01]  /*02e0*/  UISETP.GE.U32.AND UP1, UPT, UR4, 0xf, UPT ;  /* 0x0000000f0400788c */ /* 0x000fe2000bf26070 */
[----:B------:R-:W-:Y:S02]  /*02f0*/  VIADD R11, R11, 0x1 ;  /* 0x000000010b0b7836 */ /* 0x000fe40000000000 */
[----:B------:R-:W-:Y:S01]  /*0300*/  IADD3.X R7, PT, PT, R10, UR13, RZ, P1, !PT ;  /* 0x0000000d0a077c10 */ /* 0x000fe20008ffe4ff */
[----:B------:R-:W-:-:S02]  /*0310*/  IMAD.MOV.U32 R17, RZ, RZ, 0x1 ;  /* 0x00000001ff117424 */ /* 0x000fc400078e00ff */
[----:B-1----:R-:W-:Y:S02]  /*0320*/  ISETP.NE.AND P1, PT, R11, UR6, PT ;  /* 0x000000060b007c0c */ /* 0x002fe4000bf25270 */
[----:B--2---:R0:W-:Y:S01]  /*0330*/  STG.E desc[UR10][R6.64], R15 ;  /* 0x0000000f06007986 */ /* 0x0041e2000c10190a */
[----:B------:R-:W-:Y:S10]  /*0340*/  BRA.U !UP1, `(.L_x_160) ;  /* 0x0000000509a87547 */ /* 0x000ff4000b800000 */
[----:B------:R-:W-:-:S07]  /*0350*/  IMAD.MOV.U32 R17, RZ, RZ, 0x1 ;  /* 0x00000001ff117424 */ /* 0x000fce00078e00ff */
.L_x_163:
[----:B------:R-:W-:-:S05]  /*0360*/  IMAD.WIDE.U32 R12, R17, 0x4, R8 ;  /* 0x00000004110c7825 */ /* 0x000fca00078e0008 */
[----:B------:R-:W2:Y:S02]  /*0370*/  LDG.E R10, desc[UR10][R12.64] ;  /* 0x0000000a0c0a7981 */ /* 0x000ea4000c1e1900 */
[----:B--2---:R-:W-:-:S13]  /*0380*/  FSETP.GT.AND P2, PT, R10, R15, PT ;  /* 0x0000000f0a00720b */ /* 0x004fda0003f44000 */
[----:B------:R-:W-:Y:S04]  /*0390*/  @P2 STG.E desc[UR10][R4.64], R17 ;  /* 0x0000001104002986 */ /* 0x000fe8000c10190a */
[----:B0-----:R-:W2:Y:S04]  /*03a0*/  @P2 LDG.E R15, desc[UR10][R12.64] ;  /* 0x0000000a0c0f2981 */ /* 0x001ea8000c1e1900 */
[----:B--2---:R0:W-:Y:S04]  /*03b0*/  @P2 STG.E desc[UR10][R6.64], R15 ;  /* 0x0000000f06002986 */ /* 0x0041e8000c10190a */
[----:B------:R-:W2:Y:S02]  /*03c0*/  LDG.E R10, desc[UR10][R12.64+0x4] ;  /* 0x0000040a0c0a7981 */ /* 0x000ea4000c1e1900 */
[----:B--2---:R-:W-:-:S13]  /*03d0*/  FSETP.GT.AND P2, PT, R10, R15, PT ;  /* 0x0000000f0a00720b */ /* 0x004fda0003f44000 */
[----:B------:R-:W-:-:S05]  /*03e0*/  @P2 IADD3 R19, PT, PT, R17, 0x1, RZ ;  /* 0x0000000111132810 */ /* 0x000fca0007ffe0ff */
[----:B------:R-:W-:Y:S04]  /*03f0*/  @P2 STG.E desc[UR10][R4.64], R19 ;  /* 0x0000001304002986 */ /* 0x000fe8000c10190a */
[----:B0-----:R-:W2:Y:S04]  /*0400*/  @P2 LDG.E R15, desc[UR10][R12.64+0x4] ;  /* 0x0000040a0c0f2981 */ /* 0x001ea8000c1e1900 */
[----:B--2---:R0:W-:Y:S04]  /*0410*/  @P2 STG.E desc[UR10][R6.64], R15 ;  /* 0x0000000f06002986 */ /* 0x0041e8000c10190a */
[----:B------:R-:W2:Y:S02]  /*0420*/  LDG.E R10, desc[UR10][R12.64+0x8] ;  /* 0x0000080a0c0a7981 */ /* 0x000ea4000c1e1900 */
[----:B--2---:R-:W-:-:S13]  /*0430*/  FSETP.GT.AND P2, PT, R10, R15, PT ;  /* 0x0000000f0a00720b */ /* 0x004fda0003f44000 */
[----:B------:R-:W-:-:S05]  /*0440*/  @P2 VIADD R21, R17, 0x2 ;  /* 0x0000000211152836 */ /* 0x000fca0000000000 */
        /* <DEDUP_REMOVED lines=72> */
[----:B------:R1:W-:Y:S04]  /*08d0*/  @P2 STG.E desc[UR10][R4.64], R21 ;  /* 0x0000001504002986 */ /* 0x0003e8000c10190a */
[----:B0-----:R-:W2:Y:S04]  /*08e0*/  @P2 LDG.E R15, desc[UR10][R12.64+0x38] ;  /* 0x0000380a0c0f2981 */ /* 0x001ea8000c1e1900 */
[----:B--2---:R1:W-:Y:S04]  /*08f0*/  @P2 STG.E desc[UR10][R6.64], R15 ;  /* 0x0000000f06002986 */ /* 0x0043e8000c10190a */
[----:B------:R-:W2:Y:S01]  /*0900*/  LDG.E R10, desc[UR10][R12.64+0x3c] ;  /* 0x00003c0a0c0a7981 */ /* 0x000ea2000c1e1900 */
[----:B------:R-:W-:Y:S01]  /*0910*/  VIADD R16, R17, 0xf ;  /* 0x0000000f11107836 */ /* 0x000fe20000000000 */
[----:B------:R-:W-:Y:S04]  /*0920*/  BSSY.RECONVERGENT B0, `(.L_x_161) ;  /* 0x0000009000007945 */ /* 0x000fe80003800200 */
[----:B------:R-:W-:-:S02]  /*0930*/  ISETP.NE.AND P3, PT, R16, UR9, PT ;  /* 0x0000000910007c0c */ /* 0x000fc4000bf65270 */
[----:B--2---:R-:W-:Y:S01]  /*0940*/  FSETP.GT.AND P2, PT, R10, R15, PT ;  /* 0x0000000f0a00720b */ /* 0x004fe20003f44000 */
[----:B------:R-:W-:-:S12]  /*0950*/  VIADD R10, R17, 0x10 ;  /* 0x00000010110a7836 */ /* 0x000fd80000000000 */
[----:B-1----:R-:W-:Y:S05]  /*0960*/  @!P2 BRA `(.L_x_162) ;  /* 0x000000000010a947 */ /* 0x002fea0003800000 */
[----:B------:R-:W-:-:S05]  /*0970*/  IADD3 R17, PT, PT, R17, 0xf, RZ ;  /* 0x0000000f11117810 */ /* 0x000fca0007ffe0ff */
[----:B------:R0:W-:Y:S04]  /*0980*/  STG.E desc[UR10][R4.64], R17 ;  /* 0x0000001104007986 */ /* 0x0001e8000c10190a */
[----:B------:R-:W2:Y:S04]  /*0990*/  LDG.E R15, desc[UR10][R12.64+0x3c] ;  /* 0x00003c0a0c0f7981 */ /* 0x000ea8000c1e1900 */
[----:B--2---:R0:W-:Y:S02]  /*09a0*/  STG.E desc[UR10][R6.64], R15 ;  /* 0x0000000f06007986 */ /* 0x0041e4000c10190a */
.L_x_162:
[----:B------:R-:W-:Y:S05]  /*09b0*/  BSYNC.RECONVERGENT B0 ;  /* 0x0000000000007941 */ /* 0x000fea0003800200 */
.L_x_161:
[----:B0-----:R-:W-:Y:S01]  /*09c0*/  IMAD.MOV.U32 R17, RZ, RZ, R10 ;  /* 0x000000ffff117224 */ /* 0x001fe200078e000a */
[----:B------:R-:W-:Y:S06]  /*09d0*/  @P3 BRA `(.L_x_163) ;  /* 0xfffffff800603947 */ /* 0x000fec000383ffff */
[----:B------:R-:W-:-:S07]  /*09e0*/  IMAD.MOV.U32 R17, RZ, RZ, R10 ;  /* 0x000000ffff117224 */ /* 0x000fce00078e000a */
.L_x_160:
[----:B------:R-:W-:-:S09]  /*09f0*/  UISETP.NE.AND UP1, UPT, UR8, URZ, UPT ;  /* 0x000000ff0800728c */ /* 0x000fd2000bf25270 */
[----:B------:R-:W-:Y:S05]  /*0a00*/  BRA.U !UP1, `(.L_x_164) ;  /* 0x0000000509dc7547 */ /* 0x000fea000b800000 */
[----:B------:R-:W-:-:S04]  /*0a10*/  UIADD3 UR6, UPT, UPT, UR8, -0x1, URZ ;  /* 0xffffffff08067890 */ /* 0x000fc8000fffe0ff */
[----:B------:R-:W-:-:S09]  /*0a20*/  UISETP.GE.U32.AND UP1, UPT, UR6, 0x7, UPT ;  /* 0x000000070600788c */ /* 0x000fd2000bf26070 */
[----:B------:R-:W-:Y:S05]  /*0a30*/  BRA.U !UP1, `(.L_x_165) ;  /* 0x0000000109d07547 */ /* 0x000fea000b800000 */
        /* <DEDUP_REMOVED lines=39> */
[----:B------:R1:W-:Y:S04]  /*0cb0*/  @P2 STG.E desc[UR10][R4.64], R21 ;  /* 0x0000001504002986 */ /* 0x0003e8000c10190a */
[----:B0-----:R-:W2:Y:S04]  /*0cc0*/  @P2 LDG.E R15, desc[UR10][R12.64+0x18] ;  /* 0x0000180a0c0f2981 */ /* 0x001ea8000c1e1900 */
[----:B--2---:R1:W-:Y:S04]  /*0cd0*/  @P2 STG.E desc[UR10][R6.64], R15 ;  /* 0x0000000f06002986 */ /* 0x0043e8000c10190a */
[----:B------:R-:W2:Y:S01]  /*0ce0*/  LDG.E R10, desc[UR10][R12.64+0x1c] ;  /* 0x00001c0a0c0a7981 */ /* 0x000ea2000c1e1900 */
[----:B------:R-:W-:Y:S01]  /*0cf0*/  BSSY.RECONVERGENT B0, `(.L_x_166) ;  /* 0x0000007000007945 */ /* 0x000fe20003800200 */
[----:B--2---:R-:W-:-:S13]  /*0d00*/  FSETP.GT.AND P2, PT, R10, R15, PT ;  /* 0x0000000f0a00720b */ /* 0x004fda0003f44000 */
[----:B-1----:R-:W-:Y:S05]  /*0d10*/  @!P2 BRA `(.L_x_167) ;  /* 0x000000000010a947 */ /* 0x002fea0003800000 */
[----:B------:R-:W-:-:S05]  /*0d20*/  VIADD R19, R17, 0x7 ;  /* 0x0000000711137836 */ /* 0x000fca0000000000 */
[----:B------:R0:W-:Y:S04]  /*0d30*/  STG.E desc[UR10][R4.64], R19 ;  /* 0x0000001304007986 */ /* 0x0001e8000c10190a */
[----:B------:R-:W2:Y:S04]  /*0d40*/  LDG.E R15, desc[UR10][R12.64+0x1c] ;  /* 0x00001c0a0c0f7981 */ /* 0x000ea8000c1e1900 */
[----:B--2---:R0:W-:Y:S02]  /*0d50*/  STG.E desc[UR10][R6.64], R15 ;  /* 0x0000000f06007986 */ /* 0x0041e4000c10190a */
.L_x_167:
[----:B------:R-:W-:Y:S05]  /*0d60*/  BSYNC.RECONVERGENT B0 ;  /* 0x0000000000007941 */ /* 0x000fea0003800200 */
.L_x_166:
[----:B------:R-:W-:-:S07]  /*0d70*/  VIADD R17, R17, 0x8 ;  /* 0x0000000811117836 */ /* 0x000fce0000000000 */
.L_x_165:
[----:B------:R-:W-:Y:S01]  /*0d80*/  ULOP3.LUT UP1, URZ, UR7, 0x7, URZ, 0xc0, !UPT ;  /* 0x0000000707ff7892 */ /* 0x000fe2000f82c0ff */
[----:B------:R-:W-:Y:S08]  /*0d90*/  BSSY.RECONVERGENT B0, `(.L_x_164) ;  /* 0x000003e000007945 */ /* 0x000ff00003800200 */
[----:B------:R-:W-:Y:S05]  /*0da0*/  BRA.U !UP1, `(.L_x_168) ;  /* 0x0000000109f07547 */ /* 0x000fea000b800000 */
        /* <DEDUP_REMOVED lines=27> */
.L_x_171:
[----:B------:R-:W-:Y:S05]  /*0f60*/  BSYNC.RECONVERGENT B1 ;  /* 0x0000000000017941 */ /* 0x000fea0003800200 */
.L_x_170:
[----:B------:R-:W-:-:S07]  /*0f70*/  VIADD R17, R17, 0x4 ;  /* 0x0000000411117836 */ /* 0x000fce0000000000 */
.L_x_169:
[----:B------:R-:W-:-:S09]  /*0f80*/  UISETP.NE.AND UP1, UPT, UR5, URZ, UPT ;  /* 0x000000ff0500728c */ /* 0x000fd2000bf25270 */
[----:B------:R-:W-:Y:S05]  /*0f90*/  BRA.U !UP1, `(.L_x_168) ;  /* 0x0000000109747547 */ /* 0x000fea000b800000 */
[----:B------:R-:W-:-:S05]  /*0fa0*/  IMAD.WIDE.U32 R8, R17, 0x4, R8 ;  /* 0x0000000411087825 */ /* 0x000fca00078e0008 */
[----:B------:R-:W2:Y:S01]  /*0fb0*/  LDG.E R10, desc[UR10][R8.64] ;  /* 0x0000000a080a7981 */ /* 0x000ea2000c1e1900 */
[----:B------:R-:W-:Y:S01]  /*0fc0*/  BSSY.RECONVERGENT B1, `(.L_x_172) ;  /* 0x0000006000017945 */ /* 0x000fe20003800200 */
[----:B--2---:R-:W-:-:S13]  /*0fd0*/  FSETP.GT.AND P2, PT, R10, R15, PT ;  /* 0x0000000f0a00720b */ /* 0x004fda0003f44000 */
[----:B------:R-:W-:Y:S05]  /*0fe0*/  @!P2 BRA `(.L_x_173) ;  /* 0x00000000000ca947 */ /* 0x000fea0003800000 */
[----:B------:R1:W-:Y:S04]  /*0ff0*/  STG.E desc[UR10][R4.64], R17 ;  /* 0x0000001104007986 */ /* 0x0003e8000c10190a */
[----:B0-----:R-:W2:Y:S04]  /*1000*/  LDG.E R15, desc[UR10][R8.64] ;  /* 0x0000000a080f7981 */ /* 0x001ea8000c1e1900 */
[----:B--2---:R1:W-:Y:S02]  /*1010*/  STG.E desc[UR10][R6.64], R15 ;  /* 0x0000000f06007986 */ /* 0x0043e4000c10190a */
.L_x_173:
[----:B------:R-:W-:Y:S05]  /*1020*/  BSYNC.RECONVERGENT B1 ;  /* 0x0000000000017941 */ /* 0x000fea0003800200 */
.L_x_172:
[----:B------:R-:W-:-:S09]  /*1030*/  UISETP.NE.AND UP1, UPT, UR5, 0x1, UPT ;  /* 0x000000010500788c */ /* 0x000fd2000bf25270 */
[----:B------:R-:W-:Y:S05]  /*1040*/  BRA.U !UP1, `(.L_x_168) ;  /* 0x0000000109487547 */ /* 0x000fea000b800000 */
[----:B------:R-:W2:Y:S01]  /*1050*/  LDG.E R10, desc[UR10][R8.64+0x4] ;  /* 0x0000040a080a7981 */ /* 0x000ea2000c1e1900 */
[----:B------:R-:W-:Y:S01]  /*1060*/  BSSY.RECONVERGENT B1, `(.L_x_174) ;  /* 0x0000007000017945 */ /* 0x000fe20003800200 */
[----:B--2---:R-:W-:-:S13]  /*1070*/  FSETP.GT.AND P2, PT, R10, R15, PT ;  /* 0x0000000f0a00720b */ /* 0x004fda0003f44000 */
[----:B------:R-:W-:Y:S05]  /*1080*/  @!P2 BRA `(.L_x_175) ;  /* 0x000000000010a947 */ /* 0x000fea0003800000 */
[----:B------:R-:W-:-:S05]  /*1090*/  VIADD R13, R17, 0x1 ;  /* 0x00000001110d7836 */ /* 0x000fca0000000000 */
[----:B------:R2:W-:Y:S04]  /*10a0*/  STG.E desc[UR10][R4.64], R13 ;  /* 0x0000000d04007986 */ /* 0x0005e8000c10190a */
[----:B01----:R-:W3:Y:S04]  /*10b0*/  LDG.E R15, desc[UR10][R8.64+0x4] ;  /* 0x0000040a080f7981 */ /* 0x003ee8000c1e1900 */
[----:B---3--:R2:W-:Y:S02]  /*10c0*/  STG.E desc[UR10][R6.64], R15 ;  /* 0x0000000f06007986 */ /* 0x0085e4000c10190a */
.L_x_175:
[----:B------:R-:W-:Y:S05]  /*10d0*/  BSYNC.RECONVERGENT B1 ;  /* 0x0000000000017941 */ /* 0x000fea0003800200 */
.L_x_174:
[----:B------:R-:W-:-:S09]  /*10e0*/  UISETP.NE.AND UP1, UPT, UR5, 0x2, UPT ;  /* 0x000000020500788c */ /* 0x000fd2000bf25270 */
[----:B------:R-:W-:Y:S05]  /*10f0*/  BRA.U !UP1, `(.L_x_168) ;  /* 0x00000001091c7547 */ /* 0x000fea000b800000 */
[----:B------:R-:W3:Y:S02]  /*1100*/  LDG.E R10, desc[UR10][R8.64+0x8] ;  /* 0x0000080a080a7981 */ /* 0x000ee4000c1e1900 */
[----:B---3--:R-:W-:-:S13]  /*1110*/  FSETP.GT.AND P2, PT, R10, R15, PT ;  /* 0x0000000f0a00720b */ /* 0x008fda0003f44000 */
[----:B------:R-:W-:Y:S05]  /*1120*/  @!P2 BRA `(.L_x_168) ;  /* 0x000000000010a947 */ /* 0x000fea0003800000 */
[----:B-1----:R-:W-:-:S05]  /*1130*/  IADD3 R17, PT, PT, R17, 0x2, RZ ;  /* 0x0000000211117810 */ /* 0x002fca0007ffe0ff */
[----:B------:R3:W-:Y:S04]  /*1140*/  STG.E desc[UR10][R4.64], R17 ;  /* 0x0000001104007986 */ /* 0x0007e8000c10190a */
[----:B------:R-:W4:Y:S04]  /*1150*/  LDG.E R9, desc[UR10][R8.64+0x8] ;  /* 0x0000080a08097981 */ /* 0x000f28000c1e1900 */
[----:B----4-:R3:W-:Y:S02]  /*1160*/  STG.E desc[UR10][R6.64], R9 ;  /* 0x0000000906007986 */ /* 0x0107e4000c10190a */
.L_x_168:
[----:B------:R-:W-:Y:S05]  /*1170*/  BSYNC.RECONVERGENT B0 ;  /* 0x0000000000007941 */ /* 0x000fea0003800200 */
.L_x_164:
[----:B------:R-:W-:Y:S05]  /*1180*/  @P1 BRA `(.L_x_176) ;  /* 0xfffffff000141947 */ /* 0x000fea000383ffff */
[----:B------:R-:W-:Y:S05]  /*1190*/  @!P0 BRA `(.L_x_177) ;  /* 0xffffffec00f88947 */ /* 0x000fea000383ffff */
[----:B------:R-:W-:Y:S05]  /*11a0*/  EXIT ;  /* 0x000000000000794d */ /* 0x000fea0003800000 */
.L_x_159:
[C---:B------:R-:W-:Y:S01]  /*11b0*/  LOP3.LUT R14, R5.reuse, 0x7, RZ, 0xc0, !PT ;  /* 0x00000007050e7812 */ /* 0x040fe200078ec0ff */
[----:B------:R-:W0:Y:S01]  /*11c0*/  LDCU.128 UR4, c[0x0][0x380] ;  /* 0x00007000ff0477ac */ /* 0x000e220008000c00 */
[----:B------:R-:W-:-:S03]  /*11d0*/  LOP3.LUT R22, R5, 0x3, RZ, 0xc0, !PT ;  /* 0x0000000305167812 */ /* 0x000fc600078ec0ff */
[----:B------:R-:W-:-:S05]  /*11e0*/  VIADD R2, R14, 0xffffffff ;  /* 0xffffffff0e027836 */ /* 0x000fca0000000000 */
[----:B------:R-:W-:Y:S02]  /*11f0*/  ISETP.GE.U32.AND P1, PT, R2, 0x3, PT ;  /* 0x000000030200780c */ /* 0x000fe40003f26070 */
[----:B------:R-:W-:-:S11]  /*1200*/  LOP3.LUT R2, R5, 0x7ffffff8, RZ, 0xc0, !PT ;  /* 0x7ffffff805027812 */ /* 0x000fd600078ec0ff */
.L_x_183:
[----:B-123--:R-:W1:Y:S01]  /*1210*/  LDC.64 R4, c[0x0][0x398] ;  /* 0x0000e600ff047b82 */ /* 0x00ee620000000a00 */
[----:B------:R-:W-:Y:S01]  /*1220*/  IMAD.MOV.U32 R11, RZ, RZ, RZ ;  /* 0x000000ffff0b7224 */ /* 0x000fe200078e00ff */
[----:B-1----:R-:W-:Y:S01]  /*1230*/  ISETP.GE.U32.AND P2, PT, R5, 0x8, PT ;  /* 0x000000080500780c */ /* 0x002fe20003f46070 */
[----:B------:R-:W-:Y:S02]  /*1240*/  IMAD R12, R0, R5, RZ ;  /* 0x00000005000c7224 */ /* 0x000fe400078e02ff */
[----:B------:R-:W-:-:S05]  /*1250*/  IMAD.IADD R0, R3, 0x1, R0 ;  /* 0x0000000103007824 */ /* 0x000fca00078e0200 */
[----:B------:R-:W-:Y:S02]  /*1260*/  ISETP.GE.AND P0, PT, R0, R4, PT ;  /* 0x000000040000720c */ /* 0x000fe40003f06270 */
[----:B------:R-:W-:-:S03]  /*1270*/  SHF.R.S32.HI R4, RZ, 0x1f, R12 ;  /* 0x0000001fff047819 */ /* 0x000fc6000001140c */
[----:B------:R-:W-:Y:S08]  /*1280*/  @!P2 BRA `(.L_x_178) ;  /* 0x0000000000c4a947 */ /* 0x000ff00003800000 */
[----:B------:R-:W1:Y:S01]  /*1290*/  LDC R13, c[0x0][0x3a0] ;  /* 0x0000e800ff0d7b82 */ /* 0x000e620000000800 */
[----:B------:R-:W-:-:S07]  /*12a0*/  IMAD.MOV.U32 R15, RZ, RZ, RZ ;  /* 0x000000ffff0f7224 */ /* 0x000fce00078e00ff */
[----:B------:R-:W2:Y:S02]  /*12b0*/  LDC.64 R6, c[0x0][0x390] ;  /* 0x0000e400ff067b82 */ /* 0x000ea40000000a00 */
.L_x_179:
[C---:B------:R-:W-:Y:S01]  /*12c0*/  IADD3 R18, P2, PT, R12.reuse, R15, RZ ;  /* 0x0000000f0c127210 */ /* 0x040fe20007f5e0ff */
[----:B---3--:R-:W-:-:S04]  /*12d0*/  IMAD.IADD R10, R12, 0x1, R15 ;  /* 0x000000010c0a7824 */ /* 0x008fc800078e020f */
[----:B------:R-:W-:Y:S02]  /*12e0*/  IMAD.X R9, RZ, RZ, R4, P2 ;  /* 0x000000ffff097224 */ /* 0x000fe400010e0604 */
[----:B------:R-:W-:Y:S02]  /*12f0*/  IMAD.SHL.U32 R11, R18, 0x4, RZ ;  /* 0x00000004120b7824 */ /* 0x000fe400078e00ff */
[----:B-1----:R-:W-:Y:S01]  /*1300*/  IMAD R17, R10, R13, RZ ;  /* 0x0000000d0a117224 */ /* 0x002fe200078e02ff */
[----:B------:R-:W-:Y:S02]  /*1310*/  SHF.L.U64.HI R18, R18, 0x2, R9 ;  /* 0x0000000212127819 */ /* 0x000fe40000010209 */
[----:B0-----:R-:W-:Y:S01]  /*1320*/  IADD3 R8, P2, PT, R11, UR6, RZ ;  /* 0x000000060b087c10 */ /* 0x001fe2000ff5e0ff */
[----:B--2---:R-:W-:-:S03]  /*1330*/  IMAD.WIDE R16, R17, 0x4, R6 ;  /* 0x0000000411107825 */ /* 0x004fc600078e0206 */
[----:B------:R-:W-:-:S05]  /*1340*/  IADD3.X R9, PT, PT, R18, UR7, RZ, P2, !PT ;  /* 0x0000000712097c10 */ /* 0x000fca00097fe4ff */
[----:B------:R-:W-:Y:S04]  /*1350*/  STG.E desc[UR10][R8.64], RZ ;  /* 0x000000ff08007986 */ /* 0x000fe8000c10190a */
[----:B------:R-:W2:Y:S01]  /*1360*/  LDG.E R23, desc[UR10][R16.64] ;  /* 0x0000000a10177981 */ /* 0x000ea2000c1e1900 */
[----:B------:R-:W-:-:S04]  /*1370*/  IADD3 R10, P2, PT, R11, UR4, RZ ;  /* 0x000000040b0a7c10 */ /* 0x000fc8000ff5e0ff */
[----:B------:R-:W-:Y:S01]  /*1380*/  IADD3.X R11, PT, PT, R18, UR5, RZ, P2, !PT ;  /* 0x00000005120b7c10 */ /* 0x000fe200097fe4ff */
[----:B------:R-:W-:-:S04]  /*1390*/  IMAD.WIDE R18, R13, 0x4, R16 ;  /* 0x000000040d127825 */ /* 0x000fc800078e0210 */
[----:B--2---:R0:W-:Y:S04]  /*13a0*/  STG.E desc[UR10][R10.64], R23 ;  /* 0x000000170a007986 */ /* 0x0041e8000c10190a */
[----:B------:R-:W-:Y:S04]  /*13b0*/  STG.E desc[UR10][R8.64+0x4], RZ ;  /* 0x000004ff08007986 */ /* 0x000fe8000c10190a */
[----:B------:R-:W2:Y:S01]  /*13c0*/  LDG.E R27, desc[UR10][R18.64] ;  /* 0x0000000a121b7981 */ /* 0x000ea2000c1e1900 */
[----:B------:R-:W-:-:S03]  /*13d0*/  IMAD.WIDE R20, R13, 0x4, R18 ;  /* 0x000000040d147825 */ /* 0x000fc600078e0212 */
[----:B--2---:R1:W-:Y:S04]  /*13e0*/  STG.E desc[UR10][R10.64+0x4], R27 ;  /* 0x0000041b0a007986 */ /* 0x0043e8000c10190a */
[----:B------:R-:W-:Y:S04]  /*13f0*/  STG.E desc[UR10][R8.64+0x8], RZ ;  /* 0x000008ff08007986 */ /* 0x000fe8000c10190a */
[----:B------:R-:W2:Y:S01]  /*1400*/  LDG.E R29, desc[UR10][R20.64] ;  /* 0x0000000a141d7981 */ /* 0x000ea2000c1e1900 */
[----:B------:R-:W-:-:S03]  /*1410*/  IMAD.WIDE R16, R13, 0x4, R20 ;  /* 0x000000040d107825 */ /* 0x000fc600078e0214 */
[----:B--2---:R2:W-:Y:S04]  /*1420*/  STG.E desc[UR10][R10.64+0x8], R29 ;  /* 0x0000081d0a007986 */ /* 0x0045e8000c10190a */
[----:B------:R3:W-:Y:S04]  /*1430*/  STG.E desc[UR10][R8.64+0xc], RZ ;  /* 0x00000cff08007986 */ /* 0x0007e8000c10190a */
[----:B------:R-:W4:Y:S01]  /*1440*/  LDG.E R26, desc[UR10][R16.64] ;  /* 0x0000000a101a7981 */ /* 0x000f22000c1e1900 */
[----:B------:R-:W-:-:S03]  /*1450*/  IMAD.WIDE R24, R13, 0x4, R16 ;  /* 0x000000040d187825 */ /* 0x000fc600078e0210 */
[----:B----4-:R3:W-:Y:S04]  /*1460*/  STG.E desc[UR10][R10.64+0xc], R26 ;  /* 0x00000c1a0a007986 */ /* 0x0107e8000c10190a */
[----:B------:R3:W-:Y:S04]  /*1470*/  STG.E desc[UR10][R8.64+0x10], RZ ;  /* 0x000010ff08007986 */ /* 0x0007e8000c10190a */
[----:B0-----:R-:W4:Y:S01]  /*1480*/  LDG.E R23, desc[UR10][R24.64] ;  /* 0x0000000a18177981 */ /* 0x001f22000c1e1900 */
[----:B------:R-:W-:-:S03]  /*1490*/  IMAD.WIDE R18, R13, 0x4, R24 ;  /* 0x000000040d127825 */ /* 0x000fc600078e0218 */
[----:B----4-:R3:W-:Y:S04]  /*14a0*/  STG.E desc[UR10][R10.64+0x10], R23 ;  /* 0x000010170a007986 */ /* 0x0107e8000c10190a */
[----:B------:R3:W-:Y:S04]  /*14b0*/  STG.E desc[UR10][R8.64+0x14], RZ ;  /* 0x000014ff08007986 */ /* 0x0007e8000c10190a */
[----:B-1----:R-:W4:Y:S01]  /*14c0*/  LDG.E R27, desc[UR10][R18.64] ;  /* 0x0000000a121b7981 */ /* 0x002f22000c1e1900 */
[----:B------:R-:W-:-:S03]  /*14d0*/  IMAD.WIDE R20, R13, 0x4, R18 ;  /* 0x000000040d147825 */ /* 0x000fc600078e0212 */
[----:B----4-:R3:W-:Y:S04]  /*14e0*/  STG.E desc[UR10][R10.64+0x14], R27 ;  /* 0x0000141b0a007986 */ /* 0x0107e8000c10190a */
[----:B------:R3:W-:Y:S04]  /*14f0*/  STG.E desc[UR10][R8.64+0x18], RZ ;  /* 0x000018ff08007986 */ /* 0x0007e8000c10190a */
[----:B--2---:R-:W2:Y:S01]  /*1500*/  LDG.E R29, desc[UR10][R20.64] ;  /* 0x0000000a141d7981 */ /* 0x004ea2000c1e1900 */
[----:B------:R-:W-:-:S03]  /*1510*/  IMAD.WIDE R16, R13, 0x4, R20 ;  /* 0x000000040d107825 */ /* 0x000fc600078e0214 */
[----:B--2---:R3:W-:Y:S04]  /*1520*/  STG.E desc[UR10][R10.64+0x18], R29 ;  /* 0x0000181d0a007986 */ /* 0x0047e8000c10190a */
[----:B------:R3:W-:Y:S04]  /*1530*/  STG.E desc[UR10][R8.64+0x1c], RZ ;  /* 0x00001cff08007986 */ /* 0x0007e8000c10190a */
[----:B------:R-:W2:Y:S01]  /*1540*/  LDG.E R17, desc[UR10][R16.64] ;  /* 0x0000000a10117981 */ /* 0x000ea2000c1e1900 */
[----:B------:R-:W-:-:S04]  /*1550*/  IADD3 R15, PT, PT, R15, 0x8, RZ ;  /* 0x000000080f0f7810 */ /* 0x000fc80007ffe0ff */
[----:B------:R-:W-:Y:S01]  /*1560*/  ISETP.NE.AND P2, PT, R15, R2, PT ;  /* 0x000000020f00720c */ /* 0x000fe20003f45270 */
[----:B--2---:R3:W-:-:S12]  /*1570*/  STG.E desc[UR10][R10.64+0x1c], R17 ;  /* 0x00001c110a007986 */ /* 0x0047d8000c10190a */
[----:B------:R-:W-:Y:S05]  /*1580*/  @P2 BRA `(.L_x_179) ;  /* 0xfffffffc004c2947 */ /* 0x000fea000383ffff */
[----:B---3--:R-:W-:-:S07]  /*1590*/  IMAD.MOV.U32 R11, RZ, RZ, R2 ;  /* 0x000000ffff0b7224 */ /* 0x008fce00078e0002 */
.L_x_178:
[----:B------:R-:W-:-:S13]  /*15a0*/  ISETP.NE.AND P2, PT, R14, RZ, PT ;  /* 0x000000ff0e00720c */ /* 0x000fda0003f45270 */
[----:B------:R-:W-:Y:S05]  /*15b0*/  @!P2 BRA `(.L_x_180) ;  /* 0x000000040030a947 */ /* 0x000fea0003800000 */
[----:B------:R-:W-:Y:S01]  /*15c0*/  ISETP.NE.AND P2, PT, R22, RZ, PT ;  /* 0x000000ff1600720c */ /* 0x000fe20003f45270 */
[----:B------:R-:W-:-:S12]  /*15d0*/  @!P1 BRA `(.L_x_181) ;  /* 0x0000000000789947 */ /* 0x000fd80003800000 */
[----:B------:R-:W1:Y:S01]  /*15e0*/  LDC R13, c[0x0][0x3a0] ;  /* 0x0000e800ff0d7b82 */ /* 0x000e620000000800 */
[----:B------:R-:W2:Y:S01]  /*15f0*/  LDCU.128 UR12, c[0x0][0x380] ;  /* 0x00007000ff0c77ac */ /* 0x000ea20008000c00 */
[C---:B------:R-:W-:Y:S01]  /*1600*/  IADD3 R17, P3, PT, R12.reuse, R11, RZ ;  /* 0x0000000b0c117210 */ /* 0x040fe20007f7e0ff */
[----:B------:R-:W-:-:S04]  /*1610*/  IMAD.IADD R10, R12, 0x1, R11 ;  /* 0x000000010c0a7824 */ /* 0x000fc800078e020b */
[----:B------:R-:W-:Y:S01]  /*1620*/  IMAD.X R6, RZ, RZ, R4, P3 ;  /* 0x000000ffff067224 */ /* 0x000fe200018e0604 */
[----:B------:R-:W3:Y:S01]  /*1630*/  LDC.64 R8, c[0x0][0x390] ;  /* 0x0000e400ff087b82 */ /* 0x000ee20000000a00 */
[----:B------:R-:W-:-:S03]  /*1640*/  IMAD.SHL.U32 R16, R17, 0x4, RZ ;  /* 0x0000000411107824 */ /* 0x000fc600078e00ff */
[----:B------:R-:W-:Y:S02]  /*1650*/  SHF.L.U64.HI R17, R17, 0x2, R6 ;  /* 0x0000000211117819 */ /* 0x000fe40000010206 */
[----:B--2---:R-:W-:-:S04]  /*1660*/  IADD3 R6, P3, PT, R16, UR14, RZ ;  /* 0x0000000e10067c10 */ /* 0x004fc8000ff7e0ff */
[----:B------:R-:W-:Y:S01]  /*1670*/  IADD3.X R7, PT, PT, R17, UR15, RZ, P3, !PT ;  /* 0x0000000f11077c10 */ /* 0x000fe20009ffe4ff */
[----:B-1----:R-:W-:-:S04]  /*1680*/  IMAD R21, R10, R13, RZ ;  /* 0x0000000d0a157224 */ /* 0x002fc800078e02ff */
[----:B------:R1:W-:Y:S01]  /*1690*/  STG.E desc[UR10][R6.64], RZ ;  /* 0x000000ff06007986 */ /* 0x0003e2000c10190a */
[----:B---3--:R-:W-:-:S05]  /*16a0*/  IMAD.WIDE R20, R21, 0x4, R8 ;  /* 0x0000000415147825 */ /* 0x008fca00078e0208 */
[----:B------:R-:W2:Y:S01]  /*16b0*/  LDG.E R15, desc[UR10][R20.64] ;  /* 0x0000000a140f7981 */ /* 0x000ea2000c1e1900 */
[----:B------:R-:W-:-:S04]  /*16c0*/  IADD3 R8, P3, PT, R16, UR12, RZ ;  /* 0x0000000c10087c10 */ /* 0x000fc8000ff7e0ff */
[----:B------:R-:W-:Y:S01]  /*16d0*/  IADD3.X R9, PT, PT, R17, UR13, RZ, P3, !PT ;  /* 0x0000000d11097c10 */ /* 0x000fe20009ffe4ff */
[----:B------:R-:W-:-:S04]  /*16e0*/  IMAD.WIDE R16, R13, 0x4, R20 ;  /* 0x000000040d107825 */ /* 0x000fc800078e0214 */
[----:B--2---:R1:W-:Y:S04]  /*16f0*/  STG.E desc[UR10][R8.64], R15 ;  /* 0x0000000f08007986 */ /* 0x0043e8000c10190a */
[----:B------:R1:W-:Y:S04]  /*1700*/  STG.E desc[UR10][R6.64+0x4], RZ ;  /* 0x000004ff06007986 */ /* 0x0003e8000c10190a */
[----:B------:R-:W2:Y:S01]  /*1710*/  LDG.E R23, desc[UR10][R16.64] ;  /* 0x0000000a10177981 */ /* 0x000ea2000c1e1900 */
[----:B------:R-:W-:-:S03]  /*1720*/  IMAD.WIDE R18, R13, 0x4, R16 ;  /* 0x000000040d127825 */ /* 0x000fc600078e0210 */
[----:B--2---:R1:W-:Y:S04]  /*1730*/  STG.E desc[UR10][R8.64+0x4], R23 ;  /* 0x0000041708007986 */ /* 0x0043e8000c10190a */
[----:B------:R1:W-:Y:S04]  /*1740*/  STG.E desc[UR10][R6.64+0x8], RZ ;  /* 0x000008ff06007986 */ /* 0x0003e8000c10190a */
[----:B------:R-:W2:Y:S01]  /*1750*/  LDG.E R25, desc[UR10][R18.64] ;  /* 0x0000000a12197981 */ /* 0x000ea2000c1e1900 */
[----:B------:R-:W-:-:S03]  /*1760*/  IMAD.WIDE R20, R13, 0x4, R18 ;  /* 0x000000040d147825 */ /* 0x000fc600078e0212 */
[----:B--2---:R1:W-:Y:S04]  /*1770*/  STG.E desc[UR10][R8.64+0x8], R25 ;  /* 0x0000081908007986 */ /* 0x0043e8000c10190a */
[----:B------:R1:W-:Y:S04]  /*1780*/  STG.E desc[UR10][R6.64+0xc], RZ ;  /* 0x00000cff06007986 */ /* 0x0003e8000c10190a */
[----:B------:R-:W2:Y:S01]  /*1790*/  LDG.E R21, desc[UR10][R20.64] ;  /* 0x0000000a14157981 */ /* 0x000ea2000c1e1900 */
[----:B------:R-:W-:-:S03]  /*17a0*/  VIADD R11, R11, 0x4 ;  /* 0x000000040b0b7836 */ /* 0x000fc60000000000 */
[----:B--2---:R1:W-:Y:S04]  /*17b0*/  STG.E desc[UR10][R8.64+0xc], R21 ;  /* 0x00000c1508007986 */ /* 0x0043e8000c10190a */
.L_x_181:
[----:B------:R-:W-:Y:S05]  /*17c0*/  @!P2 BRA `(.L_x_180) ;  /* 0x0000000000aca947 */ /* 0x000fea0003800000 */
[----:B------:R-:W-:Y:S02]  /*17d0*/  ISETP.NE.AND P3, PT, R22, 0x1, PT ;  /* 0x000000011600780c */ /* 0x000fe40003f65270 */
[----:B------:R-:W-:-:S11]  /*17e0*/  LOP3.LUT P2, RZ, R5, 0x1, RZ, 0xc0, !PT ;  /* 0x0000000105ff7812 */ /* 0x000fd6000784c0ff */
[----:B------:R-:W-:Y:S05]  /*17f0*/  @!P3 BRA `(.L_x_182) ;  /* 0x000000000058b947 */ /* 0x000fea0003800000 */
[----:B------:R-:W2:Y:S01]  /*1800*/  LDC R18, c[0x0][0x3a0] ;  /* 0x0000e800ff127b82 */ /* 0x000ea20000000800 */
[----:B------:R-:W3:Y:S01]  /*1810*/  LDCU.128 UR12, c[0x0][0x380] ;  /* 0x00007000ff0c77ac */ /* 0x000ee20008000c00 */
[C---:B-1----:R-:W-:Y:S01]  /*1820*/  IADD3 R6, P3, PT, R12.reuse, R11, RZ ;  /* 0x0000000b0c067210 */ /* 0x042fe20007f7e0ff */
[----:B------:R-:W-:-:S03]  /*1830*/  IMAD.IADD R5, R12, 0x1, R11 ;  /* 0x000000010c057824 */ /* 0x000fc600078e020b */
[C---:B------:R-:W-:Y:S01]  /*1840*/  SHF.L.U32 R13, R6.reuse, 0x2, RZ ;  /* 0x00000002060d7819 */ /* 0x040fe200000006ff */
[----:B------:R-:W-:Y:S01]  /*1850*/  IMAD.X R7, RZ, RZ, R4, P3 ;  /* 0x000000ffff077224 */ /* 0x000fe200018e0604 */
[----:B------:R-:W1:Y:S04]  /*1860*/  LDC.64 R8, c[0x0][0x390] ;  /* 0x0000e400ff087b82 */ /* 0x000e680000000a00 */
[----:B------:R-:W-:Y:S02]  /*1870*/  SHF.L.U64.HI R10, R6, 0x2, R7 ;  /* 0x00000002060a7819 */ /* 0x000fe40000010207 */
[----:B---3--:R-:W-:-:S04]  /*1880*/  IADD3 R6, P3, PT, R13, UR14, RZ ;  /* 0x0000000e0d067c10 */ /* 0x008fc8000ff7e0ff */
[----:B------:R-:W-:Y:S01]  /*1890*/  IADD3.X R7, PT, PT, R10, UR15, RZ, P3, !PT ;  /* 0x0000000f0a077c10 */ /* 0x000fe20009ffe4ff */
[----:B--2---:R-:W-:-:S04]  /*18a0*/  IMAD R5, R5, R18, RZ ;  /* 0x0000001205057224 */ /* 0x004fc800078e02ff */
[----:B------:R2:W-:Y:S01]  /*18b0*/  STG.E desc[UR10][R6.64], RZ ;  /* 0x000000ff06007986 */ /* 0x0005e2000c10190a */
[----:B-1----:R-:W-:-:S05]  /*18c0*/  IMAD.WIDE R16, R5, 0x4, R8 ;  /* 0x0000000405107825 */ /* 0x002fca00078e0208 */
[----:B------:R-:W3:Y:S01]  /*18d0*/  LDG.E R5, desc[UR10][R16.64] ;  /* 0x0000000a10057981 */ /* 0x000ee2000c1e1900 */
[----:B------:R-:W-:Y:S01]  /*18e0*/  IADD3 R8, P3, PT, R13, UR12, RZ ;  /* 0x0000000c0d087c10 */ /* 0x000fe2000ff7e0ff */
[----:B------:R-:W-:-:S03]  /*18f0*/  IMAD.WIDE R18, R18, 0x4, R16 ;  /* 0x0000000412127825 */ /* 0x000fc600078e0210 */
[----:B------:R-:W-:-:S05]  /*1900*/  IADD3.X R9, PT, PT, R10, UR13, RZ, P3, !PT ;  /* 0x0000000d0a097c10 */ /* 0x000fca0009ffe4ff */
[----:B---3--:R2:W-:Y:S04]  /*1910*/  STG.E desc[UR10][R8.64], R5 ;  /* 0x0000000508007986 */ /* 0x0085e8000c10190a */
[----:B------:R2:W-:Y:S04]  /*1920*/  STG.E desc[UR10][R6.64+0x4], RZ ;  /* 0x000004ff06007986 */ /* 0x0005e8000c10190a */
[----:B------:R-:W3:Y:S01]  /*1930*/  LDG.E R19, desc[UR10][R18.64] ;  /* 0x0000000a12137981 */ /* 0x000ee2000c1e1900 */
[----:B------:R-:W-:-:S03]  /*1940*/  VIADD R11, R11, 0x2 ;  /* 0x000000020b0b7836 */ /* 0x000fc60000000000 */
[----:B---3--:R2:W-:Y:S04]  /*1950*/  STG.E desc[UR10][R8.64+0x4], R19 ;  /* 0x0000041308007986 */ /* 0x0085e8000c10190a */
.L_x_182:
[----:B------:R-:W-:Y:S05]  /*1960*/  @!P2 BRA `(.L_x_180) ;  /* 0x000000000044a947 */ /* 0x000fea0003800000 */
[----:B-12---:R-:W1:Y:S01]  /*1970*/  LDC.64 R6, c[0x0][0x390] ;  /* 0x0000e400ff067b82 */ /* 0x006e620000000a00 */
[----:B------:R-:W2:Y:S01]  /*1980*/  LDCU.128 UR12, c[0x0][0x380] ;  /* 0x00007000ff0c77ac */ /* 0x000ea20008000c00 */
[C---:B------:R-:W-:Y:S01]  /*1990*/  IADD3 R10, P2, PT, R12.reuse, R11, RZ ;  /* 0x0000000b0c0a7210 */ /* 0x040fe20007f5e0ff */
[----:B------:R-:W-:Y:S01]  /*19a0*/  IMAD.IADD R12, R12, 0x1, R11 ;  /* 0x000000010c0c7824 */ /* 0x000fe200078e020b */
[----:B------:R-:W3:Y:S03]  /*19b0*/  LDCU UR8, c[0x0][0x3a0] ;  /* 0x00007400ff0877ac */ /* 0x000ee60008000800 */
[----:B------:R-:W-:Y:S02]  /*19c0*/  IMAD.X R5, RZ, RZ, R4, P2 ;  /* 0x000000ffff057224 */ /* 0x000fe400010e0604 */
[----:B------:R-:W-:-:S03]  /*19d0*/  IMAD.SHL.U32 R8, R10, 0x4, RZ ;  /* 0x000000040a087824 */ /* 0x000fc600078e00ff */
[----:B------:R-:W-:Y:S02]  /*19e0*/  SHF.L.U64.HI R10, R10, 0x2, R5 ;  /* 0x000000020a0a7819 */ /* 0x000fe40000010205 */
[----:B--2---:R-:W-:Y:S01]  /*19f0*/  IADD3 R4, P2, PT, R8, UR14, RZ ;  /* 0x0000000e08047c10 */ /* 0x004fe2000ff5e0ff */
[----:B---3--:R-:W-:-:S03]  /*1a00*/  IMAD R9, R12, UR8, RZ ;  /* 0x000000080c097c24 */ /* 0x008fc6000f8e02ff */
[----:B------:R-:W-:Y:S01]  /*1a10*/  IADD3.X R5, PT, PT, R10, UR15, RZ, P2, !PT ;  /* 0x0000000f0a057c10 */ /* 0x000fe200097fe4ff */
[----:B-1----:R-:W-:-:S04]  /*1a20*/  IMAD.WIDE R6, R9, 0x4, R6 ;  /* 0x0000000409067825 */ /* 0x002fc800078e0206 */
[----:B------:R3:W-:Y:S04]  /*1a30*/  STG.E desc[UR10][R4.64], RZ ;  /* 0x000000ff04007986 */ /* 0x0007e8000c10190a */
[----:B------:R-:W2:Y:S01]  /*1a40*/  LDG.E R7, desc[UR10][R6.64] ;  /* 0x0000000a06077981 */ /* 0x000ea2000c1e1900 */
[----:B------:R-:W-:-:S04]  /*1a50*/  IADD3 R8, P2, PT, R8, UR12, RZ ;  /* 0x0000000c08087c10 */ /* 0x000fc8000ff5e0ff */
[----:B------:R-:W-:-:S05]  /*1a60*/  IADD3.X R9, PT, PT, R10, UR13, RZ, P2, !PT ;  /* 0x0000000d0a097c10 */ /* 0x000fca00097fe4ff */
[----:B--2---:R3:W-:Y:S04]  /*1a70*/  STG.E desc[UR10][R8.64], R7 ;  /* 0x0000000708007986 */ /* 0x0047e8000c10190a */
.L_x_180:
[----:B------:R-:W-:Y:S05]  /*1a80*/  @!P0 BRA `(.L_x_183) ;  /* 0xfffffff400e08947 */ /* 0x000fea000383ffff */
[----:B0-----:R-:W-:Y:S05]  /*1a90*/  EXIT ;  /* 0x000000000000794d */ /* 0x001fea0003800000 */
.L_x_184:
        /* <DEDUP_REMOVED lines=14> */
.L_x_203:


//--------------------- .text.seq2col             --------------------------
	.section	.text.seq2col,"ax",@progbits
	.align	128
        .global         seq2col
        .type           seq2col,@function
        .size           seq2col,(.L_x_204 - seq2col)
        .other          seq2col,@"STO_CUDA_ENTRY STV_DEFAULT"
seq2col:
.text.seq2col:
[----:B------:R-:W-:Y:S01]  /*0000*/  LDC R1, c[0x0][0x37c] ;  /* 0x0000df00ff017b82 */ /* 0x000fe20000000800 */
[----:B------:R-:W0:Y:S07]  /*0010*/  S2R R9, SR_TID.X ;  /* 0x0000000000097919 */ /* 0x000e2e0000002100 */
[----:B------:R-:W0:Y:S01]  /*0020*/  S2UR UR4, SR_CTAID.X ;  /* 0x00000000000479c3 */ /* 0x000e220000002500 */
[----:B------:R-:W1:Y:S07]  /*0030*/  LDCU UR10, c[0x0][0x394] ;  /* 0x00007280ff0a77ac */ /* 0x000e6e0008000800 */
[----:B------:R-:W0:Y:S01]  /*0040*/  LDC R10, c[0x0][0x360] ;  /* 0x0000d800ff0a7b82 */ /* 0x000e220000000800 */
[----:B------:R-:W2:Y:S01]  /*0050*/  LDCU UR5, c[0x0][0x370] ;  /* 0x00006e00ff0577ac */ /* 0x000ea20008000800 */
[----:B0-----:R-:W-:-:S02]  /*0060*/  IMAD R9, R10, UR4, R9 ;  /* 0x000000040a097c24 */ /* 0x001fc4000f8e0209 */
[----:B--2---:R-:W-:-:S03]  /*0070*/  IMAD R10, R10, UR5, RZ ;  /* 0x000000050a0a7c24 */ /* 0x004fc6000f8e02ff */
[----:B-1----:R-:W-:-:S13]  /*0080*/  ISETP.GE.AND P0, PT, R9, UR10, PT ;  /* 0x0000000a09007c0c */ /* 0x002fda000bf06270 */
[----:B------:R-:W-:Y:S05]  /*0090*/  @P0 EXIT ;  /* 0x000000000000094d */ /* 0x000fea0003800000 */
[----:B------:R-:W0:Y:S01]  /*00a0*/  LDCU UR11, c[0x0][0x390] ;  /* 0x00007200ff0b77ac */ /* 0x000e220008000800 */
[----:B------:R-:W1:Y:S01]  /*00b0*/  LDC R3, c[0x0][0x398] ;  /* 0x0000e600ff037b82 */ /* 0x000e620000000800 */
[----:B------:R-:W-:Y:S01]  /*00c0*/  IMAD.MOV.U32 R8, RZ, RZ, RZ ;  /* 0x000000ffff087224 */ /* 0x000fe200078e00ff */
[----:B------:R-:W2:Y:S01]  /*00d0*/  LDCU.64 UR4, c[0x0][0x380] ;  /* 0x00007000ff0477ac */ /* 0x000ea20008000a00 */
[----:B------:R-:W3:Y:S01]  /*00e0*/  LDCU.64 UR8, c[0x0][0x358] ;  /* 0x00006b00ff0877ac */ /* 0x000ee20008000a00 */
[----:B0-----:R-:W-:Y:S02]  /*00f0*/  USHF.L.U32 UR6, UR11, 0x1, URZ ;  /* 0x000000010b067899 */ /* 0x001fe400080006ff */
[C---:B------:R-:W-:Y:S01]  /*0100*/  VIADD R4, R9.reuse, UR11 ;  /* 0x0000000b09047c36 */ /* 0x040fe20008000000 */
[----:B------:R-:W-:Y:S01]  /*0110*/  IADD3 R6, PT, PT, R9, -UR11, RZ ;  /* 0x8000000b09067c10 */ /* 0x000fe2000fffe0ff */
[----:B--2---:R-:W-:Y:S02]  /*0120*/  UIADD3 UR4, UP0, UPT, UR4, 0x8, URZ ;  /* 0x0000000804047890 */ /* 0x004fe4000ff1e0ff */
[----:B------:R-:W-:Y:S01]  /*0130*/  UIADD3 UR7, UPT, UPT, UR6, 0x1, -UR11 ;  /* 0x0000000106077890 */ /* 0x000fe2000fffe80b */
[----:B-1----:R-:W-:Y:S01]  /*0140*/  IMAD R7, R3, UR10, RZ ;  /* 0x0000000a03077c24 */ /* 0x002fe2000f8e02ff */
[----:B------:R-:W-:Y:S01]  /*0150*/  UIADD3.X UR5, UPT, UPT, URZ, UR5, URZ, UP0, !UPT ;  /* 0x00000005ff057290 */ /* 0x000fe200087fe4ff */
[----:B------:R-:W-:-:S02]  /*0160*/  IMAD R5, R10, R3, RZ ;  /* 0x000000030a057224 */ /* 0x000fc400078e02ff */
[--C-:B------:R-:W-:Y:S02]  /*0170*/  IMAD R4, R4, R3, R3.reuse ;  /* 0x0000000304047224 */ /* 0x100fe400078e0203 */
[----:B---3--:R-:W-:-:S07]  /*0180*/  IMAD R0, R3, UR6, R3 ;  /* 0x0000000603007c24 */ /* 0x008fce000f8e0203 */
.L_x_190:
[----:B0-----:R-:W0:Y:S01]  /*0190*/  LDCU UR10, c[0x0][0x390] ;  /* 0x00007200ff0a77ac */ /* 0x001e220008000800 */
[C---:B-123--:R-:W-:Y:S01]  /*01a0*/  VIADD R3, R9.reuse, UR7 ;  /* 0x0000000709037c36 */ /* 0x04efe20008000000 */
[----:B------:R-:W-:Y:S01]  /*01b0*/  BSSY.RECONVERGENT B0, `(.L_x_185) ;  /* 0x0000048000007945 */ /* 0x000fe20003800200 */
[----:B------:R-:W1:Y:S01]  /*01c0*/  LDCU UR6, c[0x0][0x398] ;  /* 0x00007300ff0677ac */ /* 0x000e620008000800 */
[----:B0-----:R-:W-:Y:S02]  /*01d0*/  VIADD R2, R9, -UR10 ;  /* 0x8000000a09027c36 */ /* 0x001fe40008000000 */
[----:B-1----:R-:W-:Y:S02]  /*01e0*/  IMAD R14, R3, UR6, RZ ;  /* 0x00000006030e7c24 */ /* 0x002fe4000f8e02ff */
[----:B------:R-:W-:Y:S02]  /*01f0*/  IMAD R12, R2, UR6, RZ ;  /* 0x00000006020c7c24 */ /* 0x000fe4000f8e02ff */
[----:B------:R-:W-:Y:S01]  /*0200*/  IMAD R3, R5, R8, RZ ;  /* 0x0000000805037224 */ /* 0x000fe200078e02ff */
[----:B------:R-:W-:-:S02]  /*0210*/  VIMNMX R14, PT, PT, R7, R14, PT ;  /* 0x0000000e070e7248 */ /* 0x000fc40003fe0100 */
[-C--:B------:R-:W-:Y:S01]  /*0220*/  VIMNMX R11, PT, PT, RZ, R12.reuse, !PT ;  /* 0x0000000cff0b7248 */ /* 0x080fe20007fe0100 */
[----:B------:R-:W-:Y:S01]  /*0230*/  IMAD R2, R6, UR6, R3 ;  /* 0x0000000606027c24 */ /* 0x000fe2000f8e0203 */
[----:B------:R-:W-:Y:S02]  /*0240*/  VIMNMX R15, PT, PT, RZ, R12, PT ;  /* 0x0000000cff0f7248 */ /* 0x000fe40003fe0100 */
[----:B------:R-:W-:Y:S02]  /*0250*/  ISETP.GT.AND P0, PT, R14, R11, PT ;  /* 0x0000000b0e00720c */ /* 0x000fe40003f04270 */
[----:B------:R-:W-:-:S11]  /*0260*/  VIMNMX R13, PT, PT, RZ, R2, !PT ;  /* 0x00000002ff0d7248 */ /* 0x000fd60007fe0100 */
[----:B------:R-:W-:Y:S05]  /*0270*/  @!P0 BRA `(.L_x_186) ;  /* 0x0000000000ec8947 */ /* 0x000fea0003800000 */
[----:B------:R-:W-:Y:S01]  /*0280*/  VIADDMNMX R2, R4, R3, R7, PT ;  /* 0x0000000304027246 */ /* 0x000fe20003800107 */
[----:B------:R-:W-:Y:S01]  /*0290*/  BSSY.RECONVERGENT B1, `(.L_x_187) ;  /* 0x0000023000017945 */ /* 0x000fe20003800200 */
[----:B------:R-:W-:Y:S02]  /*02a0*/  IMAD R15, R0, R9, -R15 ;  /* 0x00000009000f7224 */ /* 0x000fe400078e0a0f */
[----:B------:R-:W-:Y:S01]  /*02b0*/  IADD3 R12, PT, PT, R2, -R13, RZ ;  /* 0x8000000d020c7210 */ /* 0x000fe20007ffe0ff */
[----:B------:R-:W-:Y:S02]  /*02c0*/  IMAD.IADD R2, R13, 0x1, -R2 ;  /* 0x000000010d027824 */ /* 0x000fe400078e0a02 */
[----:B------:R-:W-:Y:S01]  /*02d0*/  IMAD.MOV.U32 R14, RZ, RZ, RZ ;  /* 0x000000ffff0e7224 */ /* 0x000fe200078e00ff */
[----:B------:R-:W-:Y:S02]  /*02e0*/  LOP3.LUT R16, R12, 0x3, RZ, 0xc0, !PT ;  /* 0x000000030c107812 */ /* 0x000fe400078ec0ff */
[----:B------:R-:W-:-:S02]  /*02f0*/  ISETP.GT.U32.AND P1, PT, R2, -0x4, PT ;  /* 0xfffffffc0200780c */ /* 0x000fc40003f24070 */
[----:B------:R-:W-:-:S11]  /*0300*/  ISETP.NE.AND P0, PT, R16, RZ, PT ;  /* 0x000000ff1000720c */ /* 0x000fd60003f05270 */
[----:B------:R-:W-:Y:S05]  /*0310*/  @P1 BRA `(.L_x_188) ;  /* 0x0000000000681947 */ /* 0x000fea0003800000 */
[----:B------:R-:W0:Y:S01]  /*0320*/  LDC.64 R2, c[0x0][0x388] ;  /* 0x0000e200ff027b82 */ /* 0x000e220000000a00 */
[----:B------:R-:W-:Y:S02]  /*0330*/  LOP3.LUT R14, R12, 0xfffffffc, RZ, 0xc0, !PT ;  /* 0xfffffffc0c0e7812 */ /* 0x000fe400078ec0ff */
[----:B------:R-:W-:-:S03]  /*0340*/  MOV R19, R15 ;  /* 0x0000000f00137202 */ /* 0x000fc60000000f00 */
[----:B------:R-:W-:Y:S02]  /*0350*/  IMAD.MOV R17, RZ, RZ, -R14 ;  /* 0x000000ffff117224 */ /* 0x000fe400078e0a0e */
[----:B0-----:R-:W-:-:S03]  /*0360*/  IMAD.WIDE.U32 R2, R11, 0x4, R2 ;  /* 0x000000040b027825 */ /* 0x001fc600078e0002 */
[----:B------:R-:W-:-:S04]  /*0370*/  IADD3 R18, P1, PT, R2, 0x8, RZ ;  /* 0x0000000802127810 */ /* 0x000fc80007f3e0ff */
[----:B------:R-:W-:-:S09]  /*0380*/  IADD3.X R29, PT, PT, RZ, R3, RZ, P1, !PT ;  /* 0x00000003ff1d7210 */ /* 0x000fd20000ffe4ff */
.L_x_189:
[----:B------:R-:W-:Y:S01]  /*0390*/  IMAD.MOV.U32 R2, RZ, RZ, R18 ;  /* 0x000000ffff027224 */ /* 0x000fe200078e0012 */
[----:B------:R-:W-:-:S05]  /*03a0*/  MOV R3, R29 ;  /* 0x0000001d00037202 */ /* 0x000fca0000000f00 */
[----:B0-----:R-:W2:Y:S01]  /*03b0*/  LDG.E R21, desc[UR8][R2.64+-0x8] ;  /* 0xfffff80802157981 */ /* 0x001ea2000c1e1900 */
[----:B------:R-:W-:Y:S01]  /*03c0*/  MOV R13, UR5 ;  /* 0x00000005000d7c02 */ /* 0x000fe20008000f00 */
[----:B------:R-:W-:-:S04]  /*03d0*/  IMAD.U32 R12, RZ, RZ, UR4 ;  /* 0x00000004ff0c7e24 */ /* 0x000fc8000f8e00ff */
[----:B------:R-:W-:-:S05]  /*03e0*/  IMAD.WIDE R12, R19, 0x4, R12 ;  /* 0x00000004130c7825 */ /* 0x000fca00078e020c */
[----:B--2---:R0:W-:Y:S04]  /*03f0*/  STG.E desc[UR8][R12.64+-0x8], R21 ;  /* 0xfffff8150c007986 */ /* 0x0041e8000c101908 */
[----:B------:R-:W2:Y:S04]  /*0400*/  LDG.E R23, desc[UR8][R2.64+-0x4] ;  /* 0xfffffc0802177981 */ /* 0x000ea8000c1e1900 */
[----:B--2---:R0:W-:Y:S04]  /*0410*/  STG.E desc[UR8][R12.64+-0x4], R23 ;  /* 0xfffffc170c007986 */ /* 0x0041e8000c101908 */
[----:B------:R-:W2:Y:S04]  /*0420*/  LDG.E R25, desc[UR8][R2.64] ;  /* 0x0000000802197981 */ /* 0x000ea8000c1e1900 */
[----:B--2---:R0:W-:Y:S04]  /*0430*/  STG.E desc[UR8][R12.64], R25 ;  /* 0x000000190c007986 */ /* 0x0041e8000c101908 */
[----:B------:R-:W2:Y:S01]  /*0440*/  LDG.E R27, desc[UR8][R2.64+0x4] ;  /* 0x00000408021b7981 */ /* 0x000ea2000c1e1900 */
[----:B------:R-:W-:Y:S01]  /*0450*/  VIADD R17, R17, 0x4 ;  /* 0x0000000411117836 */ /* 0x000fe20000000000 */
[----:B------:R-:W-:Y:S01]  /*0460*/  IADD3 R18, P2, PT, R2, 0x10, RZ ;  /* 0x0000001002127810 */ /* 0x000fe20007f5e0ff */
[----:B------:R-:W-:-:S03]  /*0470*/  VIADD R19, R19, 0x4 ;  /* 0x0000000413137836 */ /* 0x000fc60000000000 */
[----:B------:R-:W-:Y:S02]  /*0480*/  ISETP.NE.AND P1, PT, R17, RZ, PT ;  /* 0x000000ff1100720c */ /* 0x000fe40003f25270 */
[----:B------:R-:W-:Y:S01]  /*0490*/  IADD3.X R29, PT, PT, RZ, R3, RZ, P2, !PT ;  /* 0x00000003ff1d7210 */ /* 0x000fe200017fe4ff */
[----:B--2---:R0:W-:Y:S10]  /*04a0*/  STG.E desc[UR8][R12.64+0x4], R27 ;  /* 0x0000041b0c007986 */ /* 0x0041f4000c101908 */
[----:B------:R-:W-:Y:S05]  /*04b0*/  @P1 BRA `(.L_x_189) ;  /* 0xfffffffc00b41947 */ /* 0x000fea000383ffff */
.L_x_188:
[----:B------:R-:W-:Y:S05]  /*04c0*/  BSYNC.RECONVERGENT B1 ;  /* 0x0000000000017941 */ /* 0x000fea0003800200 */
.L_x_187:
[----:B------:R-:W-:Y:S05]  /*04d0*/  @!P0 BRA `(.L_x_186) ;  /* 0x0000000000548947 */ /* 0x000fea0003800000 */
[----:B0-----:R-:W0:Y:S01]  /*04e0*/  LDC.64 R12, c[0x0][0x388] ;  /* 0x0000e200ff0c7b82 */ /* 0x001e220000000a00 */
[----:B------:R-:W-:-:S05]  /*04f0*/  IADD3 R3, PT, PT, R11, R14, RZ ;  /* 0x0000000e0b037210 */ /* 0x000fca0007ffe0ff */
[----:B0-----:R-:W-:Y:S02]  /*0500*/  IMAD.WIDE.U32 R12, R3, 0x4, R12 ;  /* 0x00000004030c7825 */ /* 0x001fe400078e000c */
[----:B------:R-:W0:Y:S04]  /*0510*/  LDC.64 R2, c[0x0][0x380] ;  /* 0x0000e000ff027b82 */ /* 0x000e280000000a00 */
[----:B------:R-:W2:Y:S01]  /*0520*/  LDG.E R13, desc[UR8][R12.64] ;  /* 0x000000080c0d7981 */ /* 0x000ea2000c1e1900 */
[----:B------:R-:W-:Y:S01]  /*0530*/  IMAD.IADD R15, R15, 0x1, R14 ;  /* 0x000000010f0f7824 */ /* 0x000fe200078e020e */
[----:B------:R-:W-:-:S03]  /*0540*/  ISETP.NE.AND P0, PT, R16, 0x1, PT ;  /* 0x000000011000780c */ /* 0x000fc60003f05270 */
[----:B0-----:R-:W-:-:S05]  /*0550*/  IMAD.WIDE R2, R15, 0x4, R2 ;  /* 0x000000040f027825 */ /* 0x001fca00078e0202 */
[----:B--2---:R1:W-:Y:S05]  /*0560*/  STG.E desc[UR8][R2.64], R13 ;  /* 0x0000000d02007986 */ /* 0x0043ea000c101908 */
[----:B------:R-:W-:Y:S05]  /*0570*/  @!P0 BRA `(.L_x_186) ;  /* 0x00000000002c8947 */ /* 0x000fea0003800000 */
[----:B------:R-:W0:Y:S01]  /*0580*/  LDCU.64 UR10, c[0x0][0x388] ;  /* 0x00007100ff0a77ac */ /* 0x000e220008000a00 */
[----:B------:R-:W-:-:S04]  /*0590*/  IADD3 R11, P0, PT, R11, R14, RZ ;  /* 0x0000000e0b0b7210 */ /* 0x000fc80007f1e0ff */
[----:B------:R-:W-:Y:S02]  /*05a0*/  IADD3.X R14, PT, PT, RZ, RZ, RZ, P0, !PT ;  /* 0x000000ffff0e7210 */ /* 0x000fe400007fe4ff */
[----:B0-----:R-:W-:-:S04]  /*05b0*/  LEA R12, P0, R11, UR10, 0x2 ;  /* 0x0000000a0b0c7c11 */ /* 0x001fc8000f8010ff */
[----:B-1----:R-:W-:-:S05]  /*05c0*/  LEA.HI.X R13, R11, UR11, R14, 0x2, P0 ;  /* 0x0000000b0b0d7c11 */ /* 0x002fca00080f140e */
[----:B------:R-:W2:Y:S01]  /*05d0*/  LDG.E R11, desc[UR8][R12.64+0x4] ;  /* 0x000004080c0b7981 */ /* 0x000ea2000c1e1900 */
[----:B------:R-:W-:-:S03]  /*05e0*/  ISETP.NE.AND P0, PT, R16, 0x2, PT ;  /* 0x000000021000780c */ /* 0x000fc60003f05270 */
[----:B--2---:R2:W-:Y:S10]  /*05f0*/  STG.E desc[UR8][R2.64+0x4], R11 ;  /* 0x0000040b02007986 */ /* 0x0045f4000c101908 */
[----:B------:R-:W-:Y:S05]  /*0600*/  @!P0 BRA `(.L_x_186) ;  /* 0x0000000000088947 */ /* 0x000fea0003800000 */
[----:B------:R-:W3:Y:S04]  /*0610*/  LDG.E R13, desc[UR8][R12.64+0x8] ;  /* 0x000008080c0d7981 */ /* 0x000ee8000c1e1900 */
[----:B---3--:R3:W-:Y:S02]  /*0620*/  STG.E desc[UR8][R2.64+0x8], R13 ;  /* 0x0000080d02007986 */ /* 0x0087e4000c101908 */
.L_x_186:
[----:B------:R-:W-:Y:S05]  /*0630*/  BSYNC.RECONVERGENT B0 ;  /* 0x0000000000007941 */ /* 0x000fea0003800200 */
.L_x_185:
[----:B------:R-:W4:Y:S01]  /*0640*/  LDCU UR6, c[0x0][0x394] ;  /* 0x00007280ff0677ac */ /* 0x000f220008000800 */
[----:B------:R-:W-:Y:S01]  /*0650*/  IMAD.IADD R9, R10, 0x1, R9 ;  /* 0x000000010a097824 */ /* 0x000fe200078e0209 */
[----:B------:R-:W-:-:S04]  /*0660*/  IADD3 R8, PT, PT, R8, 0x1, RZ ;  /* 0x0000000108087810 */ /* 0x000fc80007ffe0ff */
[----:B----4-:R-:W-:-:S13]  /*0670*/  ISETP.GE.AND P0, PT, R9, UR6, PT ;  /* 0x0000000609007c0c */ /* 0x010fda000bf06270 */
[----:B------:R-:W-:Y:S05]  /*0680*/  @!P0 BRA `(.L_x_190) ;  /* 0xfffffff800c08947 */ /* 0x000fea000383ffff */
[----:B------:R-:W-:Y:S05]  /*0690*/  EXIT ;  /* 0x000000000000794d */ /* 0x000fea0003800000 */
.L_x_191:
        /* <DEDUP_REMOVED lines=14> */
.L_x_204:


//--------------------- .nv.shared.reserved.0     --------------------------
	.section	.nv.shared.reserved.0,"aw",@nobits
	.weak		__nv_reservedSMEM_offset_0_alias
	.size		__nv_reservedSMEM_offset_0_alias, 0, 64
	.other		__nv_reservedSMEM_offset_0_alias,@"STO_CUDA_RESERVED_SHARED STV_DEFAULT"
__nv_reservedSMEM_offset_0_alias:
	.zero		0
	.zero		64


//--------------------- .nv.constant0.backprop_max_pool --------------------------
	.section	.nv.constant0.backprop_max_pool,"a",@progbits
	.sectionflags	@""
	.align	4
.nv.constant0.backprop_max_pool:
	.zero		940


//--------------------- .nv.constant0.backprop_mean_pool --------------------------
	.section	.nv.constant0.backprop_mean_pool,"a",@progbits
	.sectionflags	@""
	.align	4
.nv.constant0.backprop_mean_pool:
	.zero		932


//--------------------- .nv.constant0.backprop_sum_pool --------------------------
	.section	.nv.constant0.backprop_sum_pool,"a",@progbits
	.sectionflags	@""
	.align	4
.nv.constant0.backprop_sum_pool:
	.zero		932


//--------------------- .nv.constant0.backprop_mish --------------------------
	.section	.nv.constant0.backprop_mish,"a",@progbits
	.sectionflags	@""
	.align	4
.nv.constant0.backprop_mish:
	.zero		928


//--------------------- .nv.constant0.backprop_maxout --------------------------
	.section	.nv.constant0.backprop_maxout,"a",@progbits
	.sectionflags	@""
	.align	4
.nv.constant0.backprop_maxout:
	.zero		932


//--------------------- .nv.constant0.backprop_seq2col --------------------------
	.section	.nv.constant0.backprop_seq2col,"a",@progbits
	.sectionflags	@""
	.align	4
.nv.constant0.backprop_seq2col:
	.zero		924


//--------------------- .nv.constant0.max_pool    --------------------------
	.section	.nv.constant0.max_pool,"a",@progbits
	.sectionflags	@""
	.align	4
.nv.constant0.max_pool:
	.zero		940


//--------------------- .nv.constant0.sum_pool    --------------------------
	.section	.nv.constant0.sum_pool,"a",@progbits
	.sectionflags	@""
	.align	4
.nv.constant0.sum_pool:
	.zero		932


//--------------------- .nv.constant0.mish        --------------------------
	.section	.nv.constant0.mish,"a",@progbits
	.sectionflags	@""
	.align	4
.nv.constant0.mish:
	.zero		920


//--------------------- .nv.constant0.maxout      --------------------------
	.section	.nv.constant0.maxout,"a",@progbits
	.sectionflags	@""
	.align	4
.nv.constant0.maxout:
	.zero		932


//--------------------- .nv.constant0.seq2col     --------------------------
	.section	.nv.constant0.seq2col,"a",@progbits
	.sectionflags	@""
	.align	4
.nv.constant0.seq2col:
	.zero		924


//--------------------- SYMBOLS --------------------------

	.type		.nv.reservedSmem.offset0,@object
	.size		.nv.reservedSmem.offset0,0x4
